def matmul_kernel(
    a_ptr,
    b_ptr,
    c_ptr,
    M,
    N,
    K,
    stride_am,
    stride_ak,
    stride_bk,
    stride_bn,
    stride_cm,
    stride_cn,
    BLOCK_M: tl.constexpr,
    BLOCK_N: tl.constexpr,
    BLOCK_K: tl.constexpr,
    GROUP_M: tl.constexpr,
):
    pid = tl.program_id(axis=0)
    num_pid_m = tl.cdiv(M, BLOCK_M)
    num_pid_n = tl.cdiv(N, BLOCK_N)
    num_pid_in_group = GROUP_M * num_pid_n
    group_id = pid // num_pid_in_group
    first_pid_m = group_id * GROUP_M
    group_size_m = min(num_pid_m - first_pid_m, GROUP_M)
    pid_m = first_pid_m + ((pid % num_pid_in_group) % group_size_m)
    pid_n = (pid % num_pid_in_group) // group_size_m

    offs_am = (pid_m * BLOCK_M + tl.arange(0, BLOCK_M)) % M
    offs_bn = (pid_n * BLOCK_N + tl.arange(0, BLOCK_N)) % N
    offs_k = tl.arange(0, BLOCK_K)
    a_ptrs = a_ptr + offs_am[:, None] * stride_am + offs_k[None, :] * stride_ak
    b_ptrs = b_ptr + offs_k[:, None] * stride_bk + offs_bn[None, :] * stride_bn

    acc = tl.zeros((BLOCK_M, BLOCK_N), dtype=tl.float32)
    for kk in range(0, tl.cdiv(K, BLOCK_K)):
        a = tl.load(a_ptrs, mask=offs_k[None, :] < K - kk * BLOCK_K, other=0.0)
        b = tl.load(b_ptrs, mask=offs_k[:, None] < K - kk * BLOCK_K, other=0.0)
        acc = tl.dot(a, b, acc)
        a_ptrs += BLOCK_K * stride_ak
        b_ptrs += BLOCK_K * stride_bk

    c = acc.to(c_ptr.dtype.element_ty)
    offs_cm = pid_m * BLOCK_M + tl.arange(0, BLOCK_M)
    offs_cn = pid_n * BLOCK_N + tl.arange(0, BLOCK_N)
    c_ptrs = c_ptr + offs_cm[:, None] * stride_cm + offs_cn[None, :] * stride_cn
    mask = (offs_cm[:, None] < M) & (offs_cn[None, :] < N)
    tl.store(c_ptrs, c, mask=mask)

# config = {"BLOCK_K": 128, "BLOCK_M": 256, "BLOCK_N": 128, "GROUP_M": 8, "arch": "sm_90", "dtype": "fp32", "num_ctas": 1, "num_stages": 7, "num_warps": 4}
# arch = sm_90


// ===== COMPILED SASS (sm_90a) =====

	.target	sm_90a

	.elftype	@"ET_EXEC"


//--------------------- .note.nv.tkinfo           --------------------------
	.section	.note.nv.tkinfo,"",@"SHT_NOTE"
	.sectionflags	@"SHF_NOTE_NV_TKINFO"
	.tkinfo
        /*0018*/ 	.word	0x00000002
        /*0030*/ 	.string	""
        /*0030*/ 	.string	"ptxas"
        /*0030*/ 	.string	"Cuda compilation tools, release 13.0, V13.0.88"
        /*0030*/ 	.string	"Build cuda_13.0.r13.0/compiler.36424714_0"
        /*0030*/ 	.string	"-v  -suppress-debug-info  -lineinfo  -arch sm_90a "



//--------------------- .note.nv.cuinfo           --------------------------
	.section	.note.nv.cuinfo,"",@"SHT_NOTE"
	.sectionflags	@"SHF_NOTE_NV_CUINFO"
        /*0018*/ 	.short	0x0002
        /*001a*/ 	.short	0x005a
        /*001c*/ 	.short	0x0082
	.zero		2


//--------------------- .nv.info                  --------------------------
	.section	.nv.info,"",@"SHT_CUDA_INFO"
	.align	4


	//----- nvinfo : EIATTR_REGCOUNT
	.align		4
        /*0000*/ 	.byte	0x04, 0x2f
        /*0002*/ 	.short	(.L_1 - .L_0)
	.align		4
.L_0:
        /*0004*/ 	.word	index@(matmul_kernel)
        /*0008*/ 	.word	0x000000ff


	//----- nvinfo : EIATTR_FRAME_SIZE
	.align		4
.L_1:
        /*000c*/ 	.byte	0x04, 0x11
        /*000e*/ 	.short	(.L_3 - .L_2)
	.align		4
.L_2:
        /*0010*/ 	.word	index@(matmul_kernel)
        /*0014*/ 	.word	0x00001820


	//----- nvinfo : EIATTR_MIN_STACK_SIZE
	.align		4
.L_3:
        /*0018*/ 	.byte	0x04, 0x12
        /*001a*/ 	.short	(.L_5 - .L_4)
	.align		4
.L_4:
        /*001c*/ 	.word	index@(matmul_kernel)
        /*0020*/ 	.word	0x00001820
.L_5:


//--------------------- .nv.compat                --------------------------
	.section	.nv.compat,"",@"SHT_CUDA_COMPAT_INFO"
	.align	4
        /*0000*/ 	.byte	0x02, 0x09, 0x01, 0x00, 0x02, 0x02, 0x04, 0x00, 0x02, 0x05, 0x05, 0x00, 0x03, 0x07, 0x01, 0x01
        /*0010*/ 	.byte	0x02, 0x03, 0x00, 0x00, 0x02, 0x06, 0x01, 0x00, 0x04, 0x0b, 0x08, 0x00, 0x00, 0x00, 0x00, 0x00
        /*0020*/ 	.byte	0x00, 0x00, 0x00, 0x00


//--------------------- .nv.info.matmul_kernel    --------------------------
	.section	.nv.info.matmul_kernel,"",@"SHT_CUDA_INFO"
	.sectionflags	@""
	.align	4


	//----- nvinfo : EIATTR_CUDA_API_VERSION
	.align		4
        /*0000*/ 	.byte	0x04, 0x37
        /*0002*/ 	.short	(.L_7 - .L_6)
.L_6:
        /*0004*/ 	.word	0x00000082


	//----- nvinfo : EIATTR_KPARAM_INFO
	.align		4
.L_7:
        /*0008*/ 	.byte	0x04, 0x17
        /*000a*/ 	.short	(.L_9 - .L_8)
.L_8:
        /*000c*/ 	.word	0x00000000
        /*0010*/ 	.short	0x000d
        /*0012*/ 	.short	0x0048
        /*0014*/ 	.byte	0x00, 0xf4, 0x21, 0x00


	//----- nvinfo : EIATTR_KPARAM_INFO
	.align		4
.L_9:
        /*0018*/ 	.byte	0x04, 0x17
        /*001a*/ 	.short	(.L_11 - .L_10)
.L_10:
        /*001c*/ 	.word	0x00000000
        /*0020*/ 	.short	0x000c
        /*0022*/ 	.short	0x0040
        /*0024*/ 	.byte	0x00, 0xf4, 0x21, 0x00


	//----- nvinfo : EIATTR_KPARAM_INFO
	.align		4
.L_11:
        /*0028*/ 	.byte	0x04, 0x17
        /*002a*/ 	.short	(.L_13 - .L_12)
.L_12:
        /*002c*/ 	.word	0x00000000
        /*0030*/ 	.short	0x000b
        /*0032*/ 	.short	0x0038
        /*0034*/ 	.byte	0x00, 0xf0, 0x11, 0x00


	//----- nvinfo : EIATTR_KPARAM_INFO
	.align		4
.L_13:
        /*0038*/ 	.byte	0x04, 0x17
        /*003a*/ 	.short	(.L_15 - .L_14)
.L_14:
        /*003c*/ 	.word	0x00000000
        /*0040*/ 	.short	0x000a
        /*0042*/ 	.short	0x0034
        /*0044*/ 	.byte	0x00, 0xf0, 0x11, 0x00


	//----- nvinfo : EIATTR_KPARAM_INFO
	.align		4
.L_15:
        /*0048*/ 	.byte	0x04, 0x17
        /*004a*/ 	.short	(.L_17 - .L_16)
.L_16:
        /*004c*/ 	.word	0x00000000
        /*0050*/ 	.short	0x0009
        /*0052*/ 	.short	0x0030
        /*0054*/ 	.byte	0x00, 0xf0, 0x11, 0x00


	//----- nvinfo : EIATTR_KPARAM_INFO
	.align		4
.L_17:
        /*0058*/ 	.byte	0x04, 0x17
        /*005a*/ 	.short	(.L_19 - .L_18)
.L_18:
        /*005c*/ 	.word	0x00000000
        /*0060*/ 	.short	0x0008
        /*0062*/ 	.short	0x002c
        /*0064*/ 	.byte	0x00, 0xf0, 0x11, 0x00


	//----- nvinfo : EIATTR_KPARAM_INFO
	.align		4
.L_19:
        /*0068*/ 	.byte	0x04, 0x17
        /*006a*/ 	.short	(.L_21 - .L_20)
.L_20:
        /*006c*/ 	.word	0x00000000
        /*0070*/ 	.short	0x0007
        /*0072*/ 	.short	0x0028
        /*0074*/ 	.byte	0x00, 0xf0, 0x11, 0x00


	//----- nvinfo : EIATTR_KPARAM_INFO
	.align		4
.L_21:
        /*0078*/ 	.byte	0x04, 0x17
        /*007a*/ 	.short	(.L_23 - .L_22)
.L_22:
        /*007c*/ 	.word	0x00000000
        /*0080*/ 	.short	0x0006
        /*0082*/ 	.short	0x0024
        /*0084*/ 	.byte	0x00, 0xf0, 0x11, 0x00


	//----- nvinfo : EIATTR_KPARAM_INFO
	.align		4
.L_23:
        /*0088*/ 	.byte	0x04, 0x17
        /*008a*/ 	.short	(.L_25 - .L_24)
.L_24:
        /*008c*/ 	.word	0x00000000
        /*0090*/ 	.short	0x0005
        /*0092*/ 	.short	0x0020
        /*0094*/ 	.byte	0x00, 0xf0, 0x11, 0x00


	//----- nvinfo : EIATTR_KPARAM_INFO
	.align		4
.L_25:
        /*0098*/ 	.byte	0x04, 0x17
        /*009a*/ 	.short	(.L_27 - .L_26)
.L_26:
        /*009c*/ 	.word	0x00000000
        /*00a0*/ 	.short	0x0004
        /*00a2*/ 	.short	0x001c
        /*00a4*/ 	.byte	0x00, 0xf0, 0x11, 0x00


	//----- nvinfo : EIATTR_KPARAM_INFO
	.align		4
.L_27:
        /*00a8*/ 	.byte	0x04, 0x17
        /*00aa*/ 	.short	(.L_29 - .L_28)
.L_28:
        /*00ac*/ 	.word	0x00000000
        /*00b0*/ 	.short	0x0003
        /*00b2*/ 	.short	0x0018
        /*00b4*/ 	.byte	0x00, 0xf0, 0x11, 0x00


	//----- nvinfo : EIATTR_KPARAM_INFO
	.align		4
.L_29:
        /*00b8*/ 	.byte	0x04, 0x17
        /*00ba*/ 	.short	(.L_31 - .L_30)
.L_30:
        /*00bc*/ 	.word	0x00000000
        /*00c0*/ 	.short	0x0002
        /*00c2*/ 	.short	0x0010
        /*00c4*/ 	.byte	0x00, 0xf4, 0x21, 0x00


	//----- nvinfo : EIATTR_KPARAM_INFO
	.align		4
.L_31:
        /*00c8*/ 	.byte	0x04, 0x17
        /*00ca*/ 	.short	(.L_33 - .L_32)
.L_32:
        /*00cc*/ 	.word	0x00000000
        /*00d0*/ 	.short	0x0001
        /*00d2*/ 	.short	0x0008
        /*00d4*/ 	.byte	0x00, 0xf4, 0x21, 0x00


	//----- nvinfo : EIATTR_KPARAM_INFO
	.align		4
.L_33:
        /*00d8*/ 	.byte	0x04, 0x17
        /*00da*/ 	.short	(.L_35 - .L_34)
.L_34:
        /*00dc*/ 	.word	0x00000000
        /*00e0*/ 	.short	0x0000
        /*00e2*/ 	.short	0x0000
        /*00e4*/ 	.byte	0x00, 0xf4, 0x21, 0x00


	//----- nvinfo : EIATTR_SPARSE_MMA_MASK
	.align		4
.L_35:
        /*00e8*/ 	.byte	0x03, 0x50
        /*00ea*/ 	.short	0x0000


	//----- nvinfo : EIATTR_MAXREG_COUNT
	.align		4
        /*00ec*/ 	.byte	0x03, 0x1b
        /*00ee*/ 	.short	0x00ff


	//----- nvinfo : EIATTR_NUM_BARRIERS
	.align		4
        /*00f0*/ 	.byte	0x02, 0x4c
        /*00f2*/ 	.byte	0x01
	.zero		1


	//----- nvinfo : EIATTR_ANNOTATIONS
	.align		4
        /*00f4*/ 	.byte	0x04, 0x55
        /*00f6*/ 	.short	(.L_37 - .L_36)


	//   ....[0]....
.L_36:
        /*00f8*/ 	.word	0x00000001
        /*00fc*/ 	.byte	0xa0, 0x01, 0x00, 0x00, 0x01, 0x00, 0x00, 0x00, 0xb0, 0x66, 0x00, 0x00, 0x01, 0x00, 0x00, 0x00
        /* <DEDUP_REMOVED lines=3462> */
        /*d96c*/ 	.byte	0x20, 0x0a, 0x05, 0x00


	//----- nvinfo : EIATTR_MERCURY_ISA_VERSION
	.align		4
.L_37:
        /*d970*/ 	.byte	0x03, 0x5f
        /*d972*/ 	.short	0x0101


	//----- nvinfo : EIATTR_EXIT_INSTR_OFFSETS
	.align		4
        /*d974*/ 	.byte	0x04, 0x1c
        /*d976*/ 	.short	(.L_39 - .L_38)


	//   ....[0]....
.L_38:
        /*d978*/ 	.word	0x000561a0


	//   ....[1]....
        /*d97c*/ 	.word	0x000561c0


	//----- nvinfo : EIATTR_REQNTID
	.align		4
.L_39:
        /*d980*/ 	.byte	0x04, 0x10
        /*d982*/ 	.short	(.L_41 - .L_40)
.L_40:
        /*d984*/ 	.word	0x00000080
        /*d988*/ 	.word	0x00000001
        /*d98c*/ 	.word	0x00000001


	//----- nvinfo : EIATTR_CBANK_PARAM_SIZE
	.align		4
.L_41:
        /*d990*/ 	.byte	0x03, 0x19
        /*d992*/ 	.short	0x0050


	//----- nvinfo : EIATTR_PARAM_CBANK
	.align		4
        /*d994*/ 	.byte	0x04, 0x0a
        /*d996*/ 	.short	(.L_43 - .L_42)
	.align		4
.L_42:
        /*d998*/ 	.word	index@(.nv.constant0.matmul_kernel)
        /*d99c*/ 	.short	0x0210
        /*d99e*/ 	.short	0x0050


	//----- nvinfo : EIATTR_SW_WAR
	.align		4
.L_43:
        /*d9a0*/ 	.byte	0x04, 0x36
        /*d9a2*/ 	.short	(.L_45 - .L_44)
.L_44:
        /*d9a4*/ 	.word	0x00000008
.L_45:


//--------------------- .nv.callgraph             --------------------------
	.section	.nv.callgraph,"",@"SHT_CUDA_CALLGRAPH"
	.align	4
	.sectionentsize	8
	.align		4
        /*0000*/ 	.word	0x00000000
	.align		4
        /*0004*/ 	.word	0xffffffff
	.align		4
        /*0008*/ 	.word	0x00000000
	.align		4
        /*000c*/ 	.word	0xfffffffe
	.align		4
        /*0010*/ 	.word	0x00000000
	.align		4
        /*0014*/ 	.word	0xfffffffd
	.align		4
        /*0018*/ 	.word	0x00000000
	.align		4
        /*001c*/ 	.word	0xfffffffc


//--------------------- .text.matmul_kernel       --------------------------
	.section	.text.matmul_kernel,"ax",@progbits
	.align	128
        .global         matmul_kernel
        .type           matmul_kernel,@function
        .size           matmul_kernel,(.L_x_3 - matmul_kernel)
        .other          matmul_kernel,@"STO_CUDA_ENTRY STV_DEFAULT"
matmul_kernel:
.text.matmul_kernel:
[----:B------:R-:W1:Y:S08]  /*0000*/  LDC R1, c[0x0][0x28] ;  /* 0x00000a00ff017b82 */ /* 0x000e700000000800 */
[----:B------:R-:W2:Y:S01]  /*0010*/  LDC.64 R2, c[0x0][0x228] ;  /* 0x00008a00ff027b82 */ /* 0x000ea20000000a00 */
[----:B-1----:R-:W-:Y:S01]  /*0020*/  VIADD R1, R1, 0xffffe7e0 ;  /* 0xffffe7e001017836 */ /* 0x002fe20000000000 */
[----:B------:R-:W1:Y:S01]  /*0030*/  S2R R5, SR_CTAID.X ;  /* 0x0000000000057919 */ /* 0x000e620000002500 */
[----:B------:R-:W-:Y:S01]  /*0040*/  ULDC.64 UR4, c[0x0][0x218] ;  /* 0x0000860000047ab9 */ /* 0x000fe20000000a00 */
[----:B------:R-:W-:Y:S01]  /*0050*/  ULDC UR34, c[0x0][0x240] ;  /* 0x0000900000227ab9 */ /* 0x000fe20000000800 */
[----:B------:R-:W-:Y:S01]  /*0060*/  ULDC UR32, c[0x0][0x240] ;  /* 0x0000900000207ab9 */ /* 0x000fe20000000800 */
[----:B------:R-:W3:Y:S01]  /*0070*/  S2R R40, SR_TID.X ;  /* 0x0000000000287919 */ /* 0x000ee20000002100 */
[----:B------:R-:W-:Y:S01]  /*0080*/  ULDC UR35, c[0x0][0x240] ;  /* 0x0000900000237ab9 */ /* 0x000fe20000000800 */
        /* <DEDUP_REMOVED lines=16> */
[----:B--2---:R-:W-:Y:S01]  /*0190*/  MOV R61, R3 ;  /* 0x00000003003d7202 */ /* 0x004fe20000000f00 */
[----:B------:R2:W-:Y:S01]  /*01a0*/  STL.64 [R1+0xc40], R2 ;  /* 0x000c400201007387 */ /* 0x0005e20000100a00 */
[----:B------:R-:W-:Y:S01]  /*01b0*/  IMAD.MOV.U32 R63, RZ, RZ, R2 ;  /* 0x000000ffff3f7224 */ /* 0x000fe200078e0002 */
[----:B------:R-:W-:Y:S01]  /*01c0*/  ULDC UR52, c[0x0][0x240] ;  /* 0x0000900000347ab9 */ /* 0x000fe20000000800 */
[----:B------:R-:W-:Y:S01]  /*01d0*/  ULDC UR53, c[0x0][0x240] ;  /* 0x0000900000357ab9 */ /* 0x000fe20000000800 */
[----:B------:R-:W-:Y:S01]  /*01e0*/  VIADD R0, R61, 0x7f ;  /* 0x0000007f3d007836 */ /* 0x000fe20000000000 */
[----:B------:R-:W-:Y:S01]  /*01f0*/  ULDC UR54, c[0x0][0x240] ;  /* 0x0000900000367ab9 */ /* 0x000fe20000000800 */
[----:B------:R-:W-:Y:S01]  /*0200*/  ULDC UR55, c[0x0][0x240] ;  /* 0x0000900000377ab9 */ /* 0x000fe20000000800 */
[----:B------:R-:W-:Y:S01]  /*0210*/  ULDC UR56, c[0x0][0x240] ;  /* 0x0000900000387ab9 */ /* 0x000fe20000000800 */
[----:B------:R-:W-:Y:S01]  /*0220*/  ULDC UR57, c[0x0][0x240] ;  /* 0x0000900000397ab9 */ /* 0x000fe20000000800 */
[----:B-1----:R-:W-:Y:S01]  /*0230*/  IABS R8, R5 ;  /* 0x0000000500087213 */ /* 0x002fe20000000000 */
[----:B------:R-:W-:Y:S01]  /*0240*/  ULDC UR58, c[0x0][0x240] ;  /* 0x00009000003a7ab9 */ /* 0x000fe20000000800 */
[----:B------:R-:W-:Y:S01]  /*0250*/  ULDC UR59, c[0x0][0x240] ;  /* 0x00009000003b7ab9 */ /* 0x000fe20000000800 */
[----:B--2---:R-:W-:Y:S01]  /*0260*/  SHF.R.S32.HI R3, RZ, 0x1f, R0 ;  /* 0x0000001fff037819 */ /* 0x004fe20000011400 */
[----:B------:R-:W-:Y:S01]  /*0270*/  ULDC UR60, c[0x0][0x240] ;  /* 0x00009000003c7ab9 */ /* 0x000fe20000000800 */
[----:B---3--:R-:W-:Y:S01]  /*0280*/  LOP3.LUT R65, R40, 0x7f, RZ, 0xc0, !PT ;  /* 0x0000007f28417812 */ /* 0x008fe200078ec0ff */
[----:B------:R-:W-:Y:S01]  /*0290*/  ULDC UR61, c[0x0][0x240] ;  /* 0x00009000003d7ab9 */ /* 0x000fe20000000800 */
[----:B------:R-:W-:Y:S01]  /*02a0*/  LEA.HI R3, R3, R0, RZ, 0x7 ;  /* 0x0000000003037211 */ /* 0x000fe200078f38ff */
[----:B------:R-:W-:Y:S01]  /*02b0*/  ULDC UR6, c[0x0][0x240] ;  /* 0x0000900000067ab9 */ /* 0x000fe20000000800 */
[----:B------:R-:W-:Y:S01]  /*02c0*/  ULDC UR7, c[0x0][0x240] ;  /* 0x0000900000077ab9 */ /* 0x000fe20000000800 */
[----:B------:R-:W-:Y:S01]  /*02d0*/  ULDC UR8, c[0x0][0x240] ;  /* 0x0000900000087ab9 */ /* 0x000fe20000000800 */
[----:B------:R-:W-:Y:S01]  /*02e0*/  SHF.R.S32.HI R3, RZ, 0x7, R3 ;  /* 0x00000007ff037819 */ /* 0x000fe20000011403 */
[----:B------:R-:W-:Y:S01]  /*02f0*/  ULDC UR9, c[0x0][0x240] ;  /* 0x0000900000097ab9 */ /* 0x000fe20000000800 */
[----:B------:R-:W-:Y:S01]  /*0300*/  ULDC UR10, c[0x0][0x240] ;  /* 0x00009000000a7ab9 */ /* 0x000fe20000000800 */
[----:B------:R-:W-:Y:S01]  /*0310*/  ULDC UR11, c[0x0][0x240] ;  /* 0x00009000000b7ab9 */ /* 0x000fe20000000800 */
[----:B------:R-:W-:Y:S01]  /*0320*/  ULDC UR12, c[0x0][0x240] ;  /* 0x00009000000c7ab9 */ /* 0x000fe20000000800 */
[----:B------:R-:W-:Y:S01]  /*0330*/  IMAD.SHL.U32 R4, R3, 0x8, RZ ;  /* 0x0000000803047824 */ /* 0x000fe200078e00ff */
[----:B------:R-:W-:Y:S01]  /*0340*/  ULDC UR13, c[0x0][0x240] ;  /* 0x00009000000d7ab9 */ /* 0x000fe20000000800 */
[----:B------:R-:W-:Y:S01]  /*0350*/  ULDC UR14, c[0x0][0x240] ;  /* 0x00009000000e7ab9 */ /* 0x000fe20000000800 */
[----:B------:R-:W-:Y:S01]  /*0360*/  ULDC UR15, c[0x0][0x240] ;  /* 0x00009000000f7ab9 */ /* 0x000fe20000000800 */
[----:B------:R-:W-:Y:S01]  /*0370*/  ULDC UR16, c[0x0][0x240] ;  /* 0x0000900000107ab9 */ /* 0x000fe20000000800 */
[-C--:B------:R-:W-:Y:S01]  /*0380*/  IABS R7, R4.reuse ;  /* 0x0000000400077213 */ /* 0x080fe20000000000 */
[----:B------:R-:W-:Y:S01]  /*0390*/  ULDC UR17, c[0x0][0x240] ;  /* 0x0000900000117ab9 */ /* 0x000fe20000000800 */
[----:B------:R-:W-:Y:S01]  /*03a0*/  IABS R10, R4 ;  /* 0x00000004000a7213 */ /* 0x000fe20000000000 */
[----:B------:R-:W-:Y:S01]  /*03b0*/  ULDC UR18, c[0x0][0x240] ;  /* 0x0000900000127ab9 */ /* 0x000fe20000000800 */
[----:B------:R-:W1:Y:S01]  /*03c0*/  I2F.RP R0, R7 ;  /* 0x0000000700007306 */ /* 0x000e620000209400 */
        /* <DEDUP_REMOVED lines=14> */
[----:B-1----:R-:W1:Y:S02]  /*04b0*/  MUFU.RCP R0, R0 ;  /* 0x0000000000007308 */ /* 0x002e640000001000 */
[----:B-1----:R-:W-:Y:S01]  /*04c0*/  IADD3 R2, R0, 0xffffffe, RZ ;  /* 0x0ffffffe00027810 */ /* 0x002fe20007ffe0ff */
[----:B------:R-:W-:-:S05]  /*04d0*/  IMAD.MOV R0, RZ, RZ, -R10 ;  /* 0x000000ffff007224 */ /* 0x000fca00078e0a0a */
[----:B------:R1:W2:Y:S02]  /*04e0*/  F2I.FTZ.U32.TRUNC.NTZ R3, R2 ;  /* 0x0000000200037305 */ /* 0x0002a4000021f000 */
[----:B-1----:R-:W-:Y:S01]  /*04f0*/  MOV R2, RZ ;  /* 0x000000ff00027202 */ /* 0x002fe20000000f00 */
[----:B--2---:R-:W-:-:S04]  /*0500*/  IMAD.MOV R6, RZ, RZ, -R3 ;  /* 0x000000ffff067224 */ /* 0x004fc800078e0a03 */
[----:B------:R-:W-:Y:S02]  /*0510*/  IMAD R9, R6, R7, RZ ;  /* 0x0000000706097224 */ /* 0x000fe400078e02ff */
[----:B------:R-:W-:Y:S01]  /*0520*/  IMAD.MOV.U32 R6, RZ, RZ, R8 ;  /* 0x000000ffff067224 */ /* 0x000fe200078e0008 */
[----:B------:R-:W-:Y:S01]  /*0530*/  IABS R8, R63 ;  /* 0x0000003f00087213 */ /* 0x000fe20000000000 */
[----:B------:R-:W-:-:S06]  /*0540*/  IMAD.HI.U32 R3, R3, R9, R2 ;  /* 0x0000000903037227 */ /* 0x000fcc00078e0002 */
[----:B------:R-:W-:-:S04]  /*0550*/  IMAD.HI.U32 R3, R3, R6, RZ ;  /* 0x0000000603037227 */ /* 0x000fc800078e00ff */
[----:B------:R-:W-:-:S05]  /*0560*/  IMAD R0, R3, R0, R6 ;  /* 0x0000000003007224 */ /* 0x000fca00078e0206 */
[----:B------:R-:W-:-:S13]  /*0570*/  ISETP.GT.U32.AND P1, PT, R7, R0, PT ;  /* 0x000000000700720c */ /* 0x000fda0003f24070 */
[----:B------:R-:W-:Y:S01]  /*0580*/  @!P1 IMAD.IADD R0, R0, 0x1, -R7 ;  /* 0x0000000100009824 */ /* 0x000fe200078e0a07 */
[----:B------:R-:W-:Y:S02]  /*0590*/  @!P1 IADD3 R3, R3, 0x1, RZ ;  /* 0x0000000103039810 */ /* 0x000fe40007ffe0ff */
[----:B------:R-:W-:Y:S02]  /*05a0*/  ISETP.NE.AND P1, PT, R4, RZ, PT ;  /* 0x000000ff0400720c */ /* 0x000fe40003f25270 */
[----:B------:R-:W-:Y:S02]  /*05b0*/  ISETP.GE.U32.AND P0, PT, R0, R7, PT ;  /* 0x000000070000720c */ /* 0x000fe40003f06070 */
[----:B------:R-:W-:-:S04]  /*05c0*/  LOP3.LUT R0, R5, R4, RZ, 0x3c, !PT ;  /* 0x0000000405007212 */ /* 0x000fc800078e3cff */
[----:B------:R-:W-:Y:S02]  /*05d0*/  ISETP.GE.AND P2, PT, R0, RZ, PT ;  /* 0x000000ff0000720c */ /* 0x000fe40003f46270 */
[----:B------:R-:W-:-:S05]  /*05e0*/  IADD3 R0, R63, 0xff, RZ ;  /* 0x000000ff3f007810 */ /* 0x000fca0007ffe0ff */
[----:B------:R-:W-:-:S04]  /*05f0*/  @P0 VIADD R3, R3, 0x1 ;  /* 0x0000000103030836 */ /* 0x000fc80000000000 */
[----:B------:R-:W-:Y:S01]  /*0600*/  IMAD.MOV.U32 R2, RZ, RZ, R3 ;  /* 0x000000ffff027224 */ /* 0x000fe200078e0003 */
[----:B------:R-:W-:-:S03]  /*0610*/  SHF.R.S32.HI R3, RZ, 0x1f, R0 ;  /* 0x0000001fff037819 */ /* 0x000fc60000011400 */
[----:B------:R-:W-:Y:S01]  /*0620*/  @!P2 IMAD.MOV R2, RZ, RZ, -R2 ;  /* 0x000000ffff02a224 */ /* 0x000fe200078e0a02 */
[----:B------:R-:W-:Y:S02]  /*0630*/  @!P1 LOP3.LUT R2, RZ, R4, RZ, 0x33, !PT ;  /* 0x00000004ff029212 */ /* 0x000fe400078e33ff */
[----:B------:R-:W-:-:S03]  /*0640*/  LEA.HI R3, R3, R0, RZ, 0x8 ;  /* 0x0000000003037211 */ /* 0x000fc600078f40ff */
[----:B------:R-:W-:Y:S02]  /*0650*/  IMAD.SHL.U32 R10, R2, 0x8, RZ ;  /* 0x00000008020a7824 */ /* 0x000fe400078e00ff */
[----:B------:R-:W-:-:S03]  /*0660*/  IMAD.MOV R2, RZ, RZ, -R2 ;  /* 0x000000ffff027224 */ /* 0x000fc600078e0a02 */
[----:B------:R-:W-:Y:S01]  /*0670*/  LEA.HI.SX32 R3, R3, -R10, 0x18 ;  /* 0x8000000a03037211 */ /* 0x000fe200078fc2ff */
[----:B------:R-:W-:Y:S01]  /*0680*/  IMAD R12, R4, R2, R5 ;  /* 0x00000002040c7224 */ /* 0x000fe200078e0205 */
[----:B------:R-:W-:Y:S02]  /*0690*/  MOV R2, RZ ;  /* 0x000000ff00027202 */ /* 0x000fe40000000f00 */
[----:B------:R-:W-:Y:S02]  /*06a0*/  VIMNMX R13, R3, 0x8, PT ;  /* 0x00000008030d7848 */ /* 0x000fe40003fe0100 */
[----:B------:R-:W-:Y:S02]  /*06b0*/  IABS R4, R12 ;  /* 0x0000000c00047213 */ /* 0x000fe40000000000 */
[----:B------:R-:W-:-:S04]  /*06c0*/  IABS R6, R13 ;  /* 0x0000000d00067213 */ /* 0x000fc80000000000 */
[----:B------:R-:W1:Y:S08]  /*06d0*/  I2F.RP R0, R6 ;  /* 0x0000000600007306 */ /* 0x000e700000209400 */
[----:B-1----:R-:W1:Y:S02]  /*06e0*/  MUFU.RCP R0, R0 ;  /* 0x0000000000007308 */ /* 0x002e640000001000 */
[----:B-1----:R-:W-:-:S02]  /*06f0*/  IADD3 R3, R0, 0xffffffe, RZ ;  /* 0x0ffffffe00037810 */ /* 0x002fc40007ffe0ff */
[----:B------:R-:W-:-:S04]  /*0700*/  IABS R0, R61 ;  /* 0x0000003d00007213 */ /* 0x000fc80000000000 */
[----:B------:R-:W1:Y:S02]  /*0710*/  F2I.FTZ.U32.TRUNC.NTZ R3, R3 ;  /* 0x0000000300037305 */ /* 0x000e64000021f000 */
[----:B-1----:R-:W-:-:S04]  /*0720*/  IMAD.MOV R7, RZ, RZ, -R3 ;  /* 0x000000ffff077224 */ /* 0x002fc800078e0a03 */
[----:B------:R-:W-:Y:S01]  /*0730*/  IMAD R5, R7, R6, RZ ;  /* 0x0000000607057224 */ /* 0x000fe200078e02ff */
[----:B------:R-:W-:-:S03]  /*0740*/  IABS R7, R13 ;  /* 0x0000000d00077213 */ /* 0x000fc60000000000 */
[----:B------:R-:W-:Y:S02]  /*0750*/  IMAD.HI.U32 R2, R3, R5, R2 ;  /* 0x0000000503027227 */ /* 0x000fe400078e0002 */
[----:B------:R-:W1:Y:S02]  /*0760*/  I2F.RP R5, R0 ;  /* 0x0000000000057306 */ /* 0x000e640000209400 */
[----:B------:R-:W-:Y:S02]  /*0770*/  IMAD.MOV.U32 R3, RZ, RZ, R4 ;  /* 0x000000ffff037224 */ /* 0x000fe400078e0004 */
[----:B------:R-:W-:Y:S02]  /*0780*/  IMAD.MOV R4, RZ, RZ, -R7 ;  /* 0x000000ffff047224 */ /* 0x000fe400078e0a07 */
[----:B------:R-:W-:-:S04]  /*0790*/  IMAD.HI.U32 R2, R2, R3, RZ ;  /* 0x0000000302027227 */ /* 0x000fc800078e00ff */
[----:B------:R-:W-:Y:S02]  /*07a0*/  IMAD R3, R2, R4, R3 ;  /* 0x0000000402037224 */ /* 0x000fe400078e0203 */
[----:B------:R-:W2:Y:S03]  /*07b0*/  I2F.RP R4, R8 ;  /* 0x0000000800047306 */ /* 0x000ea60000209400 */
[----:B------:R-:W-:-:S05]  /*07c0*/  ISETP.GT.U32.AND P1, PT, R6, R3, PT ;  /* 0x000000030600720c */ /* 0x000fca0003f24070 */
[----:B-1----:R-:W1:Y:S08]  /*07d0*/  MUFU.RCP R5, R5 ;  /* 0x0000000500057308 */ /* 0x002e700000001000 */
[----:B--2---:R-:W2:Y:S01]  /*07e0*/  MUFU.RCP R4, R4 ;  /* 0x0000000400047308 */ /* 0x004ea20000001000 */
[----:B------:R-:W-:Y:S01]  /*07f0*/  @!P1 IADD3 R3, R3, -R6, RZ ;  /* 0x8000000603039210 */ /* 0x000fe20007ffe0ff */
[----:B------:R-:W-:Y:S01]  /*0800*/  @!P1 VIADD R2, R2, 0x1 ;  /* 0x0000000102029836 */ /* 0x000fe20000000000 */
[----:B------:R-:W-:-:S02]  /*0810*/  ISETP.NE.AND P1, PT, R13, RZ, PT ;  /* 0x000000ff0d00720c */ /* 0x000fc40003f25270 */
[----:B------:R-:W-:Y:S02]  /*0820*/  ISETP.GE.U32.AND P0, PT, R3, R6, PT ;  /* 0x000000060300720c */ /* 0x000fe40003f06070 */
[----:B------:R-:W-:Y:S01]  /*0830*/  LOP3.LUT R3, R12, R13, RZ, 0x3c, !PT ;  /* 0x0000000d0c037212 */ /* 0x000fe200078e3cff */
[----:B-1----:R-:W-:-:S03]  /*0840*/  VIADD R6, R5, 0xffffffe ;  /* 0x0ffffffe05067836 */ /* 0x002fc60000000000 */
[----:B------:R-:W-:Y:S01]  /*0850*/  ISETP.GE.AND P2, PT, R3, RZ, PT ;  /* 0x000000ff0300720c */ /* 0x000fe20003f46270 */
[----:B------:R1:W3:Y:S01]  /*0860*/  F2I.FTZ.U32.TRUNC.NTZ R7, R6 ;  /* 0x0000000600077305 */ /* 0x0002e2000021f000 */
[----:B--2---:R-:W-:-:S05]  /*0870*/  VIADD R5, R4, 0xffffffe ;  /* 0x0ffffffe04057836 */ /* 0x004fca0000000000 */
[----:B------:R-:W-:Y:S01]  /*0880*/  @P0 IADD3 R2, R2, 0x1, RZ ;  /* 0x0000000102020810 */ /* 0x000fe20007ffe0ff */
[----:B-1----:R-:W-:Y:S01]  /*0890*/  IMAD.MOV.U32 R6, RZ, RZ, RZ ;  /* 0x000000ffff067224 */ /* 0x002fe200078e00ff */
[----:B------:R-:W1:Y:S04]  /*08a0*/  F2I.FTZ.U32.TRUNC.NTZ R5, R5 ;  /* 0x0000000500057305 */ /* 0x000e68000021f000 */
[----:B------:R-:W-:Y:S01]  /*08b0*/  @!P2 IMAD.MOV R2, RZ, RZ, -R2 ;  /* 0x000000ffff02a224 */ /* 0x000fe200078e0a02 */
[----:B------:R-:W-:Y:S02]  /*08c0*/  @!P1 LOP3.LUT R2, RZ, R13, RZ, 0x33, !PT ;  /* 0x0000000dff029212 */ /* 0x000fe400078e33ff */
[----:B---3--:R-:W-:-:S03]  /*08d0*/  IADD3 R9, RZ, -R7, RZ ;  /* 0x80000007ff097210 */ /* 0x008fc60007ffe0ff */
[C---:B------:R-:W-:Y:S01]  /*08e0*/  IMAD.SHL.U32 R3, R2.reuse, 0x80, RZ ;  /* 0x0000008002037824 */ /* 0x040fe200078e00ff */
[----:B------:R-:W-:Y:S01]  /*08f0*/  IADD3 R4, -R2, RZ, RZ ;  /* 0x000000ff02047210 */ /* 0x000fe20007ffe1ff */
[----:B------:R-:W-:Y:S02]  /*0900*/  IMAD R9, R9, R0, RZ ;  /* 0x0000000009097224 */ /* 0x000fe400078e02ff */
[C---:B------:R-:W-:Y:S01]  /*0910*/  VIADD R14, R3.reuse, 0x7f ;  /* 0x0000007f030e7836 */ /* 0x040fe20000000000 */
[----:B------:R-:W-:Y:S01]  /*0920*/  IADD3 R37, R3, 0x75, RZ ;  /* 0x0000007503257810 */ /* 0x000fe20007ffe0ff */
[----:B------:R-:W-:Y:S01]  /*0930*/  IMAD.HI.U32 R2, R7, R9, R6 ;  /* 0x0000000907027227 */ /* 0x000fe200078e0006 */
[----:B------:R-:W-:Y:S02]  /*0940*/  IADD3 R45, R3, 0x77, RZ ;  /* 0x00000077032d7810 */ /* 0x000fe40007ffe0ff */
[----:B------:R-:W-:Y:S01]  /*0950*/  IABS R11, R14 ;  /* 0x0000000e000b7213 */ /* 0x000fe20000000000 */
[----:B-1----:R-:W-:Y:S01]  /*0960*/  IMAD.MOV R15, RZ, RZ, -R5 ;  /* 0x000000ffff0f7224 */ /* 0x002fe200078e0a05 */
[----:B------:R-:W-:Y:S01]  /*0970*/  ISETP.GE.AND P1, PT, R14, RZ, PT ;  /* 0x000000ff0e00720c */ /* 0x000fe20003f26270 */
[----:B------:R-:W-:Y:S01]  /*0980*/  IMAD R4, R13, R4, R12 ;  /* 0x000000040d047224 */ /* 0x000fe200078e020c */
[----:B------:R-:W-:Y:S01]  /*0990*/  IADD3 R14, R3, 0x2, RZ ;  /* 0x00000002030e7810 */ /* 0x000fe20007ffe0ff */
[----:B------:R-:W-:Y:S01]  /*09a0*/  IMAD.HI.U32 R6, R2, R11, RZ ;  /* 0x0000000b02067227 */ /* 0x000fe200078e00ff */
[----:B------:R-:W-:-:S02]  /*09b0*/  MOV R9, R15 ;  /* 0x0000000f00097202 */ /* 0x000fc40000000f00 */
[----:B------:R-:W-:Y:S01]  /*09c0*/  IABS R15, R14 ;  /* 0x0000000e000f7213 */ /* 0x000fe20000000000 */
[----:B------:R-:W-:Y:S01]  /*09d0*/  IMAD.IADD R7, R10, 0x1, R4 ;  /* 0x000000010a077824 */ /* 0x000fe200078e0204 */
[----:B------:R-:W-:Y:S01]  /*09e0*/  IADD3 R6, -R6, RZ, RZ ;  /* 0x000000ff06067210 */ /* 0x000fe20007ffe1ff */
[C---:B------:R-:W-:Y:S01]  /*09f0*/  VIADD R10, R3.reuse, 0x1 ;  /* 0x00000001030a7836 */ /* 0x040fe20000000000 */
[----:B------:R-:W-:Y:S01]  /*0a00*/  IADD3 R49, R3, 0x79, RZ ;  /* 0x0000007903317810 */ /* 0x000fe20007ffe0ff */
[----:B------:R-:W-:Y:S01]  /*0a10*/  IMAD R9, R9, R8, RZ ;  /* 0x0000000809097224 */ /* 0x000fe200078e02ff */
[----:B------:R-:W-:Y:S01]  /*0a20*/  IADD3 R53, R3, 0x7b, RZ ;  /* 0x0000007b03357810 */ /* 0x000fe20007ffe0ff */
[----:B------:R-:W-:Y:S01]  /*0a30*/  IMAD.MOV.U32 R4, RZ, RZ, RZ ;  /* 0x000000ffff047224 */ /* 0x000fe200078e00ff */
[----:B------:R-:W-:Y:S01]  /*0a40*/  IABS R13, R10 ;  /* 0x0000000a000d7213 */ /* 0x000fe20000000000 */
[----:B------:R-:W-:Y:S01]  /*0a50*/  IMAD R7, R7, 0x100, R65 ;  /* 0x0000010007077824 */ /* 0x000fe200078e0241 */
[----:B------:R-:W-:Y:S01]  /*0a60*/  ISETP.GE.AND P5, PT, R10, RZ, PT ;  /* 0x000000ff0a00720c */ /* 0x000fe20003fa6270 */
[----:B------:R-:W-:Y:S01]  /*0a70*/  IMAD.HI.U32 R4, R5, R9, R4 ;  /* 0x0000000905047227 */ /* 0x000fe200078e0004 */
[----:B------:R-:W-:-:S02]  /*0a80*/  IABS R29, R49 ;  /* 0x00000031001d7213 */ /* 0x000fc40000000000 */
[----:B------:R-:W-:Y:S01]  /*0a90*/  IABS R237, R7 ;  /* 0x0000000700ed7213 */ /* 0x000fe20000000000 */
[----:B------:R-:W-:Y:S01]  /*0aa0*/  IMAD R30, R0, R6, R11 ;  /* 0x00000006001e7224 */ /* 0x000fe200078e020b */
[----:B------:R-:W-:Y:S01]  /*0ab0*/  IADD3 R59, R3, 0x7e, RZ ;  /* 0x0000007e033b7810 */ /* 0x000fe20007ffe0ff */
[----:B------:R-:W-:-:S03]  /*0ac0*/  IMAD.HI.U32 R6, R2, R13, RZ ;  /* 0x0000000d02067227 */ /* 0x000fc600078e00ff */
[----:B------:R-:W-:Y:S01]  /*0ad0*/  ISETP.GT.U32.AND P0, PT, R0, R30, PT ;  /* 0x0000001e0000720c */ /* 0x000fe20003f04070 */
[----:B------:R-:W-:Y:S01]  /*0ae0*/  IMAD.HI.U32 R5, R4, R237, RZ ;  /* 0x000000ed04057227 */ /* 0x000fe200078e00ff */
[----:B------:R-:W-:-:S03]  /*0af0*/  IADD3 R32, -R6, RZ, RZ ;  /* 0x000000ff06207210 */ /* 0x000fc60007ffe1ff */
[----:B------:R-:W-:Y:S02]  /*0b00*/  IMAD.MOV R6, RZ, RZ, -R5 ;  /* 0x000000ffff067224 */ /* 0x000fe400078e0a05 */
[----:B------:R-:W-:-:S04]  /*0b10*/  IMAD.HI.U32 R5, R2, R15, RZ ;  /* 0x0000000f02057227 */ /* 0x000fc800078e00ff */
[----:B------:R-:W-:Y:S01]  /*0b20*/  VIADD R9, R7, 0x80 ;  /* 0x0000008007097836 */ /* 0x000fe20000000000 */
[----:B------:R-:W-:Y:S01]  /*0b30*/  IADD3 R5, -R5, RZ, RZ ;  /* 0x000000ff05057210 */ /* 0x000fe20007ffe1ff */
[----:B------:R-:W-:Y:S02]  /*0b40*/  VIADD R16, R3, 0x3 ;  /* 0x0000000303107836 */ /* 0x000fe40000000000 */
[----:B------:R-:W-:Y:S01]  /*0b50*/  IMAD R237, R8, R6, R237 ;  /* 0x0000000608ed7224 */ /* 0x000fe200078e02ed */
[----:B------:R-:W-:Y:S01]  /*0b60*/  IABS R11, R9 ;  /* 0x00000009000b7213 */ /* 0x000fe20000000000 */
[C---:B------:R-:W-:Y:S01]  /*0b70*/  IMAD R34, R0.reuse, R5, R15 ;  /* 0x0000000500227224 */ /* 0x040fe200078e020f */
[----:B------:R-:W-:Y:S01]  /*0b80*/  IABS R17, R16 ;  /* 0x0000001000117213 */ /* 0x000fe20000000000 */
[----:B------:R-:W-:Y:S01]  /*0b90*/  IMAD R32, R0, R32, R13 ;  /* 0x0000002000207224 */ /* 0x000fe200078e020d */
[----:B------:R-:W-:Y:S01]  /*0ba0*/  ISETP.GT.U32.AND P3, PT, R8, R237, PT ;  /* 0x000000ed0800720c */ /* 0x000fe20003f64070 */
[----:B------:R-:W-:Y:S01]  /*0bb0*/  IMAD.HI.U32 R4, R4, R11, RZ ;  /* 0x0000000b04047227 */ /* 0x000fe200078e00ff */
[----:B------:R-:W-:-:S02]  /*0bc0*/  ISETP.GT.U32.AND P2, PT, R0, R34, PT ;  /* 0x000000220000720c */ /* 0x000fc40003f44070 */
[----:B------:R-:W-:Y:S01]  /*0bd0*/  IADD3 R6, R3, 0x4, RZ ;  /* 0x0000000403067810 */ /* 0x000fe20007ffe0ff */
[----:B------:R-:W-:Y:S02]  /*0be0*/  IMAD.MOV R4, RZ, RZ, -R4 ;  /* 0x000000ffff047224 */ /* 0x000fe400078e0a04 */
[----:B------:R-:W-:Y:S01]  /*0bf0*/  @!P0 IMAD.IADD R30, R30, 0x1, -R0 ;  /* 0x000000011e1e8824 */ /* 0x000fe200078e0a00 */
[----:B------:R-:W-:Y:S01]  /*0c00*/  ISETP.GT.U32.AND P0, PT, R0, R32, PT ;  /* 0x000000200000720c */ /* 0x000fe20003f04070 */
[----:B------:R-:W-:Y:S01]  /*0c10*/  IMAD R12, R8, R4, R11 ;  /* 0x00000004080c7224 */ /* 0x000fe200078e020b */
[----:B------:R-:W-:Y:S01]  /*0c20*/  IABS R11, R6 ;  /* 0x00000006000b7213 */ /* 0x000fe20000000000 */
[----:B------:R-:W-:Y:S01]  /*0c30*/  IMAD.HI.U32 R4, R2, R17, RZ ;  /* 0x0000001102047227 */ /* 0x000fe200078e00ff */
[----:B------:R-:W-:Y:S02]  /*0c40*/  ISETP.GT.U32.AND P6, PT, R0, R30, PT ;  /* 0x0000001e0000720c */ /* 0x000fe40003fc4070 */
[----:B------:R-:W-:Y:S01]  /*0c50*/  ISETP.GT.U32.AND P4, PT, R8, R12, PT ;  /* 0x0000000c0800720c */ /* 0x000fe20003f84070 */
[----:B------:R-:W-:Y:S01]  /*0c60*/  IMAD.MOV R4, RZ, RZ, -R4 ;  /* 0x000000ffff047224 */ /* 0x000fe200078e0a04 */
[----:B------:R-:W-:Y:S01]  /*0c70*/  @!P2 IADD3 R34, R34, -R0, RZ ;  /* 0x800000002222a210 */ /* 0x000fe20007ffe0ff */
[----:B------:R-:W-:-:S02]  /*0c80*/  @!P3 IMAD.IADD R237, R237, 0x1, -R8 ;  /* 0x00000001ededb824 */ /* 0x000fc400078e0a08 */
[C---:B------:R-:W-:Y:S01]  /*0c90*/  IMAD R36, R0.reuse, R4, R17 ;  /* 0x0000000400247224 */ /* 0x040fe200078e0211 */
[----:B------:R-:W-:Y:S01]  /*0ca0*/  ISETP.GT.U32.AND P2, PT, R0, R34, PT ;  /* 0x000000220000720c */ /* 0x000fe20003f44070 */
[----:B------:R-:W-:-:S03]  /*0cb0*/  IMAD.HI.U32 R4, R2, R11, RZ ;  /* 0x0000000b02047227 */ /* 0x000fc600078e00ff */
[----:B------:R-:W-:Y:S01]  /*0cc0*/  ISETP.GT.U32.AND P3, PT, R0, R36, PT ;  /* 0x000000240000720c */ /* 0x000fe20003f64070 */
[----:B------:R-:W-:Y:S02]  /*0cd0*/  IMAD.MOV R4, RZ, RZ, -R4 ;  /* 0x000000ffff047224 */ /* 0x000fe400078e0a04 */
[--C-:B------:R-:W-:Y:S01]  /*0ce0*/  @!P0 IMAD.IADD R32, R32, 0x1, -R0.reuse ;  /* 0x0000000120208824 */ /* 0x100fe200078e0a00 */
[----:B------:R-:W-:Y:S01]  /*0cf0*/  @!P4 IADD3 R12, R12, -R8, RZ ;  /* 0x800000080c0cc210 */ /* 0x000fe20007ffe0ff */
[C---:B------:R-:W-:Y:S02]  /*0d00*/  VIADD R10, R3.reuse, 0x5 ;  /* 0x00000005030a7836 */ /* 0x040fe40000000000 */
[C---:B------:R-:W-:Y:S01]  /*0d10*/  IMAD R38, R0.reuse, R4, R11 ;  /* 0x0000000400267224 */ /* 0x040fe200078e020b */
[----:B------:R-:W-:Y:S01]  /*0d20*/  ISETP.GT.U32.AND P0, PT, R0, R32, PT ;  /* 0x000000200000720c */ /* 0x000fe20003f04070 */
[--C-:B------:R-:W-:Y:S01]  /*0d30*/  @!P6 IMAD.IADD R30, R30, 0x1, -R0.reuse ;  /* 0x000000011e1ee824 */ /* 0x100fe200078e0a00 */
[----:B------:R-:W-:Y:S01]  /*0d40*/  IABS R13, R10 ;  /* 0x0000000a000d7213 */ /* 0x000fe20000000000 */
[----:B------:R-:W-:Y:S01]  /*0d50*/  VIADD R4, R3, 0x6 ;  /* 0x0000000603047836 */ /* 0x000fe20000000000 */
[----:B------:R-:W-:Y:S01]  /*0d60*/  @!P2 IADD3 R34, R34, -R0, RZ ;  /* 0x800000002222a210 */ /* 0x000fe20007ffe0ff */
[----:B------:R-:W-:Y:S01]  /*0d70*/  @!P3 IMAD.IADD R36, R36, 0x1, -R0 ;  /* 0x000000012424b824 */ /* 0x000fe200078e0a00 */
[----:B------:R-:W-:Y:S01]  /*0d80*/  ISETP.GT.U32.AND P2, PT, R0, R38, PT ;  /* 0x000000260000720c */ /* 0x000fe20003f44070 */
[----:B------:R-:W-:Y:S01]  /*0d90*/  IMAD.HI.U32 R5, R2, R13, RZ ;  /* 0x0000000d02057227 */ /* 0x000fe200078e00ff */
[----:B------:R-:W-:-:S02]  /*0da0*/  ISETP.GT.U32.AND P6, PT, R8, R237, PT ;  /* 0x000000ed0800720c */ /* 0x000fc40003fc4070 */
[----:B------:R-:W-:Y:S01]  /*0db0*/  ISETP.GT.U32.AND P3, PT, R0, R36, PT ;  /* 0x000000240000720c */ /* 0x000fe20003f64070 */
[----:B------:R-:W-:Y:S01]  /*0dc0*/  @!P1 IMAD.MOV R30, RZ, RZ, -R30 ;  /* 0x000000ffff1e9224 */ /* 0x000fe200078e0a1e */
[----:B------:R-:W-:Y:S01]  /*0dd0*/  ISETP.GE.AND P1, PT, R14, RZ, PT ;  /* 0x000000ff0e00720c */ /* 0x000fe20003f26270 */
[----:B------:R-:W-:Y:S01]  /*0de0*/  IMAD.MOV R5, RZ, RZ, -R5 ;  /* 0x000000ffff057224 */ /* 0x000fe200078e0a05 */
[----:B------:R-:W-:Y:S01]  /*0df0*/  @!P0 IADD3 R32, R32, -R0, RZ ;  /* 0x8000000020208210 */ /* 0x000fe20007ffe0ff */
[C---:B------:R-:W-:Y:S01]  /*0e00*/  VIADD R14, R3.reuse, 0xc ;  /* 0x0000000c030e7836 */ /* 0x040fe20000000000 */
[----:B------:R-:W-:Y:S01]  /*0e10*/  IABS R11, R4 ;  /* 0x00000004000b7213 */ /* 0x000fe20000000000 */
[----:B------:R-:W-:Y:S01]  /*0e20*/  IMAD R72, R0, R5, R13 ;  /* 0x0000000500487224 */ /* 0x000fe200078e020d */
[----:B------:R-:W-:Y:S01]  /*0e30*/  ISETP.GT.U32.AND P4, PT, R8, R12, PT ;  /* 0x0000000c0800720c */ /* 0x000fe20003f84070 */
[----:B------:R-:W-:Y:S01]  /*0e40*/  VIADD R5, R3, 0x7 ;  /* 0x0000000703057836 */ /* 0x000fe20000000000 */
[----:B------:R-:W-:Y:S01]  /*0e50*/  @!P2 IADD3 R38, R38, -R0, RZ ;  /* 0x800000002626a210 */ /* 0x000fe20007ffe0ff */
[----:B------:R-:W-:Y:S01]  /*0e60*/  @!P5 IMAD.MOV R32, RZ, RZ, -R32 ;  /* 0x000000ffff20d224 */ /* 0x000fe200078e0a20 */
[----:B------:R-:W-:Y:S01]  /*0e70*/  ISETP.GE.AND P5, PT, R4, RZ, PT ;  /* 0x000000ff0400720c */ /* 0x000fe20003fa6270 */
[----:B------:R-:W-:Y:S01]  /*0e80*/  IMAD.HI.U32 R4, R2, R11, RZ ;  /* 0x0000000b02047227 */ /* 0x000fe200078e00ff */
[----:B------:R-:W-:-:S02]  /*0e90*/  ISETP.GT.U32.AND P2, PT, R0, R38, PT ;  /* 0x000000260000720c */ /* 0x000fc40003f44070 */
[----:B------:R-:W-:Y:S01]  /*0ea0*/  IABS R13, R5 ;  /* 0x00000005000d7213 */ /* 0x000fe20000000000 */
[----:B------:R-:W-:Y:S01]  /*0eb0*/  @!P3 IMAD.IADD R36, R36, 0x1, -R0 ;  /* 0x000000012424b824 */ /* 0x000fe200078e0a00 */
[----:B------:R-:W-:Y:S01]  /*0ec0*/  ISETP.GT.U32.AND P3, PT, R0, R72, PT ;  /* 0x000000480000720c */ /* 0x000fe20003f64070 */
[----:B------:R-:W-:Y:S01]  /*0ed0*/  IMAD.MOV R4, RZ, RZ, -R4 ;  /* 0x000000ffff047224 */ /* 0x000fe200078e0a04 */
[----:B------:R-:W-:Y:S01]  /*0ee0*/  @!P1 IADD3 R34, -R34, RZ, RZ ;  /* 0x000000ff22229210 */ /* 0x000fe20007ffe1ff */
[----:B------:R-:W-:Y:S01]  /*0ef0*/  @!P6 IMAD.IADD R237, R237, 0x1, -R8 ;  /* 0x00000001edede824 */ /* 0x000fe200078e0a08 */
[----:B------:R-:W-:Y:S01]  /*0f00*/  ISETP.GE.AND P1, PT, R5, RZ, PT ;  /* 0x000000ff0500720c */ /* 0x000fe20003f26270 */
[----:B------:R-:W-:Y:S01]  /*0f10*/  IMAD.HI.U32 R5, R2, R13, RZ ;  /* 0x0000000d02057227 */ /* 0x000fe200078e00ff */
[----:B------:R-:W-:Y:S02]  /*0f20*/  ISETP.GE.AND P6, PT, R16, RZ, PT ;  /* 0x000000ff1000720c */ /* 0x000fe40003fc6270 */
[----:B------:R-:W-:Y:S01]  /*0f30*/  @!P4 IADD3 R12, R12, -R8, RZ ;  /* 0x800000080c0cc210 */ /* 0x000fe20007ffe0ff */
[----:B------:R-:W-:Y:S01]  /*0f40*/  IMAD R74, R0, R4, R11 ;  /* 0x00000004004a7224 */ /* 0x000fe200078e020b */
[----:B------:R-:W-:Y:S01]  /*0f50*/  IADD3 R5, -R5, RZ, RZ ;  /* 0x000000ff05057210 */ /* 0x000fe20007ffe1ff */
[--C-:B------:R-:W-:Y:S01]  /*0f60*/  @!P2 IMAD.IADD R38, R38, 0x1, -R0.reuse ;  /* 0x000000012626a824 */ /* 0x100fe200078e0a00 */
[----:B------:R-:W-:Y:S01]  /*0f70*/  ISETP.GE.AND P4, PT, R6, RZ, PT ;  /* 0x000000ff0600720c */ /* 0x000fe20003f86270 */
[----:B------:R-:W-:Y:S01]  /*0f80*/  @!P3 IMAD.IADD R72, R72, 0x1, -R0 ;  /* 0x000000014848b824 */ /* 0x000fe200078e0a00 */
[C---:B------:R-:W-:Y:S01]  /*0f90*/  ISETP.GT.U32.AND P2, PT, R0.reuse, R74, PT ;  /* 0x0000004a0000720c */ /* 0x040fe20003f44070 */
[----:B------:R-:W-:Y:S01]  /*0fa0*/  IMAD R76, R0, R5, R13 ;  /* 0x00000005004c7224 */ /* 0x000fe200078e020d */
[----:B------:R-:W-:Y:S01]  /*0fb0*/  ISETP.GE.AND P0, PT, R10, RZ, PT ;  /* 0x000000ff0a00720c */ /* 0x000fe20003f06270 */
[C---:B------:R-:W-:Y:S01]  /*0fc0*/  VIADD R6, R3.reuse, 0x8 ;  /* 0x0000000803067836 */ /* 0x040fe20000000000 */
[C---:B------:R-:W-:Y:S01]  /*0fd0*/  ISETP.GT.U32.AND P3, PT, R0.reuse, R72, PT ;  /* 0x000000480000720c */ /* 0x040fe20003f64070 */
[----:B------:R-:W-:Y:S01]  /*0fe0*/  @!P6 IMAD.MOV R36, RZ, RZ, -R36 ;  /* 0x000000ffff24e224 */ /* 0x000fe200078e0a24 */
[----:B------:R-:W-:Y:S01]  /*0ff0*/  ISETP.GT.U32.AND P6, PT, R0, R76, PT ;  /* 0x0000004c0000720c */ /* 0x000fe20003fc4070 */
[C---:B------:R-:W-:Y:S01]  /*1000*/  VIADD R8, R3.reuse, 0x9 ;  /* 0x0000000903087836 */ /* 0x040fe20000000000 */
[----:B------:R-:W-:Y:S01]  /*1010*/  IABS R15, R6 ;  /* 0x00000006000f7213 */ /* 0x000fe20000000000 */
[C---:B------:R-:W-:Y:S01]  /*1020*/  VIADD R10, R3.reuse, 0xb ;  /* 0x0000000b030a7836 */ /* 0x040fe20000000000 */
[C---:B------:R-:W-:Y:S01]  /*1030*/  IADD3 R16, R3.reuse, 0xd, RZ ;  /* 0x0000000d03107810 */ /* 0x040fe20007ffe0ff */
[----:B------:R-:W-:Y:S01]  /*1040*/  VIADD R18, R3, 0xe ;  /* 0x0000000e03127836 */ /* 0x000fe20000000000 */
[----:B------:R-:W-:Y:S01]  /*1050*/  IABS R17, R8 ;  /* 0x0000000800117213 */ /* 0x000fe20000000000 */
[----:B------:R-:W-:Y:S01]  /*1060*/  IMAD.HI.U32 R4, R2, R15, RZ ;  /* 0x0000000f02047227 */ /* 0x000fe200078e00ff */
[----:B------:R-:W-:-:S02]  /*1070*/  @!P2 IADD3 R74, R74, -R0, RZ ;  /* 0x800000004a4aa210 */ /* 0x000fc40007ffe0ff */
[----:B------:R-:W-:Y:S01]  /*1080*/  IABS R13, R10 ;  /* 0x0000000a000d7213 */ /* 0x000fe20000000000 */
[--C-:B------:R-:W-:Y:S01]  /*1090*/  @!P3 IMAD.IADD R72, R72, 0x1, -R0.reuse ;  /* 0x000000014848b824 */ /* 0x100fe200078e0a00 */
[----:B------:R-:W-:Y:S01]  /*10a0*/  ISETP.GT.U32.AND P2, PT, R0, R74, PT ;  /* 0x0000004a0000720c */ /* 0x000fe20003f44070 */
[----:B------:R-:W-:Y:S01]  /*10b0*/  @!P6 IMAD.IADD R76, R76, 0x1, -R0 ;  /* 0x000000014c4ce824 */ /* 0x000fe200078e0a00 */
[----:B------:R-:W-:Y:S01]  /*10c0*/  IADD3 R4, -R4, RZ, RZ ;  /* 0x000000ff04047210 */ /* 0x000fe20007ffe1ff */
[----:B------:R-:W-:Y:S01]  /*10d0*/  IMAD.HI.U32 R5, R2, R17, RZ ;  /* 0x0000001102057227 */ /* 0x000fe200078e00ff */
[----:B------:R-:W-:Y:S02]  /*10e0*/  ISETP.GE.AND P3, PT, R8, RZ, PT ;  /* 0x000000ff0800720c */ /* 0x000fe40003f66270 */
[C---:B------:R-:W-:Y:S01]  /*10f0*/  ISETP.GT.U32.AND P6, PT, R0.reuse, R76, PT ;  /* 0x0000004c0000720c */ /* 0x040fe20003fc4070 */
[C---:B------:R-:W-:Y:S01]  /*1100*/  VIADD R8, R3.reuse, 0xa ;  /* 0x0000000a03087836 */ /* 0x040fe20000000000 */
[----:B------:R-:W-:Y:S01]  /*1110*/  IABS R19, R18 ;  /* 0x0000001200137213 */ /* 0x000fe20000000000 */
[----:B------:R-:W-:Y:S01]  /*1120*/  IMAD R78, R0, R4, R15 ;  /* 0x00000004004e7224 */ /* 0x000fe200078e020f */
[----:B------:R-:W-:Y:S01]  /*1130*/  IABS R15, R14 ;  /* 0x0000000e000f7213 */ /* 0x000fe20000000000 */
[----:B------:R-:W-:Y:S01]  /*1140*/  IMAD.MOV R5, RZ, RZ, -R5 ;  /* 0x000000ffff057224 */ /* 0x000fe200078e0a05 */
[----:B------:R-:W-:Y:S01]  /*1150*/  IABS R11, R8 ;  /* 0x00000008000b7213 */ /* 0x000fe20000000000 */
[----:B------:R-:W-:Y:S01]  /*1160*/  VIADD R31, R3, 0x72 ;  /* 0x00000072031f7836 */ /* 0x000fe20000000000 */
[----:B------:R-:W-:Y:S01]  /*1170*/  @!P2 IADD3 R74, R74, -R0, RZ ;  /* 0x800000004a4aa210 */ /* 0x000fe20007ffe0ff */
[C---:B------:R-:W-:Y:S01]  /*1180*/  IMAD R80, R0.reuse, R5, R17 ;  /* 0x0000000500507224 */ /* 0x040fe200078e0211 */
[----:B------:R-:W-:Y:S01]  /*1190*/  ISETP.GT.U32.AND P2, PT, R0, R78, PT ;  /* 0x0000004e0000720c */ /* 0x000fe20003f44070 */
[----:B------:R-:W-:Y:S01]  /*11a0*/  IMAD.HI.U32 R4, R2, R11, RZ ;  /* 0x0000000b02047227 */ /* 0x000fe200078e00ff */
[----:B------:R-:W-:-:S02]  /*11b0*/  IABS R17, R16 ;  /* 0x0000001000117213 */ /* 0x000fc40000000000 */
[----:B------:R-:W-:Y:S01]  /*11c0*/  @!P4 IADD3 R38, -R38, RZ, RZ ;  /* 0x000000ff2626c210 */ /* 0x000fe20007ffe1ff */
[----:B------:R-:W-:Y:S01]  /*11d0*/  IMAD.MOV R82, RZ, RZ, -R4 ;  /* 0x000000ffff527224 */ /* 0x000fe200078e0a04 */
[----:B------:R-:W-:Y:S01]  /*11e0*/  ISETP.GE.AND P4, PT, R6, RZ, PT ;  /* 0x000000ff0600720c */ /* 0x000fe20003f86270 */
[----:B------:R-:W-:Y:S01]  /*11f0*/  IMAD.HI.U32 R4, R2, R13, RZ ;  /* 0x0000000d02047227 */ /* 0x000fe200078e00ff */
[----:B------:R-:W-:Y:S02]  /*1200*/  @!P0 IADD3 R72, -R72, RZ, RZ ;  /* 0x000000ff48488210 */ /* 0x000fe40007ffe1ff */
[----:B------:R-:W-:Y:S01]  /*1210*/  MOV R239, R12 ;  /* 0x0000000c00ef7202 */ /* 0x000fe20000000f00 */
[--C-:B------:R-:W-:Y:S01]  /*1220*/  @!P6 IMAD.IADD R76, R76, 0x1, -R0.reuse ;  /* 0x000000014c4ce824 */ /* 0x100fe200078e0a00 */
[C---:B------:R-:W-:Y:S01]  /*1230*/  ISETP.GT.U32.AND P6, PT, R0.reuse, R80, PT ;  /* 0x000000500000720c */ /* 0x040fe20003fc4070 */
[----:B------:R-:W-:Y:S01]  /*1240*/  IMAD R82, R0, R82, R11 ;  /* 0x0000005200527224 */ /* 0x000fe200078e020b */
[----:B------:R-:W-:Y:S01]  /*1250*/  IADD3 R84, -R4, RZ, RZ ;  /* 0x000000ff04547210 */ /* 0x000fe20007ffe1ff */
[----:B------:R-:W-:Y:S01]  /*1260*/  @!P2 IMAD.IADD R78, R78, 0x1, -R0 ;  /* 0x000000014e4ea824 */ /* 0x000fe200078e0a00 */
[----:B------:R-:W-:Y:S01]  /*1270*/  @!P1 IADD3 R76, -R76, RZ, RZ ;  /* 0x000000ff4c4c9210 */ /* 0x000fe20007ffe1ff */
[----:B------:R-:W-:Y:S01]  /*1280*/  IMAD.HI.U32 R5, R2, R15, RZ ;  /* 0x0000000f02057227 */ /* 0x000fe200078e00ff */
[----:B------:R-:W-:-:S02]  /*1290*/  ISETP.GT.U32.AND P2, PT, R0, R82, PT ;  /* 0x000000520000720c */ /* 0x000fc40003f44070 */
[C---:B------:R-:W-:Y:S01]  /*12a0*/  ISETP.GT.U32.AND P0, PT, R0.reuse, R78, PT ;  /* 0x0000004e0000720c */ /* 0x040fe20003f04070 */
[----:B------:R-:W-:Y:S02]  /*12b0*/  IMAD R84, R0, R84, R13 ;  /* 0x0000005400547224 */ /* 0x000fe400078e020d */
[----:B------:R-:W-:Y:S02]  /*12c0*/  @!P5 IMAD.MOV R74, RZ, RZ, -R74 ;  /* 0x000000ffff4ad224 */ /* 0x000fe400078e0a4a */
[----:B------:R-:W-:Y:S01]  /*12d0*/  @!P6 IMAD.IADD R80, R80, 0x1, -R0 ;  /* 0x000000015050e824 */ /* 0x000fe200078e0a00 */
[----:B------:R-:W-:Y:S01]  /*12e0*/  ISETP.GT.U32.AND P6, PT, R0, R84, PT ;  /* 0x000000540000720c */ /* 0x000fe20003fc4070 */
[----:B------:R-:W-:-:S04]  /*12f0*/  IMAD.HI.U32 R4, R2, R19, RZ ;  /* 0x0000001302047227 */ /* 0x000fc800078e00ff */
[----:B------:R-:W-:Y:S01]  /*1300*/  @!P2 IMAD.IADD R82, R82, 0x1, -R0 ;  /* 0x000000015252a824 */ /* 0x000fe200078e0a00 */
[----:B------:R-:W-:Y:S01]  /*1310*/  ISETP.GT.U32.AND P2, PT, R0, R80, PT ;  /* 0x000000500000720c */ /* 0x000fe20003f44070 */
[----:B------:R-:W-:Y:S02]  /*1320*/  IMAD.MOV R5, RZ, RZ, -R5 ;  /* 0x000000ffff057224 */ /* 0x000fe400078e0a05 */
[----:B------:R-:W-:Y:S01]  /*1330*/  IMAD.HI.U32 R6, R2, R17, RZ ;  /* 0x0000001102067227 */ /* 0x000fe200078e00ff */
[----:B------:R-:W-:-:S03]  /*1340*/  ISETP.GT.U32.AND P5, PT, R0, R82, PT ;  /* 0x000000520000720c */ /* 0x000fc60003fa4070 */
[----:B------:R-:W-:Y:S01]  /*1350*/  @!P6 IMAD.IADD R84, R84, 0x1, -R0 ;  /* 0x000000015454e824 */ /* 0x000fe200078e0a00 */
[----:B------:R-:W-:Y:S01]  /*1360*/  IADD3 R6, -R6, RZ, RZ ;  /* 0x000000ff06067210 */ /* 0x000fe20007ffe1ff */
[----:B------:R-:W-:Y:S02]  /*1370*/  IMAD.MOV R4, RZ, RZ, -R4 ;  /* 0x000000ffff047224 */ /* 0x000fe400078e0a04 */
[C---:B------:R-:W-:Y:S01]  /*1380*/  IMAD R86, R0.reuse, R5, R15 ;  /* 0x0000000500567224 */ /* 0x040fe200078e020f */
[C---:B------:R-:W-:Y:S01]  /*1390*/  ISETP.GT.U32.AND P6, PT, R0.reuse, R84, PT ;  /* 0x000000540000720c */ /* 0x040fe20003fc4070 */
[C---:B------:R-:W-:Y:S02]  /*13a0*/  VIADD R15, R3.reuse, 0x10 ;  /* 0x00000010030f7836 */ /* 0x040fe40000000000 */
[C---:B------:R-:W-:Y:S01]  /*13b0*/  IMAD R90, R0.reuse, R4, R19 ;  /* 0x00000004005a7224 */ /* 0x040fe200078e0213 */
[C---:B------:R-:W-:Y:S01]  /*13c0*/  ISETP.GT.U32.AND P1, PT, R0.reuse, R86, PT ;  /* 0x000000560000720c */ /* 0x040fe20003f24070 */
[----:B------:R-:W-:Y:S01]  /*13d0*/  IMAD R88, R0, R6, R17 ;  /* 0x0000000600587224 */ /* 0x000fe200078e0211 */
[----:B------:R-:W-:Y:S01]  /*13e0*/  IABS R13, R15 ;  /* 0x0000000f000d7213 */ /* 0x000fe20000000000 */
[--C-:B------:R-:W-:Y:S01]  /*13f0*/  @!P2 IMAD.IADD R80, R80, 0x1, -R0.reuse ;  /* 0x000000015050a824 */ /* 0x100fe200078e0a00 */
[----:B------:R-:W-:Y:S01]  /*1400*/  @!P5 IADD3 R82, R82, -R0, RZ ;  /* 0x800000005252d210 */ /* 0x000fe20007ffe0ff */
[----:B------:R-:W-:Y:S01]  /*1410*/  @!P0 IMAD.IADD R78, R78, 0x1, -R0 ;  /* 0x000000014e4e8824 */ /* 0x000fe200078e0a00 */
[----:B------:R-:W-:Y:S01]  /*1420*/  IADD3 R6, R3, 0xf, RZ ;  /* 0x0000000f03067810 */ /* 0x000fe20007ffe0ff */
[----:B------:R-:W-:Y:S01]  /*1430*/  IMAD.HI.U32 R5, R2, R13, RZ ;  /* 0x0000000d02057227 */ /* 0x000fe200078e00ff */
[----:B------:R-:W-:-:S02]  /*1440*/  ISETP.GT.U32.AND P5, PT, R0, R90, PT ;  /* 0x0000005a0000720c */ /* 0x000fc40003fa4070 */
[----:B------:R-:W-:Y:S01]  /*1450*/  IABS R11, R6 ;  /* 0x00000006000b7213 */ /* 0x000fe20000000000 */
[--C-:B------:R-:W-:Y:S01]  /*1460*/  @!P6 IMAD.IADD R84, R84, 0x1, -R0.reuse ;  /* 0x000000015454e824 */ /* 0x100fe200078e0a00 */
[----:B------:R-:W-:Y:S01]  /*1470*/  ISETP.GE.AND P2, PT, R8, RZ, PT ;  /* 0x000000ff0800720c */ /* 0x000fe20003f46270 */
[----:B------:R-:W-:Y:S01]  /*1480*/  @!P1 IMAD.IADD R86, R86, 0x1, -R0 ;  /* 0x0000000156569824 */ /* 0x000fe200078e0a00 */
[----:B------:R-:W-:Y:S01]  /*1490*/  ISETP.GE.AND P6, PT, R10, RZ, PT ;  /* 0x000000ff0a00720c */ /* 0x000fe20003fc6270 */
[----:B------:R-:W-:Y:S01]  /*14a0*/  IMAD.HI.U32 R4, R2, R11, RZ ;  /* 0x0000000b02047227 */ /* 0x000fe200078e00ff */
[----:B------:R-:W-:Y:S02]  /*14b0*/  IADD3 R5, -R5, RZ, RZ ;  /* 0x000000ff05057210 */ /* 0x000fe40007ffe1ff */
[----:B------:R-:W-:Y:S01]  /*14c0*/  ISETP.GT.U32.AND P0, PT, R0, R88, PT ;  /* 0x000000580000720c */ /* 0x000fe20003f04070 */
[----:B------:R-:W-:Y:S01]  /*14d0*/  IMAD.MOV R4, RZ, RZ, -R4 ;  /* 0x000000ffff047224 */ /* 0x000fe200078e0a04 */
[----:B------:R-:W-:Y:S01]  /*14e0*/  ISETP.GE.AND P1, PT, R14, RZ, PT ;  /* 0x000000ff0e00720c */ /* 0x000fe20003f26270 */
[----:B------:R-:W-:Y:S01]  /*14f0*/  IMAD R94, R0, R5, R13 ;  /* 0x00000005005e7224 */ /* 0x000fe200078e020d */
[----:B------:R-:W-:Y:S01]  /*1500*/  IADD3 R5, R3, 0x11, RZ ;  /* 0x0000001103057810 */ /* 0x000fe20007ffe0ff */
[----:B------:R-:W-:Y:S01]  /*1510*/  @!P5 IMAD.IADD R90, R90, 0x1, -R0 ;  /* 0x000000015a5ad824 */ /* 0x000fe200078e0a00 */
[----:B------:R-:W-:Y:S01]  /*1520*/  @!P3 IADD3 R80, -R80, RZ, RZ ;  /* 0x000000ff5050b210 */ /* 0x000fe20007ffe1ff */
[C---:B------:R-:W-:Y:S01]  /*1530*/  IMAD R92, R0.reuse, R4, R11 ;  /* 0x00000004005c7224 */ /* 0x040fe200078e020b */
[----:B------:R-:W-:Y:S01]  /*1540*/  IABS R11, R5 ;  /* 0x00000005000b7213 */ /* 0x000fe20000000000 */
[----:B------:R-:W-:Y:S01]  /*1550*/  @!P4 IMAD.MOV R78, RZ, RZ, -R78 ;  /* 0x000000ffff4ec224 */ /* 0x000fe200078e0a4e */
[----:B------:R-:W-:Y:S01]  /*1560*/  ISETP.GT.U32.AND P5, PT, R0, R90, PT ;  /* 0x0000005a0000720c */ /* 0x000fe20003fa4070 */
[----:B------:R-:W-:Y:S01]  /*1570*/  @!P2 IMAD.MOV R82, RZ, RZ, -R82 ;  /* 0x000000ffff52a224 */ /* 0x000fe200078e0a52 */
[----:B------:R-:W-:Y:S01]  /*1580*/  @!P6 IADD3 R84, -R84, RZ, RZ ;  /* 0x000000ff5454e210 */ /* 0x000fe20007ffe1ff */
[----:B------:R-:W-:Y:S01]  /*1590*/  IMAD.HI.U32 R4, R2, R11, RZ ;  /* 0x0000000b02047227 */ /* 0x000fe200078e00ff */
[----:B------:R-:W-:-:S02]  /*15a0*/  ISETP.GT.U32.AND P4, PT, R0, R86, PT ;  /* 0x000000560000720c */ /* 0x000fc40003f84070 */
[----:B------:R-:W-:Y:S01]  /*15b0*/  ISETP.GT.U32.AND P2, PT, R0, R92, PT ;  /* 0x0000005c0000720c */ /* 0x000fe20003f44070 */
[----:B------:R-:W-:Y:S01]  /*15c0*/  IMAD.MOV R4, RZ, RZ, -R4 ;  /* 0x000000ffff047224 */ /* 0x000fe200078e0a04 */
[----:B------:R-:W-:Y:S01]  /*15d0*/  ISETP.GE.AND P6, PT, R18, RZ, PT ;  /* 0x000000ff1200720c */ /* 0x000fe20003fc6270 */
[--C-:B------:R-:W-:Y:S01]  /*15e0*/  @!P0 IMAD.IADD R88, R88, 0x1, -R0.reuse ;  /* 0x0000000158588824 */ /* 0x100fe200078e0a00 */
[----:B------:R-:W-:Y:S01]  /*15f0*/  ISETP.GE.AND P0, PT, R16, RZ, PT ;  /* 0x000000ff1000720c */ /* 0x000fe20003f06270 */
[----:B------:R-:W-:Y:S02]  /*1600*/  IMAD R96, R0, R4, R11 ;  /* 0x0000000400607224 */ /* 0x000fe400078e020b */
[----:B------:R-:W-:Y:S01]  /*1610*/  @!P5 IADD3 R90, R90, -R0, RZ ;  /* 0x800000005a5ad210 */ /* 0x000fe20007ffe0ff */
[C---:B------:R-:W-:Y:S01]  /*1620*/  VIADD R4, R3.reuse, 0x13 ;  /* 0x0000001303047836 */ /* 0x040fe20000000000 */
[----:B------:R-:W-:Y:S01]  /*1630*/  ISETP.GT.U32.AND P3, PT, R0, R88, PT ;  /* 0x000000580000720c */ /* 0x000fe20003f64070 */
[----:B------:R-:W-:Y:S01]  /*1640*/  VIADD R8, R3, 0x12 ;  /* 0x0000001203087836 */ /* 0x000fe20000000000 */
[----:B------:R-:W-:Y:S01]  /*1650*/  ISETP.GE.AND P5, PT, R15, RZ, PT ;  /* 0x000000ff0f00720c */ /* 0x000fe20003fa6270 */
[--C-:B------:R-:W-:Y:S01]  /*1660*/  @!P4 IMAD.IADD R86, R86, 0x1, -R0.reuse ;  /* 0x000000015656c824 */ /* 0x100fe200078e0a00 */
[----:B------:R-:W-:Y:S01]  /*1670*/  ISETP.GT.U32.AND P4, PT, R0, R94, PT ;  /* 0x0000005e0000720c */ /* 0x000fe20003f84070 */
[----:B------:R-:W-:Y:S01]  /*1680*/  @!P2 IMAD.IADD R92, R92, 0x1, -R0 ;  /* 0x000000015c5ca824 */ /* 0x000fe200078e0a00 */
[----:B------:R-:W-:Y:S01]  /*1690*/  @!P6 IADD3 R90, -R90, RZ, RZ ;  /* 0x000000ff5a5ae210 */ /* 0x000fe20007ffe1ff */
[----:B------:R-:W-:Y:S01]  /*16a0*/  @!P1 IMAD.MOV R86, RZ, RZ, -R86 ;  /* 0x000000ffff569224 */ /* 0x000fe200078e0a56 */
[C---:B------:R-:W-:Y:S01]  /*16b0*/  ISETP.GT.U32.AND P6, PT, R0.reuse, R96, PT ;  /* 0x000000600000720c */ /* 0x040fe20003fc4070 */
[C---:B------:R-:W-:Y:S01]  /*16c0*/  VIADD R14, R3.reuse, 0x18 ;  /* 0x00000018030e7836 */ /* 0x040fe20000000000 */
[----:B------:R-:W-:Y:S01]  /*16d0*/  ISETP.GT.U32.AND P1, PT, R0, R92, PT ;  /* 0x0000005c0000720c */ /* 0x000fe20003f24070 */
[C---:B------:R-:W-:Y:S01]  /*16e0*/  VIADD R16, R3.reuse, 0x19 ;  /* 0x0000001903107836 */ /* 0x040fe20000000000 */
[----:B------:R-:W-:Y:S01]  /*16f0*/  IABS R11, R4 ;  /* 0x00000004000b7213 */ /* 0x000fe20000000000 */
[----:B------:R-:W-:Y:S01]  /*1700*/  @!P3 IMAD.IADD R88, R88, 0x1, -R0 ;  /* 0x000000015858b824 */ /* 0x000fe200078e0a00 */
[----:B------:R-:W-:Y:S01]  /*1710*/  IABS R13, R8 ;  /* 0x00000008000d7213 */ /* 0x000fe20000000000 */
[----:B------:R-:W-:Y:S01]  /*1720*/  VIADD R10, R3, 0x17 ;  /* 0x00000017030a7836 */ /* 0x000fe20000000000 */
[----:B------:R-:W-:Y:S01]  /*1730*/  ISETP.GE.AND P2, PT, R5, RZ, PT ;  /* 0x000000ff0500720c */ /* 0x000fe20003f46270 */
[----:B------:R-:W-:Y:S01]  /*1740*/  VIADD R35, R3, 0x74 ;  /* 0x0000007403237836 */ /* 0x000fe20000000000 */
[----:B------:R-:W-:Y:S01]  /*1750*/  @!P0 IADD3 R88, -R88, RZ, RZ ;  /* 0x000000ff58588210 */ /* 0x000fe20007ffe1ff */
[----:B------:R-:W-:Y:S01]  /*1760*/  IMAD.HI.U32 R5, R2, R13, RZ ;  /* 0x0000000d02057227 */ /* 0x000fe200078e00ff */
[----:B------:R-:W-:-:S02]  /*1770*/  ISETP.GE.AND P0, PT, R8, RZ, PT ;  /* 0x000000ff0800720c */ /* 0x000fc40003f06270 */
[----:B------:R-:W-:Y:S01]  /*1780*/  @!P4 IADD3 R94, R94, -R0, RZ ;  /* 0x800000005e5ec210 */ /* 0x000fe20007ffe0ff */
[--C-:B------:R-:W-:Y:S01]  /*1790*/  @!P6 IMAD.IADD R96, R96, 0x1, -R0.reuse ;  /* 0x000000016060e824 */ /* 0x100fe200078e0a00 */
[----:B------:R-:W-:Y:S01]  /*17a0*/  ISETP.GE.AND P3, PT, R6, RZ, PT ;  /* 0x000000ff0600720c */ /* 0x000fe20003f66270 */
[----:B------:R-:W-:Y:S01]  /*17b0*/  @!P1 IMAD.IADD R92, R92, 0x1, -R0 ;  /* 0x000000015c5c9824 */ /* 0x000fe200078e0a00 */
[----:B------:R-:W-:Y:S01]  /*17c0*/  ISETP.GE.AND P1, PT, R4, RZ, PT ;  /* 0x000000ff0400720c */ /* 0x000fe20003f26270 */
[----:B------:R-:W-:Y:S01]  /*17d0*/  IMAD.HI.U32 R4, R2, R11, RZ ;  /* 0x0000000b02047227 */ /* 0x000fe200078e00ff */
[C---:B------:R-:W-:Y:S02]  /*17e0*/  ISETP.GT.U32.AND P6, PT, R0.reuse, R96, PT ;  /* 0x000000600000720c */ /* 0x040fe40003fc4070 */
[----:B------:R-:W-:Y:S01]  /*17f0*/  ISETP.GT.U32.AND P4, PT, R0, R94, PT ;  /* 0x0000005e0000720c */ /* 0x000fe20003f84070 */
[----:B------:R-:W-:Y:S02]  /*1800*/  VIADD R8, R3, 0x15 ;  /* 0x0000001503087836 */ /* 0x000fe40000000000 */
[----:B------:R-:W-:-:S02]  /*1810*/  IMAD.MOV R4, RZ, RZ, -R4 ;  /* 0x000000ffff047224 */ /* 0x000fc400078e0a04 */
[----:B------:R-:W-:Y:S01]  /*1820*/  IMAD.MOV R5, RZ, RZ, -R5 ;  /* 0x000000ffff057224 */ /* 0x000fe200078e0a05 */
[----:B------:R-:W-:Y:S01]  /*1830*/  IABS R15, R8 ;  /* 0x00000008000f7213 */ /* 0x000fe20000000000 */
[C---:B------:R-:W-:Y:S01]  /*1840*/  IMAD R100, R0.reuse, R4, R11 ;  /* 0x0000000400647224 */ /* 0x040fe200078e020b */
[----:B------:R-:W-:Y:S01]  /*1850*/  IABS R11, R10 ;  /* 0x0000000a000b7213 */ /* 0x000fe20000000000 */
[----:B------:R-:W-:Y:S02]  /*1860*/  IMAD R98, R0, R5, R13 ;  /* 0x0000000500627224 */ /* 0x000fe400078e020d */
[----:B------:R-:W-:Y:S01]  /*1870*/  @!P6 IADD3 R96, R96, -R0, RZ ;  /* 0x800000006060e210 */ /* 0x000fe20007ffe0ff */
[----:B------:R-:W-:Y:S01]  /*1880*/  VIADD R5, R3, 0x14 ;  /* 0x0000001403057836 */ /* 0x000fe20000000000 */
[----:B------:R-:W-:Y:S01]  /*1890*/  ISETP.GT.U32.AND P6, PT, R0, R100, PT ;  /* 0x000000640000720c */ /* 0x000fe20003fc4070 */
[----:B------:R-:W-:Y:S01]  /*18a0*/  IMAD.HI.U32 R6, R2, R15, RZ ;  /* 0x0000000f02067227 */ /* 0x000fe200078e00ff */
[----:B------:R-:W-:-:S02]  /*18b0*/  @!P4 IADD3 R94, R94, -R0, RZ ;  /* 0x800000005e5ec210 */ /* 0x000fc40007ffe0ff */
[----:B------:R-:W-:Y:S01]  /*18c0*/  IABS R13, R5 ;  /* 0x00000005000d7213 */ /* 0x000fe20000000000 */
[----:B------:R-:W-:Y:S01]  /*18d0*/  IMAD.MOV R6, RZ, RZ, -R6 ;  /* 0x000000ffff067224 */ /* 0x000fe200078e0a06 */
[C---:B------:R-:W-:Y:S01]  /*18e0*/  ISETP.GT.U32.AND P4, PT, R0.reuse, R98, PT ;  /* 0x000000620000720c */ /* 0x040fe20003f84070 */
[----:B------:R-:W-:Y:S01]  /*18f0*/  @!P3 IMAD.MOV R92, RZ, RZ, -R92 ;  /* 0x000000ffff5cb224 */ /* 0x000fe200078e0a5c */
[----:B------:R-:W-:Y:S01]  /*1900*/  ISETP.GE.AND P3, PT, R5, RZ, PT ;  /* 0x000000ff0500720c */ /* 0x000fe20003f66270 */
[----:B------:R-:W-:Y:S01]  /*1910*/  IMAD R104, R0, R6, R15 ;  /* 0x0000000600687224 */ /* 0x000fe200078e020f */
[----:B------:R-:W-:Y:S01]  /*1920*/  @!P5 IADD3 R94, -R94, RZ, RZ ;  /* 0x000000ff5e5ed210 */ /* 0x000fe20007ffe1ff */
[----:B------:R-:W-:Y:S01]  /*1930*/  IMAD.HI.U32 R5, R2, R13, RZ ;  /* 0x0000000d02057227 */ /* 0x000fe200078e00ff */
[----:B------:R-:W-:Y:S02]  /*1940*/  ISETP.GE.AND P5, PT, R8, RZ, PT ;  /* 0x000000ff0800720c */ /* 0x000fe40003fa6270 */
[----:B------:R-:W-:Y:S01]  /*1950*/  @!P2 IADD3 R96, -R96, RZ, RZ ;  /* 0x000000ff6060a210 */ /* 0x000fe20007ffe1ff */
[----:B------:R-:W-:Y:S01]  /*1960*/  @!P6 IMAD.IADD R100, R100, 0x1, -R0 ;  /* 0x000000016464e824 */ /* 0x000fe200078e0a00 */
[----:B------:R-:W-:Y:S01]  /*1970*/  ISETP.GT.U32.AND P6, PT, R0, R104, PT ;  /* 0x000000680000720c */ /* 0x000fe20003fc4070 */
[----:B------:R-:W-:Y:S01]  /*1980*/  IMAD.MOV R5, RZ, RZ, -R5 ;  /* 0x000000ffff057224 */ /* 0x000fe200078e0a05 */
[----:B------:R-:W-:Y:S01]  /*1990*/  IABS R15, R16 ;  /* 0x00000010000f7213 */ /* 0x000fe20000000000 */
[----:B------:R-:W-:Y:S01]  /*19a0*/  VIADD R8, R3, 0x16 ;  /* 0x0000001603087836 */ /* 0x000fe20000000000 */
[----:B------:R-:W-:Y:S01]  /*19b0*/  @!P4 IADD3 R98, R98, -R0, RZ ;  /* 0x800000006262c210 */ /* 0x000fe20007ffe0ff */
[----:B------:R-:W-:Y:S01]  /*19c0*/  IMAD R102, R0, R5, R13 ;  /* 0x0000000500667224 */ /* 0x000fe200078e020d */
[----:B------:R-:W-:Y:S01]  /*19d0*/  IABS R13, R14 ;  /* 0x0000000e000d7213 */ /* 0x000fe20000000000 */
[----:B------:R-:W-:Y:S01]  /*19e0*/  IMAD.HI.U32 R6, R2, R15, RZ ;  /* 0x0000000f02067227 */ /* 0x000fe200078e00ff */
[----:B------:R-:W-:-:S02]  /*19f0*/  IABS R5, R8 ;  /* 0x0000000800057213 */ /* 0x000fc40000000000 */
[C---:B------:R-:W-:Y:S01]  /*1a00*/  ISETP.GT.U32.AND P4, PT, R0.reuse, R98, PT ;  /* 0x000000620000720c */ /* 0x040fe20003f84070 */
[----:B------:R-:W-:Y:S01]  /*1a10*/  VIADD R33, R3, 0x73 ;  /* 0x0000007303217836 */ /* 0x000fe20000000000 */
[----:B------:R-:W-:Y:S01]  /*1a20*/  ISETP.GT.U32.AND P2, PT, R0, R100, PT ;  /* 0x000000640000720c */ /* 0x000fe20003f44070 */
[----:B------:R-:W-:Y:S01]  /*1a30*/  IMAD.HI.U32 R4, R2, R5, RZ ;  /* 0x0000000502047227 */ /* 0x000fe200078e00ff */
[----:B------:R-:W-:-:S03]  /*1a40*/  IADD3 R6, -R6, RZ, RZ ;  /* 0x000000ff06067210 */ /* 0x000fc60007ffe1ff */
[----:B------:R-:W-:Y:S02]  /*1a50*/  @!P6 IMAD.IADD R104, R104, 0x1, -R0 ;  /* 0x000000016868e824 */ /* 0x000fe400078e0a00 */
[----:B------:R-:W-:Y:S02]  /*1a60*/  IMAD.MOV R4, RZ, RZ, -R4 ;  /* 0x000000ffff047224 */ /* 0x000fe400078e0a04 */
[C---:B------:R-:W-:Y:S01]  /*1a70*/  IMAD R112, R0.reuse, R6, R15 ;  /* 0x0000000600707224 */ /* 0x040fe200078e020f */
[C---:B------:R-:W-:Y:S01]  /*1a80*/  ISETP.GT.U32.AND P6, PT, R0.reuse, R104, PT ;  /* 0x000000680000720c */ /* 0x040fe20003fc4070 */
[----:B------:R-:W-:Y:S01]  /*1a90*/  IMAD R106, R0, R4, R5 ;  /* 0x00000004006a7224 */ /* 0x000fe200078e0205 */
[----:B------:R-:W-:Y:S01]  /*1aa0*/  @!P4 IADD3 R98, R98, -R0, RZ ;  /* 0x800000006262c210 */ /* 0x000fe20007ffe0ff */
[----:B------:R-:W-:Y:S01]  /*1ab0*/  IMAD.HI.U32 R5, R2, R13, RZ ;  /* 0x0000000d02057227 */ /* 0x000fe200078e00ff */
[----:B------:R-:W-:Y:S02]  /*1ac0*/  ISETP.GT.U32.AND P4, PT, R0, R102, PT ;  /* 0x000000660000720c */ /* 0x000fe40003f84070 */
[----:B------:R-:W-:Y:S01]  /*1ad0*/  @!P0 IADD3 R98, -R98, RZ, RZ ;  /* 0x000000ff62628210 */ /* 0x000fe20007ffe1ff */
[----:B------:R-:W-:Y:S01]  /*1ae0*/  IMAD.MOV R5, RZ, RZ, -R5 ;  /* 0x000000ffff057224 */ /* 0x000fe200078e0a05 */
[----:B------:R-:W-:Y:S01]  /*1af0*/  ISETP.GE.AND P0, PT, R8, RZ, PT ;  /* 0x000000ff0800720c */ /* 0x000fe20003f06270 */
[----:B------:R-:W-:Y:S01]  /*1b00*/  @!P2 IMAD.IADD R100, R100, 0x1, -R0 ;  /* 0x000000016464a824 */ /* 0x000fe200078e0a00 */
[C---:B------:R-:W-:Y:S01]  /*1b10*/  ISETP.GT.U32.AND P2, PT, R0.reuse, R106, PT ;  /* 0x0000006a0000720c */ /* 0x040fe20003f44070 */
[----:B------:R-:W-:Y:S01]  /*1b20*/  IMAD R110, R0, R5, R13 ;  /* 0x00000005006e7224 */ /* 0x000fe200078e020d */
[----:B------:R-:W-:Y:S01]  /*1b30*/  IADD3 R6, R3, 0x1b, RZ ;  /* 0x0000001b03067810 */ /* 0x000fe20007ffe0ff */
[----:B------:R-:W-:Y:S01]  /*1b40*/  IMAD.HI.U32 R4, R2, R11, RZ ;  /* 0x0000000b02047227 */ /* 0x000fe200078e00ff */
[----:B------:R-:W-:-:S03]  /*1b50*/  @!P1 IADD3 R100, -R100, RZ, RZ ;  /* 0x000000ff64649210 */ /* 0x000fc60007ffe1ff */
[----:B------:R-:W-:Y:S01]  /*1b60*/  @!P6 IMAD.IADD R104, R104, 0x1, -R0 ;  /* 0x000000016868e824 */ /* 0x000fe200078e0a00 */
[----:B------:R-:W-:Y:S01]  /*1b70*/  ISETP.GT.U32.AND P6, PT, R0, R110, PT ;  /* 0x0000006e0000720c */ /* 0x000fe20003fc4070 */
[----:B------:R-:W-:Y:S01]  /*1b80*/  VIADD R8, R3, 0x1a ;  /* 0x0000001a03087836 */ /* 0x000fe20000000000 */
[----:B------:R-:W-:Y:S01]  /*1b90*/  IADD3 R4, -R4, RZ, RZ ;  /* 0x000000ff04047210 */ /* 0x000fe20007ffe1ff */
[----:B------:R-:W-:Y:S01]  /*1ba0*/  @!P5 IMAD.MOV R104, RZ, RZ, -R104 ;  /* 0x000000ffff68d224 */ /* 0x000fe200078e0a68 */
[----:B------:R-:W-:Y:S01]  /*1bb0*/  ISETP.GT.U32.AND P5, PT, R0, R112, PT ;  /* 0x000000700000720c */ /* 0x000fe20003fa4070 */
[--C-:B------:R-:W-:Y:S01]  /*1bc0*/  @!P2 IMAD.IADD R106, R106, 0x1, -R0.reuse ;  /* 0x000000016a6aa824 */ /* 0x100fe200078e0a00 */
[----:B------:R-:W-:Y:S01]  /*1bd0*/  IABS R5, R8 ;  /* 0x0000000800057213 */ /* 0x000fe20000000000 */
[----:B------:R-:W-:Y:S01]  /*1be0*/  IMAD R108, R0, R4, R11 ;  /* 0x00000004006c7224 */ /* 0x000fe200078e020b */
[----:B------:R-:W-:Y:S01]  /*1bf0*/  IABS R11, R6 ;  /* 0x00000006000b7213 */ /* 0x000fe20000000000 */
[----:B------:R-:W-:Y:S01]  /*1c00*/  @!P4 IMAD.IADD R102, R102, 0x1, -R0 ;  /* 0x000000016666c824 */ /* 0x000fe200078e0a00 */
[----:B------:R-:W-:Y:S01]  /*1c10*/  ISETP.GT.U32.AND P2, PT, R0, R106, PT ;  /* 0x0000006a0000720c */ /* 0x000fe20003f44070 */
[----:B------:R-:W-:Y:S01]  /*1c20*/  IMAD.HI.U32 R4, R2, R5, RZ ;  /* 0x0000000502047227 */ /* 0x000fe200078e00ff */
[----:B------:R-:W-:-:S02]  /*1c30*/  ISETP.GT.U32.AND P1, PT, R0, R108, PT ;  /* 0x0000006c0000720c */ /* 0x000fc40003f24070 */
[----:B------:R-:W-:Y:S01]  /*1c40*/  ISETP.GT.U32.AND P4, PT, R0, R102, PT ;  /* 0x000000660000720c */ /* 0x000fe20003f84070 */
[----:B------:R-:W-:Y:S02]  /*1c50*/  @!P6 IMAD.IADD R110, R110, 0x1, -R0 ;  /* 0x000000016e6ee824 */ /* 0x000fe400078e0a00 */
[----:B------:R-:W-:Y:S01]  /*1c60*/  IMAD.MOV R4, RZ, RZ, -R4 ;  /* 0x000000ffff047224 */ /* 0x000fe200078e0a04 */
[----:B------:R-:W-:Y:S01]  /*1c70*/  @!P5 IADD3 R112, R112, -R0, RZ ;  /* 0x800000007070d210 */ /* 0x000fe20007ffe0ff */
[----:B------:R-:W-:Y:S01]  /*1c80*/  VIADD R43, R3, 0x76 ;  /* 0x00000076032b7836 */ /* 0x000fe20000000000 */
[C---:B------:R-:W-:Y:S01]  /*1c90*/  ISETP.GT.U32.AND P5, PT, R0.reuse, R110, PT ;  /* 0x0000006e0000720c */ /* 0x040fe20003fa4070 */
[----:B------:R-:W-:Y:S02]  /*1ca0*/  IMAD R114, R0, R4, R5 ;  /* 0x0000000400727224 */ /* 0x000fe400078e0205 */
[----:B------:R-:W-:Y:S02]  /*1cb0*/  IMAD.HI.U32 R4, R2, R11, RZ ;  /* 0x0000000b02047227 */ /* 0x000fe400078e00ff */
[----:B------:R-:W-:-:S02]  /*1cc0*/  @!P1 IADD3 R108, R108, -R0, RZ ;  /* 0x800000006c6c9210 */ /* 0x000fc40007ffe0ff */
[----:B------:R-:W-:Y:S01]  /*1cd0*/  IMAD.MOV R4, RZ, RZ, -R4 ;  /* 0x000000ffff047224 */ /* 0x000fe200078e0a04 */
[----:B------:R-:W-:Y:S01]  /*1ce0*/  ISETP.GE.AND P1, PT, R8, RZ, PT ;  /* 0x000000ff0800720c */ /* 0x000fe20003f26270 */
[--C-:B------:R-:W-:Y:S01]  /*1cf0*/  @!P2 IMAD.IADD R106, R106, 0x1, -R0.reuse ;  /* 0x000000016a6aa824 */ /* 0x100fe200078e0a00 */
[C---:B------:R-:W-:Y:S01]  /*1d00*/  ISETP.GT.U32.AND P6, PT, R0.reuse, R108, PT ;  /* 0x0000006c0000720c */ /* 0x040fe20003fc4070 */
[----:B------:R-:W-:Y:S01]  /*1d10*/  IMAD R116, R0, R4, R11 ;  /* 0x0000000400747224 */ /* 0x000fe200078e020b */
[----:B------:R-:W-:Y:S01]  /*1d20*/  ISETP.GE.AND P2, PT, R16, RZ, PT ;  /* 0x000000ff1000720c */ /* 0x000fe20003f46270 */
[--C-:B------:R-:W-:Y:S01]  /*1d30*/  @!P5 IMAD.IADD R110, R110, 0x1, -R0.reuse ;  /* 0x000000016e6ed824 */ /* 0x100fe200078e0a00 */
[C---:B------:R-:W-:Y:S01]  /*1d40*/  IADD3 R16, R3.reuse, 0x39, RZ ;  /* 0x0000003903107810 */ /* 0x040fe20007ffe0ff */
[----:B------:R-:W-:Y:S01]  /*1d50*/  @!P4 IMAD.IADD R102, R102, 0x1, -R0 ;  /* 0x000000016666c824 */ /* 0x000fe200078e0a00 */
[C---:B------:R-:W-:Y:S01]  /*1d60*/  ISETP.GT.U32.AND P5, PT, R0.reuse, R116, PT ;  /* 0x000000740000720c */ /* 0x040fe20003fa4070 */
[----:B------:R-:W-:Y:S01]  /*1d70*/  @!P0 IMAD.MOV R106, RZ, RZ, -R106 ;  /* 0x000000ffff6a8224 */ /* 0x000fe200078e0a6a */
[----:B------:R-:W-:Y:S01]  /*1d80*/  ISETP.GT.U32.AND P0, PT, R0, R112, PT ;  /* 0x000000700000720c */ /* 0x000fe20003f04070 */
[C---:B------:R-:W-:Y:S01]  /*1d90*/  VIADD R8, R3.reuse, 0x1c ;  /* 0x0000001c03087836 */ /* 0x040fe20000000000 */
[----:B------:R-:W-:Y:S01]  /*1da0*/  ISETP.GE.AND P4, PT, R10, RZ, PT ;  /* 0x000000ff0a00720c */ /* 0x000fe20003f86270 */
[----:B------:R-:W-:Y:S01]  /*1db0*/  @!P3 IMAD.MOV R102, RZ, RZ, -R102 ;  /* 0x000000ffff66b224 */ /* 0x000fe200078e0a66 */
[C---:B------:R-:W-:Y:S01]  /*1dc0*/  IADD3 R10, R3.reuse, 0x1d, RZ ;  /* 0x0000001d030a7810 */ /* 0x040fe20007ffe0ff */
[C---:B------:R-:W-:Y:S01]  /*1dd0*/  VIADD R47, R3.reuse, 0x78 ;  /* 0x00000078032f7836 */ /* 0x040fe20000000000 */
[----:B------:R-:W-:Y:S01]  /*1de0*/  ISETP.GE.AND P3, PT, R14, RZ, PT ;  /* 0x000000ff0e00720c */ /* 0x000fe20003f66270 */
[C---:B------:R-:W-:Y:S01]  /*1df0*/  VIADD R14, R3.reuse, 0x1e ;  /* 0x0000001e030e7836 */ /* 0x040fe20000000000 */
[----:B------:R-:W-:Y:S01]  /*1e00*/  IABS R5, R8 ;  /* 0x0000000800057213 */ /* 0x000fe20000000000 */
[----:B------:R-:W-:Y:S01]  /*1e10*/  VIADD R51, R3, 0x7a ;  /* 0x0000007a03337836 */ /* 0x000fe20000000000 */
[----:B------:R-:W-:Y:S01]  /*1e20*/  IABS R13, R10 ;  /* 0x0000000a000d7213 */ /* 0x000fe20000000000 */
[----:B------:R-:W-:Y:S01]  /*1e30*/  @!P5 IMAD.IADD R116, R116, 0x1, -R0 ;  /* 0x000000017474d824 */ /* 0x000fe200078e0a00 */
[----:B------:R-:W-:Y:S01]  /*1e40*/  IABS R15, R14 ;  /* 0x0000000e000f7213 */ /* 0x000fe20000000000 */
[----:B------:R-:W-:Y:S01]  /*1e50*/  IMAD.MOV.U32 R11, RZ, RZ, R5 ;  /* 0x000000ffff0b7224 */ /* 0x000fe200078e0005 */
[----:B------:R-:W-:Y:S01]  /*1e60*/  @!P0 IADD3 R112, R112, -R0, RZ ;  /* 0x8000000070708210 */ /* 0x000fe20007ffe0ff */
[----:B------:R-:W-:Y:S01]  /*1e70*/  IMAD.HI.U32 R5, R2, R13, RZ ;  /* 0x0000000d02057227 */ /* 0x000fe200078e00ff */
[----:B------:R-:W-:-:S02]  /*1e80*/  ISETP.GE.AND P0, PT, R6, RZ, PT ;  /* 0x000000ff0600720c */ /* 0x000fc40003f06270 */
[----:B------:R-:W-:Y:S01]  /*1e90*/  ISETP.GT.U32.AND P5, PT, R0, R116, PT ;  /* 0x000000740000720c */ /* 0x000fe20003fa4070 */
[----:B------:R-:W-:Y:S01]  /*1ea0*/  IMAD.HI.U32 R6, R2, R15, RZ ;  /* 0x0000000f02067227 */ /* 0x000fe200078e00ff */
[----:B------:R-:W-:Y:S02]  /*1eb0*/  IADD3 R5, -R5, RZ, RZ ;  /* 0x000000ff05057210 */ /* 0x000fe40007ffe1ff */
[----:B------:R-:W-:Y:S01]  /*1ec0*/  @!P6 IADD3 R108, R108, -R0, RZ ;  /* 0x800000006c6ce210 */ /* 0x000fe20007ffe0ff */
[----:B------:R-:W-:Y:S01]  /*1ed0*/  IMAD.HI.U32 R4, R2, R11, RZ ;  /* 0x0000000b02047227 */ /* 0x000fe200078e00ff */
[----:B------:R-:W-:Y:S02]  /*1ee0*/  ISETP.GT.U32.AND P6, PT, R0, R114, PT ;  /* 0x000000720000720c */ /* 0x000fe40003fc4070 */
[----:B------:R-:W-:Y:S01]  /*1ef0*/  IADD3 R6, -R6, RZ, RZ ;  /* 0x000000ff06067210 */ /* 0x000fe20007ffe1ff */
[----:B------:R-:W-:Y:S01]  /*1f00*/  IMAD R120, R0, R5, R13 ;  /* 0x0000000500787224 */ /* 0x000fe200078e020d */
[----:B------:R-:W-:Y:S01]  /*1f10*/  @!P2 IADD3 R112, -R112, RZ, RZ ;  /* 0x000000ff7070a210 */ /* 0x000fe20007ffe1ff */
[----:B------:R-:W-:-:S02]  /*1f20*/  IMAD.MOV R4, RZ, RZ, -R4 ;  /* 0x000000ffff047224 */ /* 0x000fc400078e0a04 */
[C---:B------:R-:W-:Y:S01]  /*1f30*/  IMAD R122, R0.reuse, R6, R15 ;  /* 0x00000006007a7224 */ /* 0x040fe200078e020f */
[----:B------:R-:W-:Y:S01]  /*1f40*/  ISETP.GT.U32.AND P2, PT, R0, R120, PT ;  /* 0x000000780000720c */ /* 0x000fe20003f44070 */
[C---:B------:R-:W-:Y:S01]  /*1f50*/  VIADD R6, R3.reuse, 0x1f ;  /* 0x0000001f03067836 */ /* 0x040fe20000000000 */
[----:B------:R-:W-:Y:S01]  /*1f60*/  @!P5 IADD3 R116, R116, -R0, RZ ;  /* 0x800000007474d210 */ /* 0x000fe20007ffe0ff */
[C---:B------:R-:W-:Y:S01]  /*1f70*/  IMAD R118, R0.reuse, R4, R11 ;  /* 0x0000000400767224 */ /* 0x040fe200078e020b */
[----:B------:R-:W-:Y:S01]  /*1f80*/  ISETP.GT.U32.AND P5, PT, R0, R122, PT ;  /* 0x0000007a0000720c */ /* 0x000fe20003fa4070 */
[----:B------:R-:W-:Y:S01]  /*1f90*/  @!P6 IMAD.IADD R114, R114, 0x1, -R0 ;  /* 0x000000017272e824 */ /* 0x000fe200078e0a00 */
[----:B------:R-:W-:Y:S01]  /*1fa0*/  ISETP.GE.AND P6, PT, R8, RZ, PT ;  /* 0x000000ff0800720c */ /* 0x000fe20003fc6270 */
[----:B------:R-:W-:Y:S01]  /*1fb0*/  VIADD R8, R3, 0x20 ;  /* 0x0000002003087836 */ /* 0x000fe20000000000 */
[----:B------:R-:W-:Y:S01]  /*1fc0*/  IABS R5, R6 ;  /* 0x0000000600057213 */ /* 0x000fe20000000000 */
[----:B------:R-:W-:Y:S01]  /*1fd0*/  @!P3 IMAD.MOV R110, RZ, RZ, -R110 ;  /* 0x000000ffff6eb224 */ /* 0x000fe200078e0a6e */
[----:B------:R-:W-:Y:S01]  /*1fe0*/  ISETP.GT.U32.AND P3, PT, R0, R118, PT ;  /* 0x000000760000720c */ /* 0x000fe20003f64070 */
[----:B------:R-:W-:Y:S01]  /*1ff0*/  @!P4 IMAD.MOV R108, RZ, RZ, -R108 ;  /* 0x000000ffff6cc224 */ /* 0x000fe200078e0a6c */
[----:B------:R-:W-:Y:S01]  /*2000*/  IABS R11, R8 ;  /* 0x00000008000b7213 */ /* 0x000fe20000000000 */
[----:B------:R-:W-:Y:S01]  /*2010*/  IMAD.HI.U32 R4, R2, R5, RZ ;  /* 0x0000000502047227 */ /* 0x000fe200078e00ff */
[----:B------:R-:W-:-:S02]  /*2020*/  @!P2 IADD3 R120, R120, -R0, RZ ;  /* 0x800000007878a210 */ /* 0x000fc40007ffe0ff */
[----:B------:R-:W-:Y:S01]  /*2030*/  ISETP.GT.U32.AND P4, PT, R0, R114, PT ;  /* 0x000000720000720c */ /* 0x000fe20003f84070 */
[----:B------:R-:W-:Y:S01]  /*2040*/  @!P5 IMAD.IADD R122, R122, 0x1, -R0 ;  /* 0x000000017a7ad824 */ /* 0x000fe200078e0a00 */
[----:B------:R-:W-:Y:S01]  /*2050*/  ISETP.GT.U32.AND P5, PT, R0, R120, PT ;  /* 0x000000780000720c */ /* 0x000fe20003fa4070 */
[----:B------:R-:W-:Y:S01]  /*2060*/  IMAD.MOV R124, RZ, RZ, -R4 ;  /* 0x000000ffff7c7224 */ /* 0x000fe200078e0a04 */
[----:B------:R-:W-:Y:S01]  /*2070*/  @!P0 IADD3 R116, -R116, RZ, RZ ;  /* 0x000000ff74748210 */ /* 0x000fe20007ffe1ff */
[----:B------:R-:W-:-:S04]  /*2080*/  IMAD.HI.U32 R4, R2, R11, RZ ;  /* 0x0000000b02047227 */ /* 0x000fc800078e00ff */
[----:B------:R-:W-:Y:S02]  /*2090*/  IMAD.MOV R4, RZ, RZ, -R4 ;  /* 0x000000ffff047224 */ /* 0x000fe400078e0a04 */
[--C-:B------:R-:W-:Y:S01]  /*20a0*/  @!P3 IMAD.IADD R118, R118, 0x1, -R0.reuse ;  /* 0x000000017676b824 */ /* 0x100fe200078e0a00 */
[----:B------:R-:W-:Y:S01]  /*20b0*/  ISETP.GE.AND P3, PT, R14, RZ, PT ;  /* 0x000000ff0e00720c */ /* 0x000fe20003f66270 */
[----:B------:R-:W-:Y:S02]  /*20c0*/  IMAD R126, R0, R4, R11 ;  /* 0x00000004007e7224 */ /* 0x000fe400078e020b */
[--C-:B------:R-:W-:Y:S01]  /*20d0*/  @!P5 IMAD.IADD R120, R120, 0x1, -R0.reuse ;  /* 0x000000017878d824 */ /* 0x100fe200078e0a00 */
[----:B------:R-:W-:Y:S01]  /*20e0*/  ISETP.GT.U32.AND P2, PT, R0, R118, PT ;  /* 0x000000760000720c */ /* 0x000fe20003f44070 */
[--C-:B------:R-:W-:Y:S01]  /*20f0*/  @!P4 IMAD.IADD R114, R114, 0x1, -R0.reuse ;  /* 0x000000017272c824 */ /* 0x100fe200078e0a00 */
[C---:B------:R-:W-:Y:S01]  /*2100*/  ISETP.GT.U32.AND P5, PT, R0.reuse, R126, PT ;  /* 0x0000007e0000720c */ /* 0x040fe20003fa4070 */
[----:B------:R-:W-:Y:S01]  /*2110*/  IMAD R124, R0, R124, R5 ;  /* 0x0000007c007c7224 */ /* 0x000fe200078e0205 */
[----:B------:R-:W-:Y:S01]  /*2120*/  ISETP.GE.AND P4, PT, R10, RZ, PT ;  /* 0x000000ff0a00720c */ /* 0x000fe20003f86270 */
[C---:B------:R-:W-:Y:S01]  /*2130*/  VIADD R10, R3.reuse, 0x21 ;  /* 0x00000021030a7836 */ /* 0x040fe20000000000 */
[----:B------:R-:W-:Y:S01]  /*2140*/  @!P1 IADD3 R114, -R114, RZ, RZ ;  /* 0x000000ff72729210 */ /* 0x000fe20007ffe1ff */
[C---:B------:R-:W-:Y:S01]  /*2150*/  VIADD R13, R3.reuse, 0x22 ;  /* 0x00000022030d7836 */ /* 0x040fe20000000000 */
[----:B------:R-:W-:Y:S01]  /*2160*/  ISETP.GT.U32.AND P1, PT, R0, R122, PT ;  /* 0x0000007a0000720c */ /* 0x000fe20003f24070 */
[C---:B------:R-:W-:Y:S01]  /*2170*/  VIADD R14, R3.reuse, 0x23 ;  /* 0x00000023030e7836 */ /* 0x040fe20000000000 */
[----:B------:R-:W-:Y:S01]  /*2180*/  IABS R5, R10 ;  /* 0x0000000a00057213 */ /* 0x000fe20000000000 */
[C---:B------:R-:W-:Y:S01]  /*2190*/  VIADD R57, R3.reuse, 0x7d ;  /* 0x0000007d03397836 */ /* 0x040fe20000000000 */
[----:B------:R-:W-:Y:S01]  /*21a0*/  IABS R11, R13 ;  /* 0x0000000d000b7213 */ /* 0x000fe20000000000 */
[----:B------:R-:W-:Y:S01]  /*21b0*/  VIADD R55, R3, 0x7c ;  /* 0x0000007c03377836 */ /* 0x000fe20000000000 */
[----:B------:R-:W-:Y:S01]  /*21c0*/  @!P2 IADD3 R118, R118, -R0, RZ ;  /* 0x800000007676a210 */ /* 0x000fe20007ffe0ff */
[----:B------:R-:W-:Y:S01]  /*21d0*/  @!P5 IMAD.IADD R126, R126, 0x1, -R0 ;  /* 0x000000017e7ed824 */ /* 0x000fe200078e0a00 */
[----:B------:R-:W-:Y:S01]  /*21e0*/  ISETP.GT.U32.AND P2, PT, R0, R124, PT ;  /* 0x0000007c0000720c */ /* 0x000fe20003f44070 */
[----:B------:R-:W-:-:S03]  /*21f0*/  IMAD.HI.U32 R4, R2, R5, RZ ;  /* 0x0000000502047227 */ /* 0x000fc600078e00ff */
[----:B------:R-:W-:Y:S01]  /*2200*/  ISETP.GT.U32.AND P5, PT, R0, R126, PT ;  /* 0x0000007e0000720c */ /* 0x000fe20003fa4070 */
[----:B------:R-:W-:Y:S01]  /*2210*/  IMAD.MOV R128, RZ, RZ, -R4 ;  /* 0x000000ffff807224 */ /* 0x000fe200078e0a04 */
[----:B------:R-:W-:Y:S01]  /*2220*/  @!P1 IADD3 R122, R122, -R0, RZ ;  /* 0x800000007a7a9210 */ /* 0x000fe20007ffe0ff */
[----:B------:R-:W-:Y:S01]  /*2230*/  IMAD.HI.U32 R4, R2, R11, RZ ;  /* 0x0000000b02047227 */ /* 0x000fe200078e00ff */
[----:B------:R-:W-:Y:S02]  /*2240*/  ISETP.GE.AND P1, PT, R6, RZ, PT ;  /* 0x000000ff0600720c */ /* 0x000fe40003f26270 */
[----:B------:R-:W-:Y:S01]  /*2250*/  IABS R6, R14 ;  /* 0x0000000e00067213 */ /* 0x000fe20000000000 */
[----:B------:R-:W-:Y:S01]  /*2260*/  IMAD.MOV R130, RZ, RZ, -R4 ;  /* 0x000000ffff827224 */ /* 0x000fe200078e0a04 */
[----:B------:R-:W-:Y:S01]  /*2270*/  @!P3 IADD3 R122, -R122, RZ, RZ ;  /* 0x000000ff7a7ab210 */ /* 0x000fe20007ffe1ff */
[C---:B------:R-:W-:Y:S01]  /*2280*/  IMAD R128, R0.reuse, R128, R5 ;  /* 0x0000008000807224 */ /* 0x040fe200078e0205 */
[----:B------:R-:W-:Y:S01]  /*2290*/  MOV R5, R6 ;  /* 0x0000000600057202 */ /* 0x000fe20000000f00 */
[----:B------:R-:W-:Y:S01]  /*22a0*/  IMAD R130, R0, R130, R11 ;  /* 0x0000008200827224 */ /* 0x000fe200078e020b */
[----:B------:R-:W-:Y:S01]  /*22b0*/  ISETP.GE.AND P3, PT, R13, RZ, PT ;  /* 0x000000ff0d00720c */ /* 0x000fe20003f66270 */
[----:B------:R-:W-:-:S02]  /*22c0*/  @!P5 IMAD.IADD R126, R126, 0x1, -R0 ;  /* 0x000000017e7ed824 */ /* 0x000fc400078e0a00 */
[----:B------:R-:W-:Y:S01]  /*22d0*/  @!P2 IMAD.IADD R124, R124, 0x1, -R0 ;  /* 0x000000017c7ca824 */ /* 0x000fe200078e0a00 */
[----:B------:R-:W-:Y:S01]  /*22e0*/  ISETP.GT.U32.AND P5, PT, R0, R130, PT ;  /* 0x000000820000720c */ /* 0x000fe20003fa4070 */
[----:B------:R-:W-:Y:S01]  /*22f0*/  IMAD.HI.U32 R4, R2, R5, RZ ;  /* 0x0000000502047227 */ /* 0x000fe200078e00ff */
[----:B------:R-:W-:Y:S02]  /*2300*/  ISETP.GE.AND P2, PT, R8, RZ, PT ;  /* 0x000000ff0800720c */ /* 0x000fe40003f46270 */
[----:B------:R-:W-:Y:S01]  /*2310*/  ISETP.GT.U32.AND P0, PT, R0, R124, PT ;  /* 0x0000007c0000720c */ /* 0x000fe20003f04070 */
[C---:B------:R-:W-:Y:S01]  /*2320*/  VIADD R8, R3.reuse, 0x24 ;  /* 0x0000002403087836 */ /* 0x040fe20000000000 */
[----:B------:R-:W-:Y:S01]  /*2330*/  IADD3 R4, -R4, RZ, RZ ;  /* 0x000000ff04047210 */ /* 0x000fe20007ffe1ff */
[----:B------:R-:W-:Y:S01]  /*2340*/  @!P6 IMAD.MOV R118, RZ, RZ, -R118 ;  /* 0x000000ffff76e224 */ /* 0x000fe200078e0a76 */
[C---:B------:R-:W-:Y:S01]  /*2350*/  ISETP.GT.U32.AND P6, PT, R0.reuse, R128, PT ;  /* 0x000000800000720c */ /* 0x040fe20003fc4070 */
[----:B------:R-:W-:Y:S01]  /*2360*/  @!P4 IMAD.MOV R120, RZ, RZ, -R120 ;  /* 0x000000ffff78c224 */ /* 0x000fe200078e0a78 */
[----:B------:R-:W-:Y:S01]  /*2370*/  IABS R6, R8 ;  /* 0x0000000800067213 */ /* 0x000fe20000000000 */
[----:B------:R-:W-:Y:S01]  /*2380*/  IMAD R132, R0, R4, R5 ;  /* 0x0000000400847224 */ /* 0x000fe200078e0205 */
[----:B------:R-:W-:Y:S01]  /*2390*/  ISETP.GE.AND P4, PT, R10, RZ, PT ;  /* 0x000000ff0a00720c */ /* 0x000fe20003f86270 */
[--C-:B------:R-:W-:Y:S01]  /*23a0*/  @!P5 IMAD.IADD R130, R130, 0x1, -R0.reuse ;  /* 0x000000018282d824 */ /* 0x100fe200078e0a00 */
[----:B------:R-:W-:Y:S01]  /*23b0*/  MOV R5, R6 ;  /* 0x0000000600057202 */ /* 0x000fe20000000f00 */
[----:B------:R-:W-:Y:S01]  /*23c0*/  VIADD R6, R3, 0x25 ;  /* 0x0000002503067836 */ /* 0x000fe20000000000 */
[----:B------:R-:W-:Y:S01]  /*23d0*/  @!P2 IADD3 R126, -R126, RZ, RZ ;  /* 0x000000ff7e7ea210 */ /* 0x000fe20007ffe1ff */
[----:B------:R-:W-:Y:S01]  /*23e0*/  @!P0 IMAD.IADD R124, R124, 0x1, -R0 ;  /* 0x000000017c7c8824 */ /* 0x000fe200078e0a00 */
[----:B------:R-:W-:Y:S01]  /*23f0*/  ISETP.GT.U32.AND P5, PT, R0, R130, PT ;  /* 0x000000820000720c */ /* 0x000fe20003fa4070 */
[----:B------:R-:W-:Y:S01]  /*2400*/  IMAD.HI.U32 R4, R2, R5, RZ ;  /* 0x0000000502047227 */ /* 0x000fe200078e00ff */
[----:B------:R-:W-:-:S02]  /*2410*/  ISETP.GT.U32.AND P2, PT, R0, R132, PT ;  /* 0x000000840000720c */ /* 0x000fc40003f44070 */
[----:B------:R-:W-:Y:S01]  /*2420*/  IABS R11, R6 ;  /* 0x00000006000b7213 */ /* 0x000fe20000000000 */
[----:B------:R-:W-:Y:S01]  /*2430*/  @!P6 IMAD.IADD R128, R128, 0x1, -R0 ;  /* 0x000000018080e824 */ /* 0x000fe200078e0a00 */
[----:B------:R-:W-:Y:S01]  /*2440*/  IADD3 R4, -R4, RZ, RZ ;  /* 0x000000ff04047210 */ /* 0x000fe20007ffe1ff */
[----:B------:R-:W-:Y:S01]  /*2450*/  @!P1 IMAD.MOV R124, RZ, RZ, -R124 ;  /* 0x000000ffff7c9224 */ /* 0x000fe200078e0a7c */
[----:B------:R-:W-:Y:S01]  /*2460*/  ISETP.GE.AND P1, PT, R8, RZ, PT ;  /* 0x000000ff0800720c */ /* 0x000fe20003f26270 */
[----:B------:R-:W-:Y:S01]  /*2470*/  VIADD R8, R3, 0x26 ;  /* 0x0000002603087836 */ /* 0x000fe20000000000 */
[C---:B------:R-:W-:Y:S01]  /*2480*/  ISETP.GT.U32.AND P6, PT, R0.reuse, R128, PT ;  /* 0x000000800000720c */ /* 0x040fe20003fc4070 */
[----:B------:R-:W-:Y:S01]  /*2490*/  IMAD R134, R0, R4, R5 ;  /* 0x0000000400867224 */ /* 0x000fe200078e0205 */
[----:B------:R-:W-:Y:S01]  /*24a0*/  ISETP.GE.AND P0, PT, R14, RZ, PT ;  /* 0x000000ff0e00720c */ /* 0x000fe20003f06270 */
[----:B------:R-:W-:Y:S01]  /*24b0*/  @!P5 IMAD.IADD R130, R130, 0x1, -R0 ;  /* 0x000000018282d824 */ /* 0x000fe200078e0a00 */
[----:B------:R-:W-:Y:S01]  /*24c0*/  IABS R13, R8 ;  /* 0x00000008000d7213 */ /* 0x000fe20000000000 */
[----:B------:R-:W-:Y:S01]  /*24d0*/  IMAD.HI.U32 R4, R2, R11, RZ ;  /* 0x0000000b02047227 */ /* 0x000fe200078e00ff */
[----:B------:R-:W-:-:S02]  /*24e0*/  ISETP.GT.U32.AND P5, PT, R0, R134, PT ;  /* 0x000000860000720c */ /* 0x000fc40003fa4070 */
[----:B------:R-:W-:Y:S01]  /*24f0*/  @!P2 IADD3 R132, R132, -R0, RZ ;  /* 0x800000008484a210 */ /* 0x000fe20007ffe0ff */
[----:B------:R-:W-:Y:S01]  /*2500*/  IMAD.HI.U32 R5, R2, R13, RZ ;  /* 0x0000000d02057227 */ /* 0x000fe200078e00ff */
[----:B------:R-:W-:Y:S02]  /*2510*/  IADD3 R4, -R4, RZ, RZ ;  /* 0x000000ff04047210 */ /* 0x000fe40007ffe1ff */
[----:B------:R-:W-:Y:S01]  /*2520*/  ISETP.GT.U32.AND P2, PT, R0, R132, PT ;  /* 0x000000840000720c */ /* 0x000fe20003f44070 */
[--C-:B------:R-:W-:Y:S01]  /*2530*/  @!P6 IMAD.IADD R128, R128, 0x1, -R0.reuse ;  /* 0x000000018080e824 */ /* 0x100fe200078e0a00 */
[----:B------:R-:W-:Y:S01]  /*2540*/  ISETP.GE.AND P6, PT, R6, RZ, PT ;  /* 0x000000ff0600720c */ /* 0x000fe20003fc6270 */
[C---:B------:R-:W-:Y:S01]  /*2550*/  VIADD R6, R3.reuse, 0x27 ;  /* 0x0000002703067836 */ /* 0x040fe20000000000 */
[----:B------:R-:W-:Y:S01]  /*2560*/  IADD3 R10, R3, 0x2a, RZ ;  /* 0x0000002a030a7810 */ /* 0x000fe20007ffe0ff */
[----:B------:R-:W-:Y:S02]  /*2570*/  IMAD R136, R0, R4, R11 ;  /* 0x0000000400887224 */ /* 0x000fe400078e020b */
[----:B------:R-:W-:Y:S01]  /*2580*/  @!P5 IMAD.IADD R134, R134, 0x1, -R0 ;  /* 0x000000018686d824 */ /* 0x000fe200078e0a00 */
[----:B------:R-:W-:Y:S01]  /*2590*/  IABS R15, R6 ;  /* 0x00000006000f7213 */ /* 0x000fe20000000000 */
[----:B------:R-:W-:-:S02]  /*25a0*/  IMAD.MOV R5, RZ, RZ, -R5 ;  /* 0x000000ffff057224 */ /* 0x000fc400078e0a05 */
[----:B------:R-:W-:Y:S01]  /*25b0*/  @!P4 IMAD.MOV R128, RZ, RZ, -R128 ;  /* 0x000000ffff80c224 */ /* 0x000fe200078e0a80 */
[----:B------:R-:W-:Y:S01]  /*25c0*/  ISETP.GT.U32.AND P5, PT, R0, R134, PT ;  /* 0x000000860000720c */ /* 0x000fe20003fa4070 */
[----:B------:R-:W-:Y:S01]  /*25d0*/  IMAD.HI.U32 R4, R2, R15, RZ ;  /* 0x0000000f02047227 */ /* 0x000fe200078e00ff */
[----:B------:R-:W-:Y:S02]  /*25e0*/  @!P2 IADD3 R132, R132, -R0, RZ ;  /* 0x800000008484a210 */ /* 0x000fe40007ffe0ff */
[C---:B------:R-:W-:Y:S01]  /*25f0*/  ISETP.GT.U32.AND P2, PT, R0.reuse, R136, PT ;  /* 0x000000880000720c */ /* 0x040fe20003f44070 */
[----:B------:R-:W-:Y:S01]  /*2600*/  IMAD R138, R0, R5, R13 ;  /* 0x00000005008a7224 */ /* 0x000fe200078e020d */
[----:B------:R-:W-:Y:S01]  /*2610*/  IADD3 R4, -R4, RZ, RZ ;  /* 0x000000ff04047210 */ /* 0x000fe20007ffe1ff */
[----:B------:R-:W-:Y:S01]  /*2620*/  @!P0 IMAD.MOV R132, RZ, RZ, -R132 ;  /* 0x000000ffff848224 */ /* 0x000fe200078e0a84 */
[----:B------:R-:W-:Y:S01]  /*2630*/  ISETP.GE.AND P4, PT, R8, RZ, PT ;  /* 0x000000ff0800720c */ /* 0x000fe20003f86270 */
[C---:B------:R-:W-:Y:S01]  /*2640*/  VIADD R8, R3.reuse, 0x29 ;  /* 0x0000002903087836 */ /* 0x040fe20000000000 */
[C---:B------:R-:W-:Y:S01]  /*2650*/  ISETP.GT.U32.AND P0, PT, R0.reuse, R138, PT ;  /* 0x0000008a0000720c */ /* 0x040fe20003f04070 */
[----:B------:R-:W-:Y:S01]  /*2660*/  IMAD R140, R0, R4, R15 ;  /* 0x00000004008c7224 */ /* 0x000fe200078e020f */
[----:B------:R-:W-:Y:S01]  /*2670*/  IABS R15, R10 ;  /* 0x0000000a000f7213 */ /* 0x000fe20000000000 */
[----:B------:R-:W-:Y:S01]  /*2680*/  @!P5 IMAD.IADD R134, R134, 0x1, -R0 ;  /* 0x000000018686d824 */ /* 0x000fe200078e0a00 */
[----:B------:R-:W-:Y:S01]  /*2690*/  IABS R13, R8 ;  /* 0x00000008000d7213 */ /* 0x000fe20000000000 */
[----:B------:R-:W-:Y:S01]  /*26a0*/  @!P3 IMAD.MOV R130, RZ, RZ, -R130 ;  /* 0x000000ffff82b224 */ /* 0x000fe200078e0a82 */
[----:B------:R-:W-:Y:S01]  /*26b0*/  ISETP.GT.U32.AND P5, PT, R0, R140, PT ;  /* 0x0000008c0000720c */ /* 0x000fe20003fa4070 */
[----:B------:R-:W-:Y:S01]  /*26c0*/  @!P2 IMAD.IADD R136, R136, 0x1, -R0 ;  /* 0x000000018888a824 */ /* 0x000fe200078e0a00 */
[----:B------:R-:W-:Y:S01]  /*26d0*/  ISETP.GE.AND P3, PT, R6, RZ, PT ;  /* 0x000000ff0600720c */ /* 0x000fe20003f66270 */
[----:B------:R-:W-:-:S02]  /*26e0*/  VIADD R6, R3, 0x28 ;  /* 0x0000002803067836 */ /* 0x000fc40000000000 */
[----:B------:R-:W-:Y:S01]  /*26f0*/  IMAD.HI.U32 R5, R2, R13, RZ ;  /* 0x0000000d02057227 */ /* 0x000fe200078e00ff */
[----:B------:R-:W-:Y:S02]  /*2700*/  ISETP.GT.U32.AND P2, PT, R0, R136, PT ;  /* 0x000000880000720c */ /* 0x000fe40003f44070 */
[----:B------:R-:W-:Y:S01]  /*2710*/  IABS R11, R6 ;  /* 0x00000006000b7213 */ /* 0x000fe20000000000 */
[----:B------:R-:W-:Y:S01]  /*2720*/  @!P1 IMAD.MOV R134, RZ, RZ, -R134 ;  /* 0x000000ffff869224 */ /* 0x000fe200078e0a86 */
[----:B------:R-:W-:Y:S01]  /*2730*/  @!P0 IADD3 R138, R138, -R0, RZ ;  /* 0x800000008a8a8210 */ /* 0x000fe20007ffe0ff */
[----:B------:R-:W-:Y:S01]  /*2740*/  VIADD R14, R3, 0x2e ;  /* 0x0000002e030e7836 */ /* 0x000fe20000000000 */
[----:B------:R-:W-:Y:S01]  /*2750*/  ISETP.GE.AND P1, PT, R6, RZ, PT ;  /* 0x000000ff0600720c */ /* 0x000fe20003f26270 */
[----:B------:R-:W-:Y:S01]  /*2760*/  @!P5 IMAD.IADD R140, R140, 0x1, -R0 ;  /* 0x000000018c8cd824 */ /* 0x000fe200078e0a00 */
[----:B------:R-:W-:Y:S01]  /*2770*/  ISETP.GT.U32.AND P0, PT, R0, R138, PT ;  /* 0x0000008a0000720c */ /* 0x000fe20003f04070 */
[----:B------:R-:W-:Y:S01]  /*2780*/  IMAD.HI.U32 R6, R2, R15, RZ ;  /* 0x0000000f02067227 */ /* 0x000fe200078e00ff */
[----:B------:R-:W-:-:S02]  /*2790*/  IADD3 R5, -R5, RZ, RZ ;  /* 0x000000ff05057210 */ /* 0x000fc40007ffe1ff */
[----:B------:R-:W-:Y:S01]  /*27a0*/  ISETP.GT.U32.AND P5, PT, R0, R140, PT ;  /* 0x0000008c0000720c */ /* 0x000fe20003fa4070 */
[----:B------:R-:W-:Y:S01]  /*27b0*/  IMAD.HI.U32 R4, R2, R11, RZ ;  /* 0x0000000b02047227 */ /* 0x000fe200078e00ff */
[----:B------:R-:W-:-:S03]  /*27c0*/  IADD3 R6, -R6, RZ, RZ ;  /* 0x000000ff06067210 */ /* 0x000fc60007ffe1ff */
[----:B------:R-:W-:Y:S02]  /*27d0*/  IMAD.MOV R4, RZ, RZ, -R4 ;  /* 0x000000ffff047224 */ /* 0x000fe400078e0a04 */
[--C-:B------:R-:W-:Y:S01]  /*27e0*/  @!P2 IMAD.IADD R136, R136, 0x1, -R0.reuse ;  /* 0x000000018888a824 */ /* 0x100fe200078e0a00 */
[----:B------:R-:W-:Y:S01]  /*27f0*/  ISETP.GE.AND P2, PT, R8, RZ, PT ;  /* 0x000000ff0800720c */ /* 0x000fe20003f46270 */
[C---:B------:R-:W-:Y:S02]  /*2800*/  IMAD R144, R0.reuse, R5, R13 ;  /* 0x0000000500907224 */ /* 0x040fe400078e020d */
[----:B------:R-:W-:Y:S01]  /*2810*/  IMAD R142, R0, R4, R11 ;  /* 0x00000004008e7224 */ /* 0x000fe200078e020b */
[----:B------:R-:W-:Y:S01]  /*2820*/  @!P6 IADD3 R136, -R136, RZ, RZ ;  /* 0x000000ff8888e210 */ /* 0x000fe20007ffe1ff */
[C---:B------:R-:W-:Y:S01]  /*2830*/  IMAD R146, R0.reuse, R6, R15 ;  /* 0x0000000600927224 */ /* 0x040fe200078e020f */
[----:B------:R-:W-:Y:S01]  /*2840*/  ISETP.GT.U32.AND P6, PT, R0, R144, PT ;  /* 0x000000900000720c */ /* 0x000fe20003fc4070 */
[----:B------:R-:W-:Y:S01]  /*2850*/  @!P0 IMAD.IADD R138, R138, 0x1, -R0 ;  /* 0x000000018a8a8824 */ /* 0x000fe200078e0a00 */
[----:B------:R-:W-:Y:S01]  /*2860*/  @!P5 IADD3 R140, R140, -R0, RZ ;  /* 0x800000008c8cd210 */ /* 0x000fe20007ffe0ff */
[C---:B------:R-:W-:Y:S01]  /*2870*/  VIADD R8, R3.reuse, 0x2c ;  /* 0x0000002c03087836 */ /* 0x040fe20000000000 */
[C---:B------:R-:W-:Y:S01]  /*2880*/  ISETP.GT.U32.AND P0, PT, R0.reuse, R142, PT ;  /* 0x0000008e0000720c */ /* 0x040fe20003f04070 */
[----:B------:R-:W-:Y:S01]  /*2890*/  VIADD R4, R3, 0x2b ;  /* 0x0000002b03047836 */ /* 0x000fe20000000000 */
[----:B------:R-:W-:Y:S01]  /*28a0*/  ISETP.GT.U32.AND P5, PT, R0, R146, PT ;  /* 0x000000920000720c */ /* 0x000fe20003fa4070 */
[----:B------:R-:W-:Y:S01]  /*28b0*/  @!P4 IMAD.MOV R138, RZ, RZ, -R138 ;  /* 0x000000ffff8ac224 */ /* 0x000fe200078e0a8a */
[----:B------:R-:W-:-:S02]  /*28c0*/  IABS R13, R8 ;  /* 0x00000008000d7213 */ /* 0x000fc40000000000 */
[----:B------:R-:W-:Y:S02]  /*28d0*/  IABS R11, R4 ;  /* 0x00000004000b7213 */ /* 0x000fe40000000000 */
[----:B------:R-:W-:Y:S01]  /*28e0*/  ISETP.GE.AND P4, PT, R10, RZ, PT ;  /* 0x000000ff0a00720c */ /* 0x000fe20003f86270 */
[----:B------:R-:W-:Y:S01]  /*28f0*/  IMAD.HI.U32 R5, R2, R13, RZ ;  /* 0x0000000d02057227 */ /* 0x000fe200078e00ff */
[----:B------:R-:W-:Y:S02]  /*2900*/  @!P6 IADD3 R144, R144, -R0, RZ ;  /* 0x800000009090e210 */ /* 0x000fe40007ffe0ff */
[----:B------:R-:W-:Y:S01]  /*2910*/  @!P3 IADD3 R140, -R140, RZ, RZ ;  /* 0x000000ff8c8cb210 */ /* 0x000fe20007ffe1ff */
[--C-:B------:R-:W-:Y:S01]  /*2920*/  @!P0 IMAD.IADD R142, R142, 0x1, -R0.reuse ;  /* 0x000000018e8e8824 */ /* 0x100fe200078e0a00 */
[----:B------:R-:W-:Y:S01]  /*2930*/  ISETP.GE.AND P0, PT, R4, RZ, PT ;  /* 0x000000ff0400720c */ /* 0x000fe20003f06270 */
[----:B------:R-:W-:Y:S01]  /*2940*/  @!P5 IMAD.IADD R146, R146, 0x1, -R0 ;  /* 0x000000019292d824 */ /* 0x000fe200078e0a00 */
[----:B------:R-:W-:Y:S01]  /*2950*/  ISETP.GT.U32.AND P5, PT, R0, R144, PT ;  /* 0x000000900000720c */ /* 0x000fe20003fa4070 */
[----:B------:R-:W-:Y:S01]  /*2960*/  IMAD.HI.U32 R4, R2, R11, RZ ;  /* 0x0000000b02047227 */ /* 0x000fe200078e00ff */
[----:B------:R-:W-:-:S02]  /*2970*/  ISETP.GT.U32.AND P6, PT, R0, R142, PT ;  /* 0x0000008e0000720c */ /* 0x000fc40003fc4070 */
[C---:B------:R-:W-:Y:S01]  /*2980*/  ISETP.GT.U32.AND P3, PT, R0.reuse, R146, PT ;  /* 0x000000920000720c */ /* 0x040fe20003f64070 */
[----:B------:R-:W-:Y:S02]  /*2990*/  IMAD.MOV R5, RZ, RZ, -R5 ;  /* 0x000000ffff057224 */ /* 0x000fe400078e0a05 */
[----:B------:R-:W-:Y:S02]  /*29a0*/  VIADD R10, R3, 0x2d ;  /* 0x0000002d030a7836 */ /* 0x000fe40000000000 */
[----:B------:R-:W-:Y:S02]  /*29b0*/  IMAD.MOV R4, RZ, RZ, -R4 ;  /* 0x000000ffff047224 */ /* 0x000fe400078e0a04 */
[C---:B------:R-:W-:Y:S01]  /*29c0*/  IMAD R150, R0.reuse, R5, R13 ;  /* 0x0000000500967224 */ /* 0x040fe200078e020d */
[----:B------:R-:W-:Y:S01]  /*29d0*/  IABS R6, R10 ;  /* 0x0000000a00067213 */ /* 0x000fe20000000000 */
[----:B------:R-:W-:Y:S01]  /*29e0*/  IMAD R148, R0, R4, R11 ;  /* 0x0000000400947224 */ /* 0x000fe200078e020b */
[----:B------:R-:W-:Y:S01]  /*29f0*/  @!P5 IADD3 R144, R144, -R0, RZ ;  /* 0x800000009090d210 */ /* 0x000fe20007ffe0ff */
[--C-:B------:R-:W-:Y:S01]  /*2a00*/  @!P6 IMAD.IADD R142, R142, 0x1, -R0.reuse ;  /* 0x000000018e8ee824 */ /* 0x100fe200078e0a00 */
[----:B------:R-:W-:Y:S01]  /*2a10*/  ISETP.GT.U32.AND P5, PT, R0, R150, PT ;  /* 0x000000960000720c */ /* 0x000fe20003fa4070 */
[----:B------:R-:W-:Y:S01]  /*2a20*/  @!P3 IMAD.IADD R146, R146, 0x1, -R0 ;  /* 0x000000019292b824 */ /* 0x000fe200078e0a00 */
[----:B------:R-:W-:Y:S01]  /*2a30*/  MOV R11, R6 ;  /* 0x00000006000b7202 */ /* 0x000fe20000000f00 */
[----:B------:R-:W-:Y:S01]  /*2a40*/  @!P1 IMAD.MOV R142, RZ, RZ, -R142 ;  /* 0x000000ffff8e9224 */ /* 0x000fe200078e0a8e */
[----:B------:R-:W-:Y:S01]  /*2a50*/  ISETP.GT.U32.AND P6, PT, R0, R148, PT ;  /* 0x000000940000720c */ /* 0x000fe20003fc4070 */
[----:B------:R-:W-:Y:S01]  /*2a60*/  @!P2 IMAD.MOV R144, RZ, RZ, -R144 ;  /* 0x000000ffff90a224 */ /* 0x000fe200078e0a90 */
[----:B------:R-:W-:Y:S01]  /*2a70*/  IABS R13, R14 ;  /* 0x0000000e000d7213 */ /* 0x000fe20000000000 */
[----:B------:R-:W-:Y:S01]  /*2a80*/  IMAD.HI.U32 R4, R2, R11, RZ ;  /* 0x0000000b02047227 */ /* 0x000fe200078e00ff */
[----:B------:R-:W-:-:S02]  /*2a90*/  ISETP.GE.AND P3, PT, R8, RZ, PT ;  /* 0x000000ff0800720c */ /* 0x000fc40003f66270 */
[C---:B------:R-:W-:Y:S01]  /*2aa0*/  IADD3 R8, R3.reuse, 0x31, RZ ;  /* 0x0000003103087810 */ /* 0x040fe20007ffe0ff */
[----:B------:R-:W-:Y:S01]  /*2ab0*/  IMAD.MOV R152, RZ, RZ, -R4 ;  /* 0x000000ffff987224 */ /* 0x000fe200078e0a04 */
[----:B------:R-:W-:Y:S01]  /*2ac0*/  @!P4 IADD3 R146, -R146, RZ, RZ ;  /* 0x000000ff9292c210 */ /* 0x000fe20007ffe1ff */
[----:B------:R-:W-:Y:S01]  /*2ad0*/  @!P5 IMAD.IADD R150, R150, 0x1, -R0 ;  /* 0x000000019696d824 */ /* 0x000fe200078e0a00 */
[----:B------:R-:W-:Y:S01]  /*2ae0*/  ISETP.GE.AND P4, PT, R14, RZ, PT ;  /* 0x000000ff0e00720c */ /* 0x000fe20003f86270 */
[----:B------:R-:W-:Y:S02]  /*2af0*/  IMAD.HI.U32 R4, R2, R13, RZ ;  /* 0x0000000d02047227 */ /* 0x000fe400078e00ff */
[----:B------:R-:W-:Y:S02]  /*2b00*/  @!P6 IADD3 R148, R148, -R0, RZ ;  /* 0x800000009494e210 */ /* 0x000fe40007ffe0ff */
[C---:B------:R-:W-:Y:S01]  /*2b10*/  IMAD R152, R0.reuse, R152, R11 ;  /* 0x0000009800987224 */ /* 0x040fe200078e020b */
[C---:B------:R-:W-:Y:S01]  /*2b20*/  ISETP.GT.U32.AND P5, PT, R0.reuse, R150, PT ;  /* 0x000000960000720c */ /* 0x040fe20003fa4070 */
[C---:B------:R-:W-:Y:S01]  /*2b30*/  VIADD R6, R3.reuse, 0x2f ;  /* 0x0000002f03067836 */ /* 0x040fe20000000000 */
[----:B------:R-:W-:Y:S01]  /*2b40*/  ISETP.GT.U32.AND P1, PT, R0, R148, PT ;  /* 0x000000940000720c */ /* 0x000fe20003f24070 */
[----:B------:R-:W-:Y:S01]  /*2b50*/  VIADD R14, R3, 0x37 ;  /* 0x00000037030e7836 */ /* 0x000fe20000000000 */
[----:B------:R-:W-:-:S02]  /*2b60*/  IADD3 R4, -R4, RZ, RZ ;  /* 0x000000ff04047210 */ /* 0x000fc40007ffe1ff */
[C---:B------:R-:W-:Y:S02]  /*2b70*/  ISETP.GT.U32.AND P2, PT, R0.reuse, R152, PT ;  /* 0x000000980000720c */ /* 0x040fe40003f44070 */
[----:B------:R-:W-:Y:S01]  /*2b80*/  IABS R15, R6 ;  /* 0x00000006000f7213 */ /* 0x000fe20000000000 */
[----:B------:R-:W-:Y:S01]  /*2b90*/  IMAD R154, R0, R4, R13 ;  /* 0x00000004009a7224 */ /* 0x000fe200078e020d */
[----:B------:R-:W-:Y:S02]  /*2ba0*/  IABS R13, R8 ;  /* 0x00000008000d7213 */ /* 0x000fe40000000000 */
[----:B------:R-:W-:Y:S01]  /*2bb0*/  ISETP.GE.AND P6, PT, R10, RZ, PT ;  /* 0x000000ff0a00720c */ /* 0x000fe20003fc6270 */
[--C-:B------:R-:W-:Y:S01]  /*2bc0*/  @!P5 IMAD.IADD R150, R150, 0x1, -R0.reuse ;  /* 0x000000019696d824 */ /* 0x100fe200078e0a00 */
[----:B------:R-:W-:Y:S01]  /*2bd0*/  ISETP.GT.U32.AND P5, PT, R0, R154, PT ;  /* 0x0000009a0000720c */ /* 0x000fe20003fa4070 */
[----:B------:R-:W-:Y:S01]  /*2be0*/  @!P1 IMAD.IADD R148, R148, 0x1, -R0 ;  /* 0x0000000194949824 */ /* 0x000fe200078e0a00 */
[----:B------:R-:W-:Y:S01]  /*2bf0*/  ISETP.GE.AND P1, PT, R6, RZ, PT ;  /* 0x000000ff0600720c */ /* 0x000fe20003f26270 */
[----:B------:R-:W-:Y:S01]  /*2c00*/  IMAD.HI.U32 R5, R2, R15, RZ ;  /* 0x0000000f02057227 */ /* 0x000fe200078e00ff */
[----:B------:R-:W-:-:S02]  /*2c10*/  @!P3 IADD3 R150, -R150, RZ, RZ ;  /* 0x000000ff9696b210 */ /* 0x000fc40007ffe1ff */
[----:B------:R-:W-:Y:S01]  /*2c20*/  @!P2 IADD3 R152, R152, -R0, RZ ;  /* 0x800000009898a210 */ /* 0x000fe20007ffe0ff */
[----:B------:R-:W-:Y:S01]  /*2c30*/  @!P0 IMAD.MOV R148, RZ, RZ, -R148 ;  /* 0x000000ffff948224 */ /* 0x000fe200078e0a94 */
[----:B------:R-:W-:Y:S01]  /*2c40*/  IABS R17, R14 ;  /* 0x0000000e00117213 */ /* 0x000fe20000000000 */
[----:B------:R-:W-:Y:S01]  /*2c50*/  IMAD.MOV R5, RZ, RZ, -R5 ;  /* 0x000000ffff057224 */ /* 0x000fe200078e0a05 */
[C---:B------:R-:W-:Y:S01]  /*2c60*/  ISETP.GT.U32.AND P0, PT, R0.reuse, R152, PT ;  /* 0x000000980000720c */ /* 0x040fe20003f04070 */
[----:B------:R-:W-:Y:S02]  /*2c70*/  VIADD R6, R3, 0x30 ;  /* 0x0000003003067836 */ /* 0x000fe40000000000 */
[----:B------:R-:W-:Y:S02]  /*2c80*/  IMAD R156, R0, R5, R15 ;  /* 0x00000005009c7224 */ /* 0x000fe400078e020f */
[----:B------:R-:W-:Y:S01]  /*2c90*/  @!P5 IMAD.IADD R154, R154, 0x1, -R0 ;  /* 0x000000019a9ad824 */ /* 0x000fe200078e0a00 */
[----:B------:R-:W-:Y:S01]  /*2ca0*/  IABS R11, R6 ;  /* 0x00000006000b7213 */ /* 0x000fe20000000000 */
[----:B------:R-:W-:Y:S01]  /*2cb0*/  IMAD.HI.U32 R5, R2, R13, RZ ;  /* 0x0000000d02057227 */ /* 0x000fe200078e00ff */
[----:B------:R-:W-:-:S02]  /*2cc0*/  ISETP.GT.U32.AND P2, PT, R0, R156, PT ;  /* 0x0000009c0000720c */ /* 0x000fc40003f44070 */
[----:B------:R-:W-:Y:S01]  /*2cd0*/  ISETP.GT.U32.AND P5, PT, R0, R154, PT ;  /* 0x0000009a0000720c */ /* 0x000fe20003fa4070 */
[----:B------:R-:W-:Y:S01]  /*2ce0*/  IMAD.MOV R5, RZ, RZ, -R5 ;  /* 0x000000ffff057224 */ /* 0x000fe200078e0a05 */
[----:B------:R-:W-:Y:S01]  /*2cf0*/  ISETP.GE.AND P3, PT, R6, RZ, PT ;  /* 0x000000ff0600720c */ /* 0x000fe20003f66270 */
[----:B------:R-:W-:Y:S01]  /*2d00*/  IMAD.HI.U32 R4, R2, R11, RZ ;  /* 0x0000000b02047227 */ /* 0x000fe200078e00ff */
[----:B------:R-:W-:Y:S02]  /*2d10*/  @!P0 IADD3 R152, R152, -R0, RZ ;  /* 0x8000000098988210 */ /* 0x000fe40007ffe0ff */
[----:B------:R-:W-:Y:S01]  /*2d20*/  ISETP.GE.AND P0, PT, R8, RZ, PT ;  /* 0x000000ff0800720c */ /* 0x000fe20003f06270 */
[----:B------:R-:W-:Y:S02]  /*2d30*/  IMAD R160, R0, R5, R13 ;  /* 0x0000000500a07224 */ /* 0x000fe400078e020d */
[----:B------:R-:W-:Y:S02]  /*2d40*/  IMAD.MOV R4, RZ, RZ, -R4 ;  /* 0x000000ffff047224 */ /* 0x000fe400078e0a04 */
[----:B------:R-:W-:-:S02]  /*2d50*/  VIADD R10, R3, 0x32 ;  /* 0x00000032030a7836 */ /* 0x000fc40000000000 */
[----:B------:R-:W-:Y:S01]  /*2d60*/  @!P6 IMAD.MOV R152, RZ, RZ, -R152 ;  /* 0x000000ffff98e224 */ /* 0x000fe200078e0a98 */
[C---:B------:R-:W-:Y:S01]  /*2d70*/  ISETP.GT.U32.AND P6, PT, R0.reuse, R160, PT ;  /* 0x000000a00000720c */ /* 0x040fe20003fc4070 */
[----:B------:R-:W-:Y:S01]  /*2d80*/  IMAD R158, R0, R4, R11 ;  /* 0x00000004009e7224 */ /* 0x000fe200078e020b */
[----:B------:R-:W-:Y:S01]  /*2d90*/  IABS R15, R10 ;  /* 0x0000000a000f7213 */ /* 0x000fe20000000000 */
[----:B------:R-:W-:Y:S01]  /*2da0*/  VIADD R6, R3, 0x33 ;  /* 0x0000003303067836 */ /* 0x000fe20000000000 */
[----:B------:R-:W-:Y:S01]  /*2db0*/  @!P5 IADD3 R154, R154, -R0, RZ ;  /* 0x800000009a9ad210 */ /* 0x000fe20007ffe0ff */
[----:B------:R-:W-:Y:S01]  /*2dc0*/  @!P2 IMAD.IADD R156, R156, 0x1, -R0 ;  /* 0x000000019c9ca824 */ /* 0x000fe200078e0a00 */
[----:B------:R-:W-:Y:S01]  /*2dd0*/  ISETP.GT.U32.AND P5, PT, R0, R158, PT ;  /* 0x0000009e0000720c */ /* 0x000fe20003fa4070 */
[----:B------:R-:W-:Y:S01]  /*2de0*/  IMAD.HI.U32 R4, R2, R15, RZ ;  /* 0x0000000f02047227 */ /* 0x000fe200078e00ff */
[----:B------:R-:W-:Y:S02]  /*2df0*/  IABS R5, R6 ;  /* 0x0000000600057213 */ /* 0x000fe40000000000 */
[----:B------:R-:W-:Y:S01]  /*2e00*/  ISETP.GT.U32.AND P2, PT, R0, R156, PT ;  /* 0x0000009c0000720c */ /* 0x000fe20003f44070 */
[----:B------:R-:W-:Y:S01]  /*2e10*/  IMAD.MOV R4, RZ, RZ, -R4 ;  /* 0x000000ffff047224 */ /* 0x000fe200078e0a04 */
[----:B------:R-:W-:Y:S01]  /*2e20*/  @!P4 IADD3 R154, -R154, RZ, RZ ;  /* 0x000000ff9a9ac210 */ /* 0x000fe20007ffe1ff */
[----:B------:R-:W-:Y:S01]  /*2e30*/  @!P6 IMAD.IADD R160, R160, 0x1, -R0 ;  /* 0x00000001a0a0e824 */ /* 0x000fe200078e0a00 */
[----:B------:R-:W-:Y:S01]  /*2e40*/  ISETP.GE.AND P4, PT, R10, RZ, PT ;  /* 0x000000ff0a00720c */ /* 0x000fe20003f86270 */
[----:B------:R-:W-:-:S02]  /*2e50*/  IMAD R162, R0, R4, R15 ;  /* 0x0000000400a27224 */ /* 0x000fc400078e020f */
[----:B------:R-:W-:Y:S01]  /*2e60*/  IMAD.HI.U32 R4, R2, R5, RZ ;  /* 0x0000000502047227 */ /* 0x000fe200078e00ff */
[----:B------:R-:W-:Y:S02]  /*2e70*/  ISETP.GT.U32.AND P6, PT, R0, R160, PT ;  /* 0x000000a00000720c */ /* 0x000fe40003fc4070 */
[----:B------:R-:W-:Y:S01]  /*2e80*/  @!P5 IADD3 R158, R158, -R0, RZ ;  /* 0x800000009e9ed210 */ /* 0x000fe20007ffe0ff */
[C---:B------:R-:W-:Y:S01]  /*2e90*/  VIADD R8, R3.reuse, 0x35 ;  /* 0x0000003503087836 */ /* 0x040fe20000000000 */
[----:B------:R-:W-:Y:S01]  /*2ea0*/  IADD3 R4, -R4, RZ, RZ ;  /* 0x000000ff04047210 */ /* 0x000fe20007ffe1ff */
[----:B------:R-:W-:Y:S01]  /*2eb0*/  @!P2 IMAD.IADD R156, R156, 0x1, -R0 ;  /* 0x000000019c9ca824 */ /* 0x000fe200078e0a00 */
[----:B------:R-:W-:Y:S01]  /*2ec0*/  ISETP.GT.U32.AND P5, PT, R0, R158, PT ;  /* 0x0000009e0000720c */ /* 0x000fe20003fa4070 */
[C---:B------:R-:W-:Y:S01]  /*2ed0*/  VIADD R10, R3.reuse, 0x36 ;  /* 0x00000036030a7836 */ /* 0x040fe20000000000 */
[----:B------:R-:W-:Y:S01]  /*2ee0*/  ISETP.GE.AND P2, PT, R6, RZ, PT ;  /* 0x000000ff0600720c */ /* 0x000fe20003f46270 */
[----:B------:R-:W-:Y:S01]  /*2ef0*/  IMAD R164, R0, R4, R5 ;  /* 0x0000000400a47224 */ /* 0x000fe200078e0205 */
[----:B------:R-:W-:Y:S01]  /*2f00*/  IABS R13, R8 ;  /* 0x00000008000d7213 */ /* 0x000fe20000000000 */
[----:B------:R-:W-:Y:S01]  /*2f10*/  VIADD R6, R3, 0x34 ;  /* 0x0000003403067836 */ /* 0x000fe20000000000 */
[----:B------:R-:W-:Y:S01]  /*2f20*/  IABS R15, R10 ;  /* 0x0000000a000f7213 */ /* 0x000fe20000000000 */
[----:B------:R-:W-:Y:S01]  /*2f30*/  @!P1 IMAD.MOV R156, RZ, RZ, -R156 ;  /* 0x000000ffff9c9224 */ /* 0x000fe200078e0a9c */
[----:B------:R-:W-:Y:S01]  /*2f40*/  @!P6 IADD3 R160, R160, -R0, RZ ;  /* 0x80000000a0a0e210 */ /* 0x000fe20007ffe0ff */
[----:B------:R-:W-:Y:S01]  /*2f50*/  IMAD.HI.U32 R5, R2, R13, RZ ;  /* 0x0000000d02057227 */ /* 0x000fe200078e00ff */
[----:B------:R-:W-:-:S02]  /*2f60*/  ISETP.GT.U32.AND P6, PT, R0, R164, PT ;  /* 0x000000a40000720c */ /* 0x000fc40003fc4070 */
[----:B------:R-:W-:Y:S01]  /*2f70*/  IABS R11, R6 ;  /* 0x00000006000b7213 */ /* 0x000fe20000000000 */
[----:B------:R-:W-:Y:S01]  /*2f80*/  IMAD.MOV R5, RZ, RZ, -R5 ;  /* 0x000000ffff057224 */ /* 0x000fe200078e0a05 */
[----:B------:R-:W-:Y:S02]  /*2f90*/  @!P5 IADD3 R158, R158, -R0, RZ ;  /* 0x800000009e9ed210 */ /* 0x000fe40007ffe0ff */
[----:B------:R-:W-:Y:S01]  /*2fa0*/  ISETP.GT.U32.AND P5, PT, R0, R162, PT ;  /* 0x000000a20000720c */ /* 0x000fe20003fa4070 */
[----:B------:R-:W-:Y:S01]  /*2fb0*/  IMAD.HI.U32 R4, R2, R11, RZ ;  /* 0x0000000b02047227 */ /* 0x000fe200078e00ff */
[----:B------:R-:W-:-:S03]  /*2fc0*/  @!P0 IADD3 R160, -R160, RZ, RZ ;  /* 0x000000ffa0a08210 */ /* 0x000fc60007ffe1ff */
[----:B------:R-:W-:Y:S02]  /*2fd0*/  IMAD R168, R0, R5, R13 ;  /* 0x0000000500a87224 */ /* 0x000fe400078e020d */
[----:B------:R-:W-:Y:S01]  /*2fe0*/  IMAD.MOV R4, RZ, RZ, -R4 ;  /* 0x000000ffff047224 */ /* 0x000fe200078e0a04 */
[----:B------:R-:W-:Y:S01]  /*2ff0*/  @!P6 IADD3 R164, R164, -R0, RZ ;  /* 0x80000000a4a4e210 */ /* 0x000fe20007ffe0ff */
[----:B------:R-:W-:Y:S01]  /*3000*/  VIADD R13, R3, 0x38 ;  /* 0x00000038030d7836 */ /* 0x000fe20000000000 */
[C---:B------:R-:W-:Y:S01]  /*3010*/  ISETP.GT.U32.AND P6, PT, R0.reuse, R168, PT ;  /* 0x000000a80000720c */ /* 0x040fe20003fc4070 */
[C---:B------:R-:W-:Y:S01]  /*3020*/  IMAD R166, R0.reuse, R4, R11 ;  /* 0x0000000400a67224 */ /* 0x040fe200078e020b */
[----:B------:R-:W-:Y:S01]  /*3030*/  ISETP.GT.U32.AND P1, PT, R0, R164, PT ;  /* 0x000000a40000720c */ /* 0x000fe20003f24070 */
[----:B------:R-:W-:Y:S01]  /*3040*/  @!P5 IMAD.IADD R162, R162, 0x1, -R0 ;  /* 0x00000001a2a2d824 */ /* 0x000fe200078e0a00 */
[----:B------:R-:W-:Y:S01]  /*3050*/  IABS R11, R13 ;  /* 0x0000000d000b7213 */ /* 0x000fe20000000000 */
[----:B------:R-:W-:Y:S01]  /*3060*/  IMAD.HI.U32 R4, R2, R15, RZ ;  /* 0x0000000f02047227 */ /* 0x000fe200078e00ff */
[----:B------:R-:W-:-:S03]  /*3070*/  ISETP.GT.U32.AND P5, PT, R0, R166, PT ;  /* 0x000000a60000720c */ /* 0x000fc60003fa4070 */
[----:B------:R-:W-:Y:S02]  /*3080*/  IMAD.MOV R4, RZ, RZ, -R4 ;  /* 0x000000ffff047224 */ /* 0x000fe400078e0a04 */
[----:B------:R-:W-:-:S04]  /*3090*/  IMAD.HI.U32 R5, R2, R17, RZ ;  /* 0x0000001102057227 */ /* 0x000fc800078e00ff */
[----:B------:R-:W-:Y:S02]  /*30a0*/  @!P6 IMAD.IADD R168, R168, 0x1, -R0 ;  /* 0x00000001a8a8e824 */ /* 0x000fe400078e0a00 */
[----:B------:R-:W-:Y:S02]  /*30b0*/  @!P3 IMAD.MOV R158, RZ, RZ, -R158 ;  /* 0x000000ffff9eb224 */ /* 0x000fe400078e0a9e */
[--C-:B------:R-:W-:Y:S01]  /*30c0*/  @!P5 IMAD.IADD R166, R166, 0x1, -R0.reuse ;  /* 0x00000001a6a6d824 */ /* 0x100fe200078e0a00 */
[C---:B------:R-:W-:Y:S01]  /*30d0*/  ISETP.GT.U32.AND P3, PT, R0.reuse, R168, PT ;  /* 0x000000a80000720c */ /* 0x040fe20003f64070 */
[C---:B------:R-:W-:Y:S01]  /*30e0*/  IMAD R170, R0.reuse, R4, R15 ;  /* 0x0000000400aa7224 */ /* 0x040fe200078e020f */
[----:B------:R-:W-:Y:S01]  /*30f0*/  ISETP.GT.U32.AND P5, PT, R0, R162, PT ;  /* 0x000000a20000720c */ /* 0x000fe20003fa4070 */
[----:B------:R-:W-:Y:S01]  /*3100*/  IMAD.HI.U32 R4, R2, R11, RZ ;  /* 0x0000000b02047227 */ /* 0x000fe200078e00ff */
[C---:B------:R-:W-:Y:S02]  /*3110*/  ISETP.GT.U32.AND P6, PT, R0.reuse, R166, PT ;  /* 0x000000a60000720c */ /* 0x040fe40003fc4070 */
[----:B------:R-:W-:Y:S01]  /*3120*/  ISETP.GT.U32.AND P0, PT, R0, R170, PT ;  /* 0x000000aa0000720c */ /* 0x000fe20003f04070 */
[----:B------:R-:W-:Y:S01]  /*3130*/  IMAD.MOV R5, RZ, RZ, -R5 ;  /* 0x000000ffff057224 */ /* 0x000fe200078e0a05 */
[----:B------:R-:W-:Y:S01]  /*3140*/  IADD3 R4, -R4, RZ, RZ ;  /* 0x000000ff04047210 */ /* 0x000fe20007ffe1ff */
[--C-:B------:R-:W-:Y:S01]  /*3150*/  @!P1 IMAD.IADD R164, R164, 0x1, -R0.reuse ;  /* 0x00000001a4a49824 */ /* 0x100fe200078e0a00 */
[----:B------:R-:W-:Y:S01]  /*3160*/  ISETP.GE.AND P1, PT, R6, RZ, PT ;  /* 0x000000ff0600720c */ /* 0x000fe20003f26270 */
[C---:B------:R-:W-:Y:S01]  /*3170*/  IMAD R172, R0.reuse, R5, R17 ;  /* 0x0000000500ac7224 */ /* 0x040fe200078e0211 */
[----:B------:R-:W-:Y:S01]  /*3180*/  IABS R5, R16 ;  /* 0x0000001000057213 */ /* 0x000fe20000000000 */
[----:B------:R-:W-:Y:S01]  /*3190*/  IMAD R174, R0, R4, R11 ;  /* 0x0000000400ae7224 */ /* 0x000fe200078e020b */
[----:B------:R-:W-:Y:S01]  /*31a0*/  IADD3 R6, R3, 0x3a, RZ ;  /* 0x0000003a03067810 */ /* 0x000fe20007ffe0ff */
[----:B------:R-:W-:Y:S01]  /*31b0*/  @!P3 IMAD.IADD R168, R168, 0x1, -R0 ;  /* 0x00000001a8a8b824 */ /* 0x000fe200078e0a00 */
[----:B------:R-:W-:Y:S01]  /*31c0*/  ISETP.GE.AND P3, PT, R8, RZ, PT ;  /* 0x000000ff0800720c */ /* 0x000fe20003f66270 */
[----:B------:R-:W-:Y:S01]  /*31d0*/  IMAD.HI.U32 R4, R2, R5, RZ ;  /* 0x0000000502047227 */ /* 0x000fe200078e00ff */
[----:B------:R-:W-:-:S02]  /*31e0*/  IABS R11, R6 ;  /* 0x00000006000b7213 */ /* 0x000fc40000000000 */
[----:B------:R-:W-:Y:S01]  /*31f0*/  IADD3 R8, R3, 0x3b, RZ ;  /* 0x0000003b03087810 */ /* 0x000fe20007ffe0ff */
[--C-:B------:R-:W-:Y:S01]  /*3200*/  @!P6 IMAD.IADD R166, R166, 0x1, -R0.reuse ;  /* 0x00000001a6a6e824 */ /* 0x100fe200078e0a00 */
[----:B------:R-:W-:Y:S01]  /*3210*/  IADD3 R4, -R4, RZ, RZ ;  /* 0x000000ff04047210 */ /* 0x000fe20007ffe1ff */
[--C-:B------:R-:W-:Y:S01]  /*3220*/  @!P5 IMAD.IADD R162, R162, 0x1, -R0.reuse ;  /* 0x00000001a2a2d824 */ /* 0x100fe200078e0a00 */
[----:B------:R-:W-:Y:S01]  /*3230*/  ISETP.GT.U32.AND P6, PT, R0, R174, PT ;  /* 0x000000ae0000720c */ /* 0x000fe20003fc4070 */
[----:B------:R-:W-:Y:S01]  /*3240*/  @!P0 IMAD.IADD R170, R170, 0x1, -R0 ;  /* 0x00000001aaaa8824 */ /* 0x000fe200078e0a00 */
[C---:B------:R-:W-:Y:S01]  /*3250*/  ISETP.GT.U32.AND P5, PT, R0.reuse, R172, PT ;  /* 0x000000ac0000720c */ /* 0x040fe20003fa4070 */
[----:B------:R-:W-:Y:S01]  /*3260*/  IMAD R176, R0, R4, R5 ;  /* 0x0000000400b07224 */ /* 0x000fe200078e0205 */
[----:B------:R-:W-:Y:S01]  /*3270*/  IABS R5, R8 ;  /* 0x0000000800057213 */ /* 0x000fe20000000000 */
[----:B------:R-:W-:Y:S01]  /*3280*/  IMAD.HI.U32 R4, R2, R11, RZ ;  /* 0x0000000b02047227 */ /* 0x000fe200078e00ff */
[----:B------:R-:W-:-:S02]  /*3290*/  @!P3 IADD3 R168, -R168, RZ, RZ ;  /* 0x000000ffa8a8b210 */ /* 0x000fc40007ffe1ff */
[----:B------:R-:W-:Y:S01]  /*32a0*/  ISETP.GT.U32.AND P3, PT, R0, R176, PT ;  /* 0x000000b00000720c */ /* 0x000fe20003f64070 */
[----:B------:R-:W-:Y:S01]  /*32b0*/  IMAD.MOV R4, RZ, RZ, -R4 ;  /* 0x000000ffff047224 */ /* 0x000fe200078e0a04 */
[----:B------:R-:W-:Y:S01]  /*32c0*/  @!P2 IADD3 R164, -R164, RZ, RZ ;  /* 0x000000ffa4a4a210 */ /* 0x000fe20007ffe1ff */
[----:B------:R-:W-:Y:S01]  /*32d0*/  @!P4 IMAD.MOV R162, RZ, RZ, -R162 ;  /* 0x000000ffffa2c224 */ /* 0x000fe200078e0aa2 */
[----:B------:R-:W-:Y:S01]  /*32e0*/  ISETP.GT.U32.AND P4, PT, R0, R170, PT ;  /* 0x000000aa0000720c */ /* 0x000fe20003f84070 */
[--C-:B------:R-:W-:Y:S01]  /*32f0*/  @!P6 IMAD.IADD R174, R174, 0x1, -R0.reuse ;  /* 0x00000001aeaee824 */ /* 0x100fe200078e0a00 */
[----:B------:R-:W-:Y:S01]  /*3300*/  ISETP.GE.AND P0, PT, R10, RZ, PT ;  /* 0x000000ff0a00720c */ /* 0x000fe20003f06270 */
[----:B------:R-:W-:Y:S01]  /*3310*/  @!P5 IMAD.IADD R172, R172, 0x1, -R0 ;  /* 0x00000001acacd824 */ /* 0x000fe200078e0a00 */
[----:B------:R-:W-:Y:S01]  /*3320*/  ISETP.GE.AND P5, PT, R14, RZ, PT ;  /* 0x000000ff0e00720c */ /* 0x000fe20003fa6270 */
[C---:B------:R-:W-:Y:S01]  /*3330*/  IMAD R178, R0.reuse, R4, R11 ;  /* 0x0000000400b27224 */ /* 0x040fe200078e020b */
[----:B------:R-:W-:Y:S01]  /*3340*/  ISETP.GT.U32.AND P6, PT, R0, R174, PT ;  /* 0x000000ae0000720c */ /* 0x000fe20003fc4070 */
[----:B------:R-:W-:Y:S01]  /*3350*/  IMAD.HI.U32 R4, R2, R5, RZ ;  /* 0x0000000502047227 */ /* 0x000fe200078e00ff */
[----:B------:R-:W-:-:S02]  /*3360*/  ISETP.GT.U32.AND P2, PT, R0, R172, PT ;  /* 0x000000ac0000720c */ /* 0x000fc40003f44070 */
[----:B------:R-:W-:Y:S01]  /*3370*/  @!P3 IADD3 R176, R176, -R0, RZ ;  /* 0x80000000b0b0b210 */ /* 0x000fe20007ffe0ff */
[----:B------:R-:W-:Y:S01]  /*3380*/  IMAD.MOV R4, RZ, RZ, -R4 ;  /* 0x000000ffff047224 */ /* 0x000fe200078e0a04 */
[C---:B------:R-:W-:Y:S01]  /*3390*/  IADD3 R17, R3.reuse, 0x40, RZ ;  /* 0x0000004003117810 */ /* 0x040fe20007ffe0ff */
[C---:B------:R-:W-:Y:S01]  /*33a0*/  VIADD R10, R3.reuse, 0x3c ;  /* 0x0000003c030a7836 */ /* 0x040fe20000000000 */
[C---:B------:R-:W-:Y:S01]  /*33b0*/  ISETP.GT.U32.AND P3, PT, R0.reuse, R176, PT ;  /* 0x000000b00000720c */ /* 0x040fe20003f64070 */
[----:B------:R-:W-:Y:S02]  /*33c0*/  IMAD R180, R0, R4, R5 ;  /* 0x0000000400b47224 */ /* 0x000fe400078e0205 */
[--C-:B------:R-:W-:Y:S01]  /*33d0*/  @!P4 IMAD.IADD R170, R170, 0x1, -R0.reuse ;  /* 0x00000001aaaac824 */ /* 0x100fe200078e0a00 */
[----:B------:R-:W-:Y:S01]  /*33e0*/  ISETP.GE.AND P4, PT, R16, RZ, PT ;  /* 0x000000ff1000720c */ /* 0x000fe20003f86270 */
[C---:B------:R-:W-:Y:S01]  /*33f0*/  VIADD R16, R3.reuse, 0x3f ;  /* 0x0000003f03107836 */ /* 0x040fe20000000000 */
[----:B------:R-:W-:Y:S01]  /*3400*/  @!P6 IADD3 R174, R174, -R0, RZ ;  /* 0x80000000aeaee210 */ /* 0x000fe20007ffe0ff */
[----:B------:R-:W-:Y:S01]  /*3410*/  @!P2 IMAD.IADD R172, R172, 0x1, -R0 ;  /* 0x00000001acaca824 */ /* 0x000fe200078e0a00 */
[----:B------:R-:W-:Y:S01]  /*3420*/  ISETP.GT.U32.AND P6, PT, R0, R178, PT ;  /* 0x000000b20000720c */ /* 0x000fe20003fc4070 */
[----:B------:R-:W-:Y:S01]  /*3430*/  @!P0 IMAD.MOV R170, RZ, RZ, -R170 ;  /* 0x000000ffffaa8224 */ /* 0x000fe200078e0aaa */
[----:B------:R-:W-:Y:S01]  /*3440*/  ISETP.GE.AND P2, PT, R6, RZ, PT ;  /* 0x000000ff0600720c */ /* 0x000fe20003f46270 */
[C---:B------:R-:W-:Y:S01]  /*3450*/  VIADD R14, R3.reuse, 0x3e ;  /* 0x0000003e030e7836 */ /* 0x040fe20000000000 */
[----:B------:R-:W-:Y:S01]  /*3460*/  IABS R6, R10 ;  /* 0x0000000a00067213 */ /* 0x000fe20000000000 */
[----:B------:R-:W-:Y:S01]  /*3470*/  @!P3 IMAD.IADD R176, R176, 0x1, -R0 ;  /* 0x00000001b0b0b824 */ /* 0x000fe200078e0a00 */
[----:B------:R-:W-:Y:S01]  /*3480*/  ISETP.GT.U32.AND P3, PT, R0, R180, PT ;  /* 0x000000b40000720c */ /* 0x000fe20003f64070 */
[----:B------:R-:W-:Y:S01]  /*3490*/  @!P1 IMAD.MOV R166, RZ, RZ, -R166 ;  /* 0x000000ffffa69224 */ /* 0x000fe200078e0aa6 */
[----:B------:R-:W-:Y:S01]  /*34a0*/  MOV R5, R6 ;  /* 0x0000000600057202 */ /* 0x000fe20000000f00 */
[----:B------:R-:W-:Y:S01]  /*34b0*/  @!P5 IMAD.MOV R172, RZ, RZ, -R172 ;  /* 0x000000ffffacd224 */ /* 0x000fe200078e0aac */
[----:B------:R-:W-:Y:S01]  /*34c0*/  ISETP.GE.AND P0, PT, R8, RZ, PT ;  /* 0x000000ff0800720c */ /* 0x000fe20003f06270 */
[----:B------:R-:W-:Y:S01]  /*34d0*/  VIADD R8, R3, 0x3d ;  /* 0x0000003d03087836 */ /* 0x000fe20000000000 */
[----:B------:R-:W-:Y:S01]  /*34e0*/  IABS R15, R16 ;  /* 0x00000010000f7213 */ /* 0x000fe20000000000 */
[----:B------:R-:W-:Y:S01]  /*34f0*/  IMAD.HI.U32 R4, R2, R5, RZ ;  /* 0x0000000502047227 */ /* 0x000fe200078e00ff */
[----:B------:R-:W-:-:S02]  /*3500*/  @!P6 IADD3 R178, R178, -R0, RZ ;  /* 0x80000000b2b2e210 */ /* 0x000fc40007ffe0ff */
[----:B------:R-:W-:Y:S01]  /*3510*/  IABS R11, R8 ;  /* 0x00000008000b7213 */ /* 0x000fe20000000000 */
[----:B------:R-:W-:Y:S01]  /*3520*/  IMAD.MOV R4, RZ, RZ, -R4 ;  /* 0x000000ffff047224 */ /* 0x000fe200078e0a04 */
[----:B------:R-:W-:Y:S01]  /*3530*/  ISETP.GT.U32.AND P6, PT, R0, R178, PT ;  /* 0x000000b20000720c */ /* 0x000fe20003fc4070 */
[----:B------:R-:W-:Y:S01]  /*3540*/  @!P3 IMAD.IADD R180, R180, 0x1, -R0 ;  /* 0x00000001b4b4b824 */ /* 0x000fe200078e0a00 */
[----:B------:R-:W-:Y:S01]  /*3550*/  ISETP.GE.AND P1, PT, R13, RZ, PT ;  /* 0x000000ff0d00720c */ /* 0x000fe20003f26270 */
[----:B------:R-:W-:Y:S01]  /*3560*/  IMAD R182, R0, R4, R5 ;  /* 0x0000000400b67224 */ /* 0x000fe200078e0205 */
[----:B------:R-:W-:Y:S01]  /*3570*/  IABS R13, R14 ;  /* 0x0000000e000d7213 */ /* 0x000fe20000000000 */
[----:B------:R-:W-:Y:S01]  /*3580*/  IMAD.HI.U32 R6, R2, R15, RZ ;  /* 0x0000000f02067227 */ /* 0x000fe200078e00ff */
[----:B------:R-:W-:Y:S02]  /*3590*/  ISETP.GT.U32.AND P5, PT, R0, R180, PT ;  /* 0x000000b40000720c */ /* 0x000fe40003fa4070 */
[----:B------:R-:W-:Y:S01]  /*35a0*/  ISETP.GE.AND P3, PT, R10, RZ, PT ;  /* 0x000000ff0a00720c */ /* 0x000fe20003f66270 */
[----:B------:R-:W-:-:S04]  /*35b0*/  IMAD.HI.U32 R4, R2, R11, RZ ;  /* 0x0000000b02047227 */ /* 0x000fc800078e00ff */
[----:B------:R-:W-:Y:S02]  /*35c0*/  IMAD.HI.U32 R5, R2, R13, RZ ;  /* 0x0000000d02057227 */ /* 0x000fe400078e00ff */
[----:B------:R-:W-:Y:S02]  /*35d0*/  @!P1 IADD3 R174, -R174, RZ, RZ ;  /* 0x000000ffaeae9210 */ /* 0x000fe40007ffe1ff */
[----:B------:R-:W-:Y:S01]  /*35e0*/  @!P6 IMAD.IADD R178, R178, 0x1, -R0 ;  /* 0x00000001b2b2e824 */ /* 0x000fe200078e0a00 */
[C---:B------:R-:W-:Y:S01]  /*35f0*/  ISETP.GT.U32.AND P6, PT, R0.reuse, R182, PT ;  /* 0x000000b60000720c */ /* 0x040fe20003fc4070 */
[----:B------:R-:W-:Y:S01]  /*3600*/  IMAD.MOV R6, RZ, RZ, -R6 ;  /* 0x000000ffff067224 */ /* 0x000fe200078e0a06 */
[----:B------:R-:W-:Y:S01]  /*3610*/  IADD3 R5, -R5, RZ, RZ ;  /* 0x000000ff05057210 */ /* 0x000fe20007ffe1ff */
[----:B------:R-:W-:Y:S02]  /*3620*/  IMAD.MOV R4, RZ, RZ, -R4 ;  /* 0x000000ffff047224 */ /* 0x000fe400078e0a04 */
[----:B------:R-:W-:-:S02]  /*3630*/  IMAD R188, R0, R6, R15 ;  /* 0x0000000600bc7224 */ /* 0x000fc400078e020f */
[----:B------:R-:W-:Y:S01]  /*3640*/  IMAD R184, R0, R4, R11 ;  /* 0x0000000400b87224 */ /* 0x000fe200078e020b */
[----:B------:R-:W-:Y:S01]  /*3650*/  IABS R4, R17 ;  /* 0x0000001100047213 */ /* 0x000fe20000000000 */
[--C-:B------:R-:W-:Y:S01]  /*3660*/  @!P5 IMAD.IADD R180, R180, 0x1, -R0.reuse ;  /* 0x00000001b4b4d824 */ /* 0x100fe200078e0a00 */
[C---:B------:R-:W-:Y:S01]  /*3670*/  ISETP.GT.U32.AND P5, PT, R0.reuse, R188, PT ;  /* 0x000000bc0000720c */ /* 0x040fe20003fa4070 */
[----:B------:R-:W-:Y:S01]  /*3680*/  IMAD R186, R0, R5, R13 ;  /* 0x0000000500ba7224 */ /* 0x000fe200078e020d */
[----:B------:R-:W-:Y:S01]  /*3690*/  MOV R5, R4 ;  /* 0x0000000400057202 */ /* 0x000fe20000000f00 */
[----:B------:R-:W-:Y:S01]  /*36a0*/  @!P6 IMAD.IADD R182, R182, 0x1, -R0 ;  /* 0x00000001b6b6e824 */ /* 0x000fe200078e0a00 */
[----:B------:R-:W-:Y:S01]  /*36b0*/  ISETP.GT.U32.AND P6, PT, R0, R184, PT ;  /* 0x000000b80000720c */ /* 0x000fe20003fc4070 */
[----:B------:R-:W-:Y:S01]  /*36c0*/  @!P2 IMAD.MOV R178, RZ, RZ, -R178 ;  /* 0x000000ffffb2a224 */ /* 0x000fe200078e0ab2 */
[----:B------:R-:W-:Y:S01]  /*36d0*/  ISETP.GE.AND P2, PT, R8, RZ, PT ;  /* 0x000000ff0800720c */ /* 0x000fe20003f46270 */
[----:B------:R-:W-:Y:S01]  /*36e0*/  IMAD.HI.U32 R4, R2, R5, RZ ;  /* 0x0000000502047227 */ /* 0x000fe200078e00ff */
[----:B------:R-:W-:-:S02]  /*36f0*/  IADD3 R8, R3, 0x41, RZ ;  /* 0x0000004103087810 */ /* 0x000fc40007ffe0ff */
[----:B------:R-:W-:Y:S01]  /*3700*/  ISETP.GT.U32.AND P1, PT, R0, R182, PT ;  /* 0x000000b60000720c */ /* 0x000fe20003f24070 */
[----:B------:R-:W-:Y:S01]  /*3710*/  IMAD.MOV R4, RZ, RZ, -R4 ;  /* 0x000000ffff047224 */ /* 0x000fe200078e0a04 */
[----:B------:R-:W-:Y:S01]  /*3720*/  IABS R6, R8 ;  /* 0x0000000800067213 */ /* 0x000fe20000000000 */
[----:B------:R-:W-:Y:S01]  /*3730*/  @!P5 IMAD.IADD R188, R188, 0x1, -R0 ;  /* 0x00000001bcbcd824 */ /* 0x000fe200078e0a00 */
[----:B------:R-:W-:Y:S01]  /*3740*/  @!P0 IADD3 R180, -R180, RZ, RZ ;  /* 0x000000ffb4b48210 */ /* 0x000fe20007ffe1ff */
[C---:B------:R-:W-:Y:S02]  /*3750*/  IMAD R190, R0.reuse, R4, R5 ;  /* 0x0000000400be7224 */ /* 0x040fe400078e0205 */
[----:B------:R-:W-:Y:S01]  /*3760*/  IMAD.MOV.U32 R5, RZ, RZ, R6 ;  /* 0x000000ffff057224 */ /* 0x000fe200078e0006 */
[C---:B------:R-:W-:Y:S01]  /*3770*/  ISETP.GT.U32.AND P5, PT, R0.reuse, R188, PT ;  /* 0x000000bc0000720c */ /* 0x040fe20003fa4070 */
[----:B------:R-:W-:Y:S01]  /*3780*/  @!P4 IMAD.MOV R176, RZ, RZ, -R176 ;  /* 0x000000ffffb0c224 */ /* 0x000fe200078e0ab0 */
[----:B------:R-:W-:Y:S01]  /*3790*/  ISETP.GT.U32.AND P4, PT, R0, R186, PT ;  /* 0x000000ba0000720c */ /* 0x000fe20003f84070 */
[----:B------:R-:W-:-:S02]  /*37a0*/  IMAD.HI.U32 R4, R2, R5, RZ ;  /* 0x0000000502047227 */ /* 0x000fc400078e00ff */
[----:B------:R-:W-:Y:S02]  /*37b0*/  @!P1 IADD3 R182, R182, -R0, RZ ;  /* 0x80000000b6b69210 */ /* 0x000fe40007ffe0ff */
[----:B------:R-:W-:Y:S01]  /*37c0*/  IMAD.MOV R4, RZ, RZ, -R4 ;  /* 0x000000ffff047224 */ /* 0x000fe200078e0a04 */
[----:B------:R-:W-:Y:S01]  /*37d0*/  ISETP.GE.AND P1, PT, R14, RZ, PT ;  /* 0x000000ff0e00720c */ /* 0x000fe20003f26270 */
[C---:B------:R-:W-:Y:S02]  /*37e0*/  VIADD R6, R3.reuse, 0x42 ;  /* 0x0000004203067836 */ /* 0x040fe40000000000 */
[----:B------:R-:W-:Y:S01]  /*37f0*/  @!P3 IMAD.MOV R182, RZ, RZ, -R182 ;  /* 0x000000ffffb6b224 */ /* 0x000fe200078e0ab6 */
[C---:B------:R-:W-:Y:S01]  /*3800*/  ISETP.GT.U32.AND P3, PT, R0.reuse, R190, PT ;  /* 0x000000be0000720c */ /* 0x040fe20003f64070 */
[----:B------:R-:W-:Y:S01]  /*3810*/  IMAD R192, R0, R4, R5 ;  /* 0x0000000400c07224 */ /* 0x000fe200078e0205 */
[----:B------:R-:W-:Y:S01]  /*3820*/  @!P5 IADD3 R188, R188, -R0, RZ ;  /* 0x80000000bcbcd210 */ /* 0x000fe20007ffe0ff */
[----:B------:R-:W-:Y:S01]  /*3830*/  @!P6 IMAD.IADD R184, R184, 0x1, -R0 ;  /* 0x00000001b8b8e824 */ /* 0x000fe200078e0a00 */
[----:B------:R-:W-:Y:S01]  /*3840*/  IABS R11, R6 ;  /* 0x00000006000b7213 */ /* 0x000fe20000000000 */
[C---:B------:R-:W-:Y:S01]  /*3850*/  VIADD R10, R3.reuse, 0x43 ;  /* 0x00000043030a7836 */ /* 0x040fe20000000000 */
[----:B------:R-:W-:Y:S01]  /*3860*/  ISETP.GT.U32.AND P5, PT, R0, R192, PT ;  /* 0x000000c00000720c */ /* 0x000fe20003fa4070 */
[----:B------:R-:W-:Y:S01]  /*3870*/  VIADD R14, R3, 0x49 ;  /* 0x00000049030e7836 */ /* 0x000fe20000000000 */
[----:B------:R-:W-:Y:S01]  /*3880*/  @!P4 IADD3 R186, R186, -R0, RZ ;  /* 0x80000000babac210 */ /* 0x000fe20007ffe0ff */
[----:B------:R-:W-:Y:S01]  /*3890*/  IMAD.HI.U32 R4, R2, R11, RZ ;  /* 0x0000000b02047227 */ /* 0x000fe200078e00ff */
[----:B------:R-:W-:-:S02]  /*38a0*/  ISETP.GT.U32.AND P4, PT, R0, R184, PT ;  /* 0x000000b80000720c */ /* 0x000fc40003f84070 */
[----:B------:R-:W-:Y:S01]  /*38b0*/  ISETP.GT.U32.AND P0, PT, R0, R186, PT ;  /* 0x000000ba0000720c */ /* 0x000fe20003f04070 */
[----:B------:R-:W-:Y:S01]  /*38c0*/  @!P3 IMAD.IADD R190, R190, 0x1, -R0 ;  /* 0x00000001bebeb824 */ /* 0x000fe200078e0a00 */
[----:B------:R-:W-:Y:S01]  /*38d0*/  IABS R5, R10 ;  /* 0x0000000a00057213 */ /* 0x000fe20000000000 */
[----:B------:R-:W-:Y:S01]  /*38e0*/  IMAD.MOV R4, RZ, RZ, -R4 ;  /* 0x000000ffff047224 */ /* 0x000fe200078e0a04 */
[----:B------:R-:W-:Y:S02]  /*38f0*/  ISETP.GE.AND P3, PT, R6, RZ, PT ;  /* 0x000000ff0600720c */ /* 0x000fe40003f66270 */
[----:B------:R-:W-:Y:S01]  /*3900*/  IADD3 R6, R3, 0x44, RZ ;  /* 0x0000004403067810 */ /* 0x000fe20007ffe0ff */
[----:B------:R-:W-:Y:S01]  /*3910*/  @!P5 IMAD.IADD R192, R192, 0x1, -R0 ;  /* 0x00000001c0c0d824 */ /* 0x000fe200078e0a00 */
[C---:B------:R-:W-:Y:S01]  /*3920*/  ISETP.GT.U32.AND P5, PT, R0.reuse, R190, PT ;  /* 0x000000be0000720c */ /* 0x040fe20003fa4070 */
[----:B------:R-:W-:Y:S01]  /*3930*/  IMAD R194, R0, R4, R11 ;  /* 0x0000000400c27224 */ /* 0x000fe200078e020b */
[----:B------:R-:W-:Y:S01]  /*3940*/  IABS R11, R6 ;  /* 0x00000006000b7213 */ /* 0x000fe20000000000 */
[----:B------:R-:W-:Y:S01]  /*3950*/  IMAD.HI.U32 R4, R2, R5, RZ ;  /* 0x0000000502047227 */ /* 0x000fe200078e00ff */
[----:B------:R-:W-:-:S02]  /*3960*/  @!P4 IADD3 R184, R184, -R0, RZ ;  /* 0x80000000b8b8c210 */ /* 0x000fc40007ffe0ff */
[----:B------:R-:W-:Y:S01]  /*3970*/  ISETP.GE.AND P4, PT, R17, RZ, PT ;  /* 0x000000ff1100720c */ /* 0x000fe20003f86270 */
[----:B------:R-:W-:Y:S01]  /*3980*/  IMAD.MOV R4, RZ, RZ, -R4 ;  /* 0x000000ffff047224 */ /* 0x000fe200078e0a04 */
[----:B------:R-:W-:Y:S01]  /*3990*/  @!P2 IADD3 R184, -R184, RZ, RZ ;  /* 0x000000ffb8b8a210 */ /* 0x000fe20007ffe1ff */
[----:B------:R-:W-:Y:S01]  /*39a0*/  @!P0 IMAD.IADD R186, R186, 0x1, -R0 ;  /* 0x00000001baba8824 */ /* 0x000fe200078e0a00 */
[C---:B------:R-:W-:Y:S01]  /*39b0*/  ISETP.GT.U32.AND P2, PT, R0.reuse, R194, PT ;  /* 0x000000c20000720c */ /* 0x040fe20003f44070 */
[----:B------:R-:W-:Y:S01]  /*39c0*/  IMAD R196, R0, R4, R5 ;  /* 0x0000000400c47224 */ /* 0x000fe200078e0205 */
[----:B------:R-:W-:Y:S01]  /*39d0*/  ISETP.GE.AND P0, PT, R8, RZ, PT ;  /* 0x000000ff0800720c */ /* 0x000fe20003f06270 */
[----:B------:R-:W-:Y:S01]  /*39e0*/  @!P1 IMAD.MOV R186, RZ, RZ, -R186 ;  /* 0x000000ffffba9224 */ /* 0x000fe200078e0aba */
[----:B------:R-:W-:Y:S01]  /*39f0*/  ISETP.GT.U32.AND P1, PT, R0, R192, PT ;  /* 0x000000c00000720c */ /* 0x000fe20003f24070 */
[----:B------:R-:W-:Y:S01]  /*3a00*/  @!P5 IMAD.IADD R190, R190, 0x1, -R0 ;  /* 0x00000001bebed824 */ /* 0x000fe200078e0a00 */
[----:B------:R-:W-:Y:S01]  /*3a10*/  ISETP.GT.U32.AND P5, PT, R0, R196, PT ;  /* 0x000000c40000720c */ /* 0x000fe20003fa4070 */
[----:B------:R-:W-:Y:S01]  /*3a20*/  VIADD R8, R3, 0x45 ;  /* 0x0000004503087836 */ /* 0x000fe20000000000 */
[----:B------:R-:W-:Y:S01]  /*3a30*/  ISETP.GE.AND P6, PT, R16, RZ, PT ;  /* 0x000000ff1000720c */ /* 0x000fe20003fc6270 */
[----:B------:R-:W-:Y:S01]  /*3a40*/  IMAD.HI.U32 R4, R2, R11, RZ ;  /* 0x0000000b02047227 */ /* 0x000fe200078e00ff */
[----:B------:R-:W-:-:S02]  /*3a50*/  @!P4 IADD3 R190, -R190, RZ, RZ ;  /* 0x000000ffbebec210 */ /* 0x000fc40007ffe1ff */
[----:B------:R-:W-:Y:S01]  /*3a60*/  IABS R13, R8 ;  /* 0x00000008000d7213 */ /* 0x000fe20000000000 */
[----:B------:R-:W-:Y:S01]  /*3a70*/  @!P2 IMAD.IADD R194, R194, 0x1, -R0 ;  /* 0x00000001c2c2a824 */ /* 0x000fe200078e0a00 */
[----:B------:R-:W-:Y:S01]  /*3a80*/  ISETP.GE.AND P2, PT, R8, RZ, PT ;  /* 0x000000ff0800720c */ /* 0x000fe20003f46270 */
[----:B------:R-:W-:Y:S01]  /*3a90*/  IMAD.MOV R4, RZ, RZ, -R4 ;  /* 0x000000ffff047224 */ /* 0x000fe200078e0a04 */
[----:B------:R-:W-:Y:S01]  /*3aa0*/  IABS R15, R14 ;  /* 0x0000000e000f7213 */ /* 0x000fe20000000000 */
[----:B------:R-:W-:Y:S01]  /*3ab0*/  IMAD.HI.U32 R5, R2, R13, RZ ;  /* 0x0000000d02057227 */ /* 0x000fe200078e00ff */
[----:B------:R-:W-:Y:S02]  /*3ac0*/  @!P1 IADD3 R192, R192, -R0, RZ ;  /* 0x80000000c0c09210 */ /* 0x000fe40007ffe0ff */
[----:B------:R-:W-:Y:S01]  /*3ad0*/  ISETP.GE.AND P1, PT, R6, RZ, PT ;  /* 0x000000ff0600720c */ /* 0x000fe20003f26270 */
[----:B------:R-:W-:Y:S01]  /*3ae0*/  @!P5 IMAD.IADD R196, R196, 0x1, -R0 ;  /* 0x00000001c4c4d824 */ /* 0x000fe200078e0a00 */
[C---:B------:R-:W-:Y:S01]  /*3af0*/  ISETP.GT.U32.AND P5, PT, R0.reuse, R194, PT ;  /* 0x000000c20000720c */ /* 0x040fe20003fa4070 */
[----:B------:R-:W-:Y:S01]  /*3b00*/  IMAD.MOV R5, RZ, RZ, -R5 ;  /* 0x000000ffff057224 */ /* 0x000fe200078e0a05 */
[C---:B------:R-:W-:Y:S01]  /*3b10*/  IADD3 R6, R3.reuse, 0x46, RZ ;  /* 0x0000004603067810 */ /* 0x040fe20007ffe0ff */
[----:B------:R-:W-:Y:S01]  /*3b20*/  IMAD R198, R0, R4, R11 ;  /* 0x0000000400c67224 */ /* 0x000fe200078e020b */
[----:B------:R-:W-:Y:S01]  /*3b30*/  @!P0 IADD3 R192, -R192, RZ, RZ ;  /* 0x000000ffc0c08210 */ /* 0x000fe20007ffe1ff */
[C---:B------:R-:W-:Y:S01]  /*3b40*/  IMAD R200, R0.reuse, R5, R13 ;  /* 0x0000000500c87224 */ /* 0x040fe200078e020d */
[----:B------:R-:W-:Y:S01]  /*3b50*/  IABS R5, R6 ;  /* 0x0000000600057213 */ /* 0x000fe20000000000 */
[C---:B------:R-:W-:Y:S01]  /*3b60*/  VIADD R8, R3.reuse, 0x47 ;  /* 0x0000004703087836 */ /* 0x040fe20000000000 */
[C---:B------:R-:W-:Y:S01]  /*3b70*/  ISETP.GT.U32.AND P0, PT, R0.reuse, R198, PT ;  /* 0x000000c60000720c */ /* 0x040fe20003f04070 */
[----:B------:R-:W-:Y:S01]  /*3b80*/  VIADD R17, R3, 0x63 ;  /* 0x0000006303117836 */ /* 0x000fe20000000000 */
[----:B------:R-:W-:Y:S01]  /*3b90*/  ISETP.GT.U32.AND P4, PT, R0, R196, PT ;  /* 0x000000c40000720c */ /* 0x000fe20003f84070 */
[----:B------:R-:W-:Y:S01]  /*3ba0*/  IMAD.HI.U32 R4, R2, R5, RZ ;  /* 0x0000000502047227 */ /* 0x000fe200078e00ff */
[----:B------:R-:W-:-:S02]  /*3bb0*/  @!P6 IADD3 R188, -R188, RZ, RZ ;  /* 0x000000ffbcbce210 */ /* 0x000fc40007ffe1ff */
[----:B------:R-:W-:Y:S01]  /*3bc0*/  ISETP.GE.AND P6, PT, R10, RZ, PT ;  /* 0x000000ff0a00720c */ /* 0x000fe20003fc6270 */
[----:B------:R-:W-:Y:S01]  /*3bd0*/  @!P5 IMAD.IADD R194, R194, 0x1, -R0 ;  /* 0x00000001c2c2d824 */ /* 0x000fe200078e0a00 */
[----:B------:R-:W-:Y:S01]  /*3be0*/  ISETP.GT.U32.AND P5, PT, R0, R200, PT ;  /* 0x000000c80000720c */ /* 0x000fe20003fa4070 */
[----:B------:R-:W-:Y:S01]  /*3bf0*/  IMAD.MOV R4, RZ, RZ, -R4 ;  /* 0x000000ffff047224 */ /* 0x000fe200078e0a04 */
[----:B------:R-:W-:Y:S01]  /*3c00*/  IABS R11, R8 ;  /* 0x00000008000b7213 */ /* 0x000fe20000000000 */
[C---:B------:R-:W-:Y:S01]  /*3c10*/  VIADD R10, R3.reuse, 0x48 ;  /* 0x00000048030a7836 */ /* 0x040fe20000000000 */
[----:B------:R-:W-:Y:S01]  /*3c20*/  @!P3 IADD3 R194, -R194, RZ, RZ ;  /* 0x000000ffc2c2b210 */ /* 0x000fe20007ffe1ff */
[----:B------:R-:W-:Y:S01]  /*3c30*/  IMAD R202, R0, R4, R5 ;  /* 0x0000000400ca7224 */ /* 0x000fe200078e0205 */
[----:B------:R-:W-:Y:S01]  /*3c40*/  IADD3 R16, R3, 0x62, RZ ;  /* 0x0000006203107810 */ /* 0x000fe20007ffe0ff */
[----:B------:R-:W-:Y:S01]  /*3c50*/  @!P0 IMAD.IADD R198, R198, 0x1, -R0 ;  /* 0x00000001c6c68824 */ /* 0x000fe200078e0a00 */
[----:B------:R-:W-:Y:S01]  /*3c60*/  IABS R13, R10 ;  /* 0x0000000a000d7213 */ /* 0x000fe20000000000 */
[----:B------:R-:W-:Y:S01]  /*3c70*/  IMAD.HI.U32 R4, R2, R11, RZ ;  /* 0x0000000b02047227 */ /* 0x000fe200078e00ff */
[----:B------:R-:W-:-:S02]  /*3c80*/  ISETP.GT.U32.AND P0, PT, R0, R202, PT ;  /* 0x000000ca0000720c */ /* 0x000fc40003f04070 */
[----:B------:R-:W-:Y:S01]  /*3c90*/  ISETP.GT.U32.AND P3, PT, R0, R198, PT ;  /* 0x000000c60000720c */ /* 0x000fe20003f64070 */
[----:B------:R-:W-:Y:S01]  /*3ca0*/  @!P5 IMAD.IADD R200, R200, 0x1, -R0 ;  /* 0x00000001c8c8d824 */ /* 0x000fe200078e0a00 */
[----:B------:R-:W-:Y:S01]  /*3cb0*/  @!P4 IADD3 R196, R196, -R0, RZ ;  /* 0x80000000c4c4c210 */ /* 0x000fe20007ffe0ff */
[----:B------:R-:W-:Y:S01]  /*3cc0*/  IMAD.MOV R4, RZ, RZ, -R4 ;  /* 0x000000ffff047224 */ /* 0x000fe200078e0a04 */
[----:B------:R-:W-:Y:S01]  /*3cd0*/  ISETP.GE.AND P4, PT, R6, RZ, PT ;  /* 0x000000ff0600720c */ /* 0x000fe20003f86270 */
[----:B------:R-:W-:Y:S01]  /*3ce0*/  IMAD.HI.U32 R5, R2, R13, RZ ;  /* 0x0000000d02057227 */ /* 0x000fe200078e00ff */
[----:B------:R-:W-:Y:S02]  /*3cf0*/  ISETP.GT.U32.AND P5, PT, R0, R200, PT ;  /* 0x000000c80000720c */ /* 0x000fe40003fa4070 */
[----:B------:R-:W-:Y:S01]  /*3d00*/  @!P6 IADD3 R196, -R196, RZ, RZ ;  /* 0x000000ffc4c4e210 */ /* 0x000fe20007ffe1ff */
[----:B------:R-:W-:Y:S01]  /*3d10*/  IMAD R204, R0, R4, R11 ;  /* 0x0000000400cc7224 */ /* 0x000fe200078e020b */
[----:B------:R-:W-:Y:S01]  /*3d20*/  ISETP.GE.AND P6, PT, R8, RZ, PT ;  /* 0x000000ff0800720c */ /* 0x000fe20003fc6270 */
[----:B------:R-:W-:Y:S01]  /*3d30*/  IMAD.MOV R5, RZ, RZ, -R5 ;  /* 0x000000ffff057224 */ /* 0x000fe200078e0a05 */
[----:B------:R-:W-:Y:S01]  /*3d40*/  IADD3 R8, R3, 0x4a, RZ ;  /* 0x0000004a03087810 */ /* 0x000fe20007ffe0ff */
[----:B------:R-:W-:-:S02]  /*3d50*/  @!P0 IMAD.IADD R202, R202, 0x1, -R0 ;  /* 0x00000001caca8824 */ /* 0x000fc400078e0a00 */
[----:B------:R-:W-:-:S03]  /*3d60*/  IMAD.HI.U32 R6, R2, R15, RZ ;  /* 0x0000000f02067227 */ /* 0x000fc600078e00ff */
[----:B------:R-:W-:Y:S01]  /*3d70*/  ISETP.GT.U32.AND P0, PT, R0, R202, PT ;  /* 0x000000ca0000720c */ /* 0x000fe20003f04070 */
[----:B------:R-:W-:Y:S01]  /*3d80*/  @!P3 IMAD.IADD R198, R198, 0x1, -R0 ;  /* 0x00000001c6c6b824 */ /* 0x000fe200078e0a00 */
[C---:B------:R-:W-:Y:S01]  /*3d90*/  ISETP.GT.U32.AND P3, PT, R0.reuse, R204, PT ;  /* 0x000000cc0000720c */ /* 0x040fe20003f64070 */
[----:B------:R-:W-:Y:S01]  /*3da0*/  IMAD R206, R0, R5, R13 ;  /* 0x0000000500ce7224 */ /* 0x000fe200078e020d */
[----:B------:R-:W-:Y:S01]  /*3db0*/  IABS R5, R8 ;  /* 0x0000000800057213 */ /* 0x000fe20000000000 */
[----:B------:R-:W-:Y:S01]  /*3dc0*/  IMAD.MOV R6, RZ, RZ, -R6 ;  /* 0x000000ffff067224 */ /* 0x000fe200078e0a06 */
[----:B------:R-:W-:Y:S01]  /*3dd0*/  @!P1 IADD3 R198, -R198, RZ, RZ ;  /* 0x000000ffc6c69210 */ /* 0x000fe20007ffe1ff */
[----:B------:R-:W-:Y:S01]  /*3de0*/  @!P5 IMAD.IADD R200, R200, 0x1, -R0 ;  /* 0x00000001c8c8d824 */ /* 0x000fe200078e0a00 */
[C---:B------:R-:W-:Y:S01]  /*3df0*/  ISETP.GT.U32.AND P5, PT, R0.reuse, R206, PT ;  /* 0x000000ce0000720c */ /* 0x040fe20003fa4070 */
[----:B------:R-:W-:Y:S01]  /*3e00*/  IMAD R208, R0, R6, R15 ;  /* 0x0000000600d07224 */ /* 0x000fe200078e020f */
[----:B------:R-:W-:Y:S01]  /*3e10*/  ISETP.GE.AND P1, PT, R10, RZ, PT ;  /* 0x000000ff0a00720c */ /* 0x000fe20003f26270 */
[----:B------:R-:W-:Y:S01]  /*3e20*/  IMAD.HI.U32 R4, R2, R5, RZ ;  /* 0x0000000502047227 */ /* 0x000fe200078e00ff */
[----:B------:R-:W-:-:S02]  /*3e30*/  IADD3 R10, R3, 0x4b, RZ ;  /* 0x0000004b030a7810 */ /* 0x000fc40007ffe0ff */
[----:B------:R-:W-:Y:S01]  /*3e40*/  IADD3 R13, R3, 0x4c, RZ ;  /* 0x0000004c030d7810 */ /* 0x000fe20007ffe0ff */
[----:B------:R-:W-:Y:S01]  /*3e50*/  @!P2 IMAD.MOV R200, RZ, RZ, -R200 ;  /* 0x000000ffffc8a224 */ /* 0x000fe200078e0ac8 */
[----:B------:R-:W-:Y:S01]  /*3e60*/  ISETP.GT.U32.AND P2, PT, R0, R208, PT ;  /* 0x000000d00000720c */ /* 0x000fe20003f44070 */
[----:B------:R-:W-:Y:S01]  /*3e70*/  IMAD.MOV R4, RZ, RZ, -R4 ;  /* 0x000000ffff047224 */ /* 0x000fe200078e0a04 */
[----:B------:R-:W-:Y:S01]  /*3e80*/  IABS R6, R10 ;  /* 0x0000000a00067213 */ /* 0x000fe20000000000 */
[--C-:B------:R-:W-:Y:S01]  /*3e90*/  @!P3 IMAD.IADD R204, R204, 0x1, -R0.reuse ;  /* 0x00000001ccccb824 */ /* 0x100fe200078e0a00 */
[----:B------:R-:W-:Y:S01]  /*3ea0*/  IABS R11, R13 ;  /* 0x0000000d000b7213 */ /* 0x000fe20000000000 */
[----:B------:R-:W-:Y:S01]  /*3eb0*/  @!P0 IMAD.IADD R202, R202, 0x1, -R0 ;  /* 0x00000001caca8824 */ /* 0x000fe200078e0a00 */
[----:B------:R-:W-:Y:S01]  /*3ec0*/  ISETP.GE.AND P0, PT, R14, RZ, PT ;  /* 0x000000ff0e00720c */ /* 0x000fe20003f06270 */
[C---:B------:R-:W-:Y:S01]  /*3ed0*/  IMAD R210, R0.reuse, R4, R5 ;  /* 0x0000000400d27224 */ /* 0x040fe200078e0205 */
[----:B------:R-:W-:Y:S01]  /*3ee0*/  ISETP.GT.U32.AND P3, PT, R0, R204, PT ;  /* 0x000000cc0000720c */ /* 0x000fe20003f64070 */
[----:B------:R-:W-:-:S02]  /*3ef0*/  @!P4 IMAD.MOV R202, RZ, RZ, -R202 ;  /* 0x000000ffffcac224 */ /* 0x000fc400078e0aca */
[----:B------:R-:W-:Y:S01]  /*3f00*/  IMAD.MOV.U32 R5, RZ, RZ, R6 ;  /* 0x000000ffff057224 */ /* 0x000fe200078e0006 */
[----:B------:R-:W-:Y:S01]  /*3f10*/  ISETP.GT.U32.AND P4, PT, R0, R210, PT ;  /* 0x000000d20000720c */ /* 0x000fe20003f84070 */
[----:B------:R-:W-:Y:S01]  /*3f20*/  @!P5 IMAD.IADD R206, R206, 0x1, -R0 ;  /* 0x00000001ceced824 */ /* 0x000fe200078e0a00 */
[----:B------:R-:W-:Y:S01]  /*3f30*/  @!P2 IADD3 R208, R208, -R0, RZ ;  /* 0x80000000d0d0a210 */ /* 0x000fe20007ffe0ff */
[----:B------:R-:W-:-:S03]  /*3f40*/  IMAD.HI.U32 R4, R2, R5, RZ ;  /* 0x0000000502047227 */ /* 0x000fc600078e00ff */
[C---:B------:R-:W-:Y:S01]  /*3f50*/  ISETP.GT.U32.AND P5, PT, R0.reuse, R206, PT ;  /* 0x000000ce0000720c */ /* 0x040fe20003fa4070 */
[----:B------:R-:W-:Y:S01]  /*3f60*/  VIADD R6, R3, 0x4d ;  /* 0x0000004d03067836 */ /* 0x000fe20000000000 */
[----:B------:R-:W-:Y:S01]  /*3f70*/  ISETP.GT.U32.AND P2, PT, R0, R208, PT ;  /* 0x000000d00000720c */ /* 0x000fe20003f44070 */
[--C-:B------:R-:W-:Y:S01]  /*3f80*/  @!P3 IMAD.IADD R204, R204, 0x1, -R0.reuse ;  /* 0x00000001ccccb824 */ /* 0x100fe200078e0a00 */
[----:B------:R-:W-:Y:S01]  /*3f90*/  IADD3 R212, -R4, RZ, RZ ;  /* 0x000000ff04d47210 */ /* 0x000fe20007ffe1ff */
[----:B------:R-:W-:Y:S01]  /*3fa0*/  IMAD.HI.U32 R4, R2, R11, RZ ;  /* 0x0000000b02047227 */ /* 0x000fe200078e00ff */
[----:B------:R-:W-:Y:S02]  /*3fb0*/  ISETP.GE.AND P3, PT, R8, RZ, PT ;  /* 0x000000ff0800720c */ /* 0x000fe40003f66270 */
[----:B------:R-:W-:Y:S01]  /*3fc0*/  @!P6 IADD3 R204, -R204, RZ, RZ ;  /* 0x000000ffcccce210 */ /* 0x000fe20007ffe1ff */
[--C-:B------:R-:W-:Y:S01]  /*3fd0*/  @!P4 IMAD.IADD R210, R210, 0x1, -R0.reuse ;  /* 0x00000001d2d2c824 */ /* 0x100fe200078e0a00 */
[----:B------:R-:W-:Y:S01]  /*3fe0*/  IADD3 R4, -R4, RZ, RZ ;  /* 0x000000ff04047210 */ /* 0x000fe20007ffe1ff */
[----:B------:R-:W-:Y:S01]  /*3ff0*/  IMAD R212, R0, R212, R5 ;  /* 0x000000d400d47224 */ /* 0x000fe200078e0205 */
[----:B------:R-:W-:Y:S01]  /*4000*/  IABS R5, R6 ;  /* 0x0000000600057213 */ /* 0x000fe20000000000 */
[--C-:B------:R-:W-:Y:S01]  /*4010*/  @!P5 IMAD.IADD R206, R206, 0x1, -R0.reuse ;  /* 0x00000001ceced824 */ /* 0x100fe200078e0a00 */
[----:B------:R-:W-:Y:S01]  /*4020*/  ISETP.GT.U32.AND P6, PT, R0, R210, PT ;  /* 0x000000d20000720c */ /* 0x000fe20003fc4070 */
[----:B------:R-:W-:Y:S01]  /*4030*/  @!P2 IMAD.IADD R208, R208, 0x1, -R0 ;  /* 0x00000001d0d0a824 */ /* 0x000fe200078e0a00 */
[C---:B------:R-:W-:Y:S01]  /*4040*/  ISETP.GT.U32.AND P2, PT, R0.reuse, R212, PT ;  /* 0x000000d40000720c */ /* 0x040fe20003f44070 */
[----:B------:R-:W-:Y:S01]  /*4050*/  IMAD R214, R0, R4, R11 ;  /* 0x0000000400d67224 */ /* 0x000fe200078e020b */
[----:B------:R-:W-:Y:S01]  /*4060*/  ISETP.GE.AND P4, PT, R13, RZ, PT ;  /* 0x000000ff0d00720c */ /* 0x000fe20003f86270 */
[----:B------:R-:W-:Y:S01]  /*4070*/  @!P1 IMAD.MOV R206, RZ, RZ, -R206 ;  /* 0x000000ffffce9224 */ /* 0x000fe200078e0ace */
[----:B------:R-:W-:Y:S01]  /*4080*/  ISETP.GE.AND P1, PT, R6, RZ, PT ;  /* 0x000000ff0600720c */ /* 0x000fe20003f26270 */
[----:B------:R-:W-:Y:S01]  /*4090*/  @!P0 IMAD.MOV R208, RZ, RZ, -R208 ;  /* 0x000000ffffd08224 */ /* 0x000fe200078e0ad0 */
[----:B------:R-:W-:Y:S01]  /*40a0*/  ISETP.GT.U32.AND P0, PT, R0, R214, PT ;  /* 0x000000d60000720c */ /* 0x000fe20003f04070 */
[----:B------:R-:W-:Y:S01]  /*40b0*/  IMAD.HI.U32 R4, R2, R5, RZ ;  /* 0x0000000502047227 */ /* 0x000fe200078e00ff */
[----:B------:R-:W-:-:S03]  /*40c0*/  ISETP.GE.AND P5, PT, R10, RZ, PT ;  /* 0x000000ff0a00720c */ /* 0x000fc60003fa6270 */
[C---:B------:R-:W-:Y:S01]  /*40d0*/  VIADD R6, R3.reuse, 0x4e ;  /* 0x0000004e03067836 */ /* 0x040fe20000000000 */
[----:B------:R-:W-:Y:S01]  /*40e0*/  IADD3 R4, -R4, RZ, RZ ;  /* 0x000000ff04047210 */ /* 0x000fe20007ffe1ff */
[--C-:B------:R-:W-:Y:S01]  /*40f0*/  @!P6 IMAD.IADD R210, R210, 0x1, -R0.reuse ;  /* 0x00000001d2d2e824 */ /* 0x100fe200078e0a00 */
[----:B------:R-:W-:Y:S01]  /*4100*/  @!P2 IADD3 R212, R212, -R0, RZ ;  /* 0x80000000d4d4a210 */ /* 0x000fe20007ffe0ff */
[C---:B------:R-:W-:Y:S01]  /*4110*/  VIADD R8, R3.reuse, 0x4f ;  /* 0x0000004f03087836 */ /* 0x040fe20000000000 */
[----:B------:R-:W-:Y:S01]  /*4120*/  ISETP.GE.AND P6, PT, R6, RZ, PT ;  /* 0x000000ff0600720c */ /* 0x000fe20003fc6270 */
[----:B------:R-:W-:Y:S01]  /*4130*/  IMAD R216, R0, R4, R5 ;  /* 0x0000000400d87224 */ /* 0x000fe200078e0205 */
[----:B------:R-:W-:Y:S01]  /*4140*/  IABS R6, R6 ;  /* 0x0000000600067213 */ /* 0x000fe20000000000 */
[----:B------:R-:W-:Y:S01]  /*4150*/  @!P0 IMAD.IADD R214, R214, 0x1, -R0 ;  /* 0x00000001d6d68824 */ /* 0x000fe200078e0a00 */
[C---:B------:R-:W-:Y:S01]  /*4160*/  ISETP.GT.U32.AND P2, PT, R0.reuse, R212, PT ;  /* 0x000000d40000720c */ /* 0x040fe20003f44070 */
[C---:B------:R-:W-:Y:S01]  /*4170*/  VIADD R10, R3.reuse, 0x50 ;  /* 0x00000050030a7836 */ /* 0x040fe20000000000 */
[----:B------:R-:W-:Y:S01]  /*4180*/  MOV R5, R6 ;  /* 0x0000000600057202 */ /* 0x000fe20000000f00 */
[C---:B------:R-:W-:Y:S01]  /*4190*/  VIADD R6, R3.reuse, 0x51 ;  /* 0x0000005103067836 */ /* 0x040fe20000000000 */
[----:B------:R-:W-:Y:S01]  /*41a0*/  IABS R11, R8 ;  /* 0x00000008000b7213 */ /* 0x000fe20000000000 */
[----:B------:R-:W-:Y:S01]  /*41b0*/  VIADD R14, R3, 0x57 ;  /* 0x00000057030e7836 */ /* 0x000fe20000000000 */
[----:B------:R-:W-:Y:S01]  /*41c0*/  ISETP.GT.U32.AND P0, PT, R0, R214, PT ;  /* 0x000000d60000720c */ /* 0x000fe20003f04070 */
[----:B------:R-:W-:Y:S01]  /*41d0*/  IMAD.HI.U32 R4, R2, R5, RZ ;  /* 0x0000000502047227 */ /* 0x000fe200078e00ff */
[----:B------:R-:W-:-:S02]  /*41e0*/  IABS R13, R10 ;  /* 0x0000000a000d7213 */ /* 0x000fc40000000000 */
[----:B------:R-:W-:Y:S01]  /*41f0*/  @!P3 IADD3 R210, -R210, RZ, RZ ;  /* 0x000000ffd2d2b210 */ /* 0x000fe20007ffe1ff */
[----:B------:R-:W-:Y:S01]  /*4200*/  IMAD.MOV R218, RZ, RZ, -R4 ;  /* 0x000000ffffda7224 */ /* 0x000fe200078e0a04 */
[----:B------:R-:W-:Y:S01]  /*4210*/  ISETP.GE.AND P3, PT, R8, RZ, PT ;  /* 0x000000ff0800720c */ /* 0x000fe20003f66270 */
[----:B------:R-:W-:Y:S01]  /*4220*/  IMAD.HI.U32 R4, R2, R11, RZ ;  /* 0x0000000b02047227 */ /* 0x000fe200078e00ff */
[----:B------:R-:W-:-:S03]  /*4230*/  IADD3 R8, R3, 0x52, RZ ;  /* 0x0000005203087810 */ /* 0x000fc60007ffe0ff */
[--C-:B------:R-:W-:Y:S01]  /*4240*/  @!P2 IMAD.IADD R212, R212, 0x1, -R0.reuse ;  /* 0x00000001d4d4a824 */ /* 0x100fe200078e0a00 */
[----:B------:R-:W-:Y:S01]  /*4250*/  IADD3 R220, -R4, RZ, RZ ;  /* 0x000000ff04dc7210 */ /* 0x000fe20007ffe1ff */
[----:B------:R-:W-:Y:S01]  /*4260*/  @!P0 IMAD.IADD R214, R214, 0x1, -R0 ;  /* 0x00000001d6d68824 */ /* 0x000fe200078e0a00 */
[----:B------:R-:W-:Y:S01]  /*4270*/  ISETP.GT.U32.AND P2, PT, R0, R216, PT ;  /* 0x000000d80000720c */ /* 0x000fe20003f44070 */
[----:B------:R-:W-:-:S04]  /*4280*/  IMAD.HI.U32 R4, R2, R13, RZ ;  /* 0x0000000d02047227 */ /* 0x000fc800078e00ff */
[----:B------:R-:W-:Y:S01]  /*4290*/  IMAD R220, R0, R220, R11 ;  /* 0x000000dc00dc7224 */ /* 0x000fe200078e020b */
[----:B------:R-:W-:Y:S01]  /*42a0*/  IADD3 R4, -R4, RZ, RZ ;  /* 0x000000ff04047210 */ /* 0x000fe20007ffe1ff */
[----:B------:R-:W-:Y:S01]  /*42b0*/  @!P4 IMAD.MOV R214, RZ, RZ, -R214 ;  /* 0x000000ffffd6c224 */ /* 0x000fe200078e0ad6 */
[----:B------:R-:W-:Y:S01]  /*42c0*/  IABS R11, R6 ;  /* 0x00000006000b7213 */ /* 0x000fe20000000000 */
[C---:B------:R-:W-:Y:S01]  /*42d0*/  IMAD R218, R0.reuse, R218, R5 ;  /* 0x000000da00da7224 */ /* 0x040fe200078e0205 */
[C---:B------:R-:W-:Y:S01]  /*42e0*/  ISETP.GT.U32.AND P4, PT, R0.reuse, R220, PT ;  /* 0x000000dc0000720c */ /* 0x040fe20003f84070 */
[----:B------:R-:W-:Y:S01]  /*42f0*/  IMAD R222, R0, R4, R13 ;  /* 0x0000000400de7224 */ /* 0x000fe200078e020d */
[----:B------:R-:W-:Y:S01]  /*4300*/  IABS R13, R8 ;  /* 0x00000008000d7213 */ /* 0x000fe20000000000 */
[----:B------:R-:W-:Y:S01]  /*4310*/  @!P2 IMAD.IADD R216, R216, 0x1, -R0 ;  /* 0x00000001d8d8a824 */ /* 0x000fe200078e0a00 */
[----:B------:R-:W-:Y:S01]  /*4320*/  ISETP.GT.U32.AND P0, PT, R0, R218, PT ;  /* 0x000000da0000720c */ /* 0x000fe20003f04070 */
[----:B------:R-:W-:Y:S01]  /*4330*/  @!P5 IMAD.MOV R212, RZ, RZ, -R212 ;  /* 0x000000ffffd4d224 */ /* 0x000fe200078e0ad4 */
[----:B------:R-:W-:Y:S01]  /*4340*/  ISETP.GE.AND P5, PT, R10, RZ, PT ;  /* 0x000000ff0a00720c */ /* 0x000fe20003fa6270 */
[----:B------:R-:W-:Y:S01]  /*4350*/  IMAD.HI.U32 R5, R2, R13, RZ ;  /* 0x0000000d02057227 */ /* 0x000fe200078e00ff */
[----:B------:R-:W-:-:S03]  /*4360*/  ISETP.GT.U32.AND P2, PT, R0, R216, PT ;  /* 0x000000d80000720c */ /* 0x000fc60003f44070 */
[----:B------:R-:W-:-:S04]  /*4370*/  IMAD.HI.U32 R4, R2, R11, RZ ;  /* 0x0000000b02047227 */ /* 0x000fc800078e00ff */
[--C-:B------:R-:W-:Y:S01]  /*4380*/  @!P4 IMAD.IADD R220, R220, 0x1, -R0.reuse ;  /* 0x00000001dcdcc824 */ /* 0x100fe200078e0a00 */
[----:B------:R-:W-:Y:S01]  /*4390*/  IADD3 R4, -R4, RZ, RZ ;  /* 0x000000ff04047210 */ /* 0x000fe20007ffe1ff */
[----:B------:R-:W-:Y:S02]  /*43a0*/  VIADD R10, R3, 0x53 ;  /* 0x00000053030a7836 */ /* 0x000fe40000000000 */
[----:B------:R-:W-:Y:S01]  /*43b0*/  IMAD.MOV R5, RZ, RZ, -R5 ;  /* 0x000000ffff057224 */ /* 0x000fe200078e0a05 */
[C---:B------:R-:W-:Y:S01]  /*43c0*/  ISETP.GT.U32.AND P4, PT, R0.reuse, R220, PT ;  /* 0x000000dc0000720c */ /* 0x040fe20003f84070 */
[----:B------:R-:W-:Y:S01]  /*43d0*/  IMAD R224, R0, R4, R11 ;  /* 0x0000000400e07224 */ /* 0x000fe200078e020b */
[----:B------:R-:W-:Y:S01]  /*43e0*/  @!P2 IADD3 R216, R216, -R0, RZ ;  /* 0x80000000d8d8a210 */ /* 0x000fe20007ffe0ff */
[C---:B------:R-:W-:Y:S01]  /*43f0*/  IMAD R226, R0.reuse, R5, R13 ;  /* 0x0000000500e27224 */ /* 0x040fe200078e020d */
[----:B------:R-:W-:Y:S01]  /*4400*/  ISETP.GT.U32.AND P2, PT, R0, R222, PT ;  /* 0x000000de0000720c */ /* 0x000fe20003f44070 */
[----:B------:R-:W-:Y:S01]  /*4410*/  @!P0 IMAD.IADD R218, R218, 0x1, -R0 ;  /* 0x00000001dada8824 */ /* 0x000fe200078e0a00 */
[----:B------:R-:W-:Y:S01]  /*4420*/  IABS R15, R10 ;  /* 0x0000000a000f7213 */ /* 0x000fe20000000000 */
[----:B------:R-:W-:Y:S01]  /*4430*/  @!P1 IMAD.MOV R216, RZ, RZ, -R216 ;  /* 0x000000ffffd89224 */ /* 0x000fe200078e0ad8 */
[----:B------:R-:W-:-:S02]  /*4440*/  ISETP.GE.AND P1, PT, R6, RZ, PT ;  /* 0x000000ff0600720c */ /* 0x000fc40003f26270 */
[----:B------:R-:W-:Y:S01]  /*4450*/  ISETP.GT.U32.AND P0, PT, R0, R218, PT ;  /* 0x000000da0000720c */ /* 0x000fe20003f04070 */
[----:B------:R-:W-:Y:S01]  /*4460*/  IMAD.HI.U32 R4, R2, R15, RZ ;  /* 0x0000000f02047227 */ /* 0x000fe200078e00ff */
[----:B------:R-:W-:-:S03]  /*4470*/  IABS R6, R14 ;  /* 0x0000000e00067213 */ /* 0x000fc60000000000 */
[----:B------:R-:W-:Y:S01]  /*4480*/  @!P4 IMAD.IADD R220, R220, 0x1, -R0 ;  /* 0x00000001dcdcc824 */ /* 0x000fe200078e0a00 */
[----:B------:R-:W-:Y:S01]  /*4490*/  ISETP.GT.U32.AND P4, PT, R0, R224, PT ;  /* 0x000000e00000720c */ /* 0x000fe20003f84070 */
[----:B------:R-:W-:Y:S01]  /*44a0*/  IMAD.MOV R4, RZ, RZ, -R4 ;  /* 0x000000ffff047224 */ /* 0x000fe200078e0a04 */
[----:B------:R-:W-:Y:S01]  /*44b0*/  @!P2 IADD3 R222, R222, -R0, RZ ;  /* 0x80000000dedea210 */ /* 0x000fe20007ffe0ff */
[----:B------:R-:W-:Y:S01]  /*44c0*/  @!P3 IMAD.MOV R220, RZ, RZ, -R220 ;  /* 0x000000ffffdcb224 */ /* 0x000fe200078e0adc */
[C---:B------:R-:W-:Y:S01]  /*44d0*/  ISETP.GT.U32.AND P3, PT, R0.reuse, R226, PT ;  /* 0x000000e20000720c */ /* 0x040fe20003f64070 */
[C---:B------:R-:W-:Y:S01]  /*44e0*/  IMAD R228, R0.reuse, R4, R15 ;  /* 0x0000000400e47224 */ /* 0x040fe200078e020f */
[----:B------:R-:W-:Y:S01]  /*44f0*/  ISETP.GT.U32.AND P2, PT, R0, R222, PT ;  /* 0x000000de0000720c */ /* 0x000fe20003f44070 */
[----:B------:R-:W-:Y:S02]  /*4500*/  VIADD R4, R3, 0x54 ;  /* 0x0000005403047836 */ /* 0x000fe40000000000 */
[----:B------:R-:W-:Y:S01]  /*4510*/  @!P0 IMAD.IADD R218, R218, 0x1, -R0 ;  /* 0x00000001dada8824 */ /* 0x000fe200078e0a00 */
[----:B------:R-:W-:-:S02]  /*4520*/  ISETP.GE.AND P0, PT, R8, RZ, PT ;  /* 0x000000ff0800720c */ /* 0x000fc40003f06270 */
[----:B------:R-:W-:Y:S02]  /*4530*/  IABS R11, R4 ;  /* 0x00000004000b7213 */ /* 0x000fe40000000000 */
[----:B------:R-:W-:Y:S02]  /*4540*/  IADD3 R8, R3, 0x55, RZ ;  /* 0x0000005503087810 */ /* 0x000fe40007ffe0ff */
[----:B------:R-:W-:Y:S01]  /*4550*/  @!P6 IADD3 R218, -R218, RZ, RZ ;  /* 0x000000ffdadae210 */ /* 0x000fe20007ffe1ff */
[--C-:B------:R-:W-:Y:S01]  /*4560*/  @!P3 IMAD.IADD R226, R226, 0x1, -R0.reuse ;  /* 0x00000001e2e2b824 */ /* 0x100fe200078e0a00 */
[----:B------:R-:W-:Y:S01]  /*4570*/  ISETP.GE.AND P6, PT, R10, RZ, PT ;  /* 0x000000ff0a00720c */ /* 0x000fe20003fc6270 */
[----:B------:R-:W-:Y:S01]  /*4580*/  @!P2 IMAD.IADD R222, R222, 0x1, -R0 ;  /* 0x00000001dedea824 */ /* 0x000fe200078e0a00 */
[----:B------:R-:W-:Y:S01]  /*4590*/  ISETP.GE.AND P2, PT, R4, RZ, PT ;  /* 0x000000ff0400720c */ /* 0x000fe20003f46270 */
[----:B------:R-:W-:Y:S01]  /*45a0*/  IMAD.HI.U32 R4, R2, R11, RZ ;  /* 0x0000000b02047227 */ /* 0x000fe200078e00ff */
[----:B------:R-:W-:-:S02]  /*45b0*/  ISETP.GT.U32.AND P3, PT, R0, R226, PT ;  /* 0x000000e20000720c */ /* 0x000fc40003f64070 */
[----:B------:R-:W-:Y:S01]  /*45c0*/  @!P5 IADD3 R222, -R222, RZ, RZ ;  /* 0x000000ffdeded210 */ /* 0x000fe20007ffe1ff */
[----:B------:R-:W-:Y:S01]  /*45d0*/  IMAD.MOV R4, RZ, RZ, -R4 ;  /* 0x000000ffff047224 */ /* 0x000fe200078e0a04 */
[C---:B------:R-:W-:Y:S01]  /*45e0*/  ISETP.GT.U32.AND P5, PT, R0.reuse, R228, PT ;  /* 0x000000e40000720c */ /* 0x040fe20003fa4070 */
[----:B------:R-:W-:Y:S01]  /*45f0*/  VIADD R10, R3, 0x56 ;  /* 0x00000056030a7836 */ /* 0x000fe20000000000 */
[----:B------:R-:W-:Y:S01]  /*4600*/  IABS R13, R8 ;  /* 0x00000008000d7213 */ /* 0x000fe20000000000 */
[----:B------:R-:W-:Y:S01]  /*4610*/  IMAD R230, R0, R4, R11 ;  /* 0x0000000400e67224 */ /* 0x000fe200078e020b */
[----:B------:R-:W-:Y:S01]  /*4620*/  @!P4 IADD3 R224, R224, -R0, RZ ;  /* 0x80000000e0e0c210 */ /* 0x000fe20007ffe0ff */
[----:B------:R-:W-:Y:S01]  /*4630*/  IMAD.MOV.U32 R11, RZ, RZ, R6 ;  /* 0x000000ffff0b7224 */ /* 0x000fe200078e0006 */
[----:B------:R-:W-:Y:S01]  /*4640*/  IABS R15, R10 ;  /* 0x0000000a000f7213 */ /* 0x000fe20000000000 */
[----:B------:R-:W-:Y:S01]  /*4650*/  IMAD.HI.U32 R5, R2, R13, RZ ;  /* 0x0000000d02057227 */ /* 0x000fe200078e00ff */
[----:B------:R-:W-:-:S02]  /*4660*/  ISETP.GT.U32.AND P4, PT, R0, R224, PT ;  /* 0x000000e00000720c */ /* 0x000fc40003f84070 */
[----:B------:R-:W-:Y:S01]  /*4670*/  IADD3 R6, R3, 0x58, RZ ;  /* 0x0000005803067810 */ /* 0x000fe20007ffe0ff */
[----:B------:R-:W-:Y:S01]  /*4680*/  @!P3 IMAD.IADD R226, R226, 0x1, -R0 ;  /* 0x00000001e2e2b824 */ /* 0x000fe200078e0a00 */
[----:B------:R-:W-:Y:S01]  /*4690*/  ISETP.GT.U32.AND P3, PT, R0, R230, PT ;  /* 0x000000e60000720c */ /* 0x000fe20003f64070 */
[----:B------:R-:W-:Y:S01]  /*46a0*/  IMAD.MOV R5, RZ, RZ, -R5 ;  /* 0x000000ffff057224 */ /* 0x000fe200078e0a05 */
[----:B------:R-:W-:Y:S01]  /*46b0*/  @!P5 IADD3 R228, R228, -R0, RZ ;  /* 0x80000000e4e4d210 */ /* 0x000fe20007ffe0ff */
[----:B------:R-:W-:-:S03]  /*46c0*/  IMAD.HI.U32 R4, R2, R15, RZ ;  /* 0x0000000f02047227 */ /* 0x000fc600078e00ff */
[C---:B------:R-:W-:Y:S01]  /*46d0*/  ISETP.GT.U32.AND P5, PT, R0.reuse, R228, PT ;  /* 0x000000e40000720c */ /* 0x040fe20003fa4070 */
[----:B------:R-:W-:Y:S02]  /*46e0*/  IMAD R232, R0, R5, R13 ;  /* 0x0000000500e87224 */ /* 0x000fe400078e020d */
[----:B------:R-:W-:Y:S01]  /*46f0*/  IMAD.HI.U32 R5, R2, R11, RZ ;  /* 0x0000000b02057227 */ /* 0x000fe200078e00ff */
[----:B------:R-:W-:Y:S02]  /*4700*/  @!P4 IADD3 R224, R224, -R0, RZ ;  /* 0x80000000e0e0c210 */ /* 0x000fe40007ffe0ff */
[----:B------:R-:W-:Y:S01]  /*4710*/  ISETP.GE.AND P4, PT, R8, RZ, PT ;  /* 0x000000ff0800720c */ /* 0x000fe20003f86270 */
[----:B------:R-:W-:Y:S01]  /*4720*/  @!P3 IMAD.IADD R230, R230, 0x1, -R0 ;  /* 0x00000001e6e6b824 */ /* 0x000fe200078e0a00 */
[----:B------:R-:W-:Y:S01]  /*4730*/  @!P1 IADD3 R224, -R224, RZ, RZ ;  /* 0x000000ffe0e09210 */ /* 0x000fe20007ffe1ff */
[----:B------:R-:W-:Y:S01]  /*4740*/  IMAD.MOV R4, RZ, RZ, -R4 ;  /* 0x000000ffff047224 */ /* 0x000fe200078e0a04 */
[C---:B------:R-:W-:Y:S01]  /*4750*/  ISETP.GT.U32.AND P1, PT, R0.reuse, R232, PT ;  /* 0x000000e80000720c */ /* 0x040fe20003f24070 */
[----:B------:R-:W-:Y:S01]  /*4760*/  IMAD.MOV R5, RZ, RZ, -R5 ;  /* 0x000000ffff057224 */ /* 0x000fe200078e0a05 */
[C---:B------:R-:W-:Y:S01]  /*4770*/  ISETP.GT.U32.AND P3, PT, R0.reuse, R230, PT ;  /* 0x000000e60000720c */ /* 0x040fe20003f64070 */
[----:B------:R-:W-:-:S02]  /*4780*/  IMAD R234, R0, R4, R15 ;  /* 0x0000000400ea7224 */ /* 0x000fc400078e020f */
[----:B------:R-:W-:Y:S01]  /*4790*/  IMAD R236, R0, R5, R11 ;  /* 0x0000000500ec7224 */ /* 0x000fe200078e020b */
[----:B------:R-:W-:Y:S01]  /*47a0*/  IABS R11, R6 ;  /* 0x00000006000b7213 */ /* 0x000fe20000000000 */
[--C-:B------:R-:W-:Y:S01]  /*47b0*/  @!P5 IMAD.IADD R228, R228, 0x1, -R0.reuse ;  /* 0x00000001e4e4d824 */ /* 0x100fe200078e0a00 */
[----:B------:R-:W-:Y:S01]  /*47c0*/  ISETP.GT.U32.AND P5, PT, R0, R234, PT ;  /* 0x000000ea0000720c */ /* 0x000fe20003fa4070 */
[----:B------:R-:W-:Y:S02]  /*47d0*/  VIADD R8, R3, 0x59 ;  /* 0x0000005903087836 */ /* 0x000fe40000000000 */
[----:B------:R-:W-:Y:S02]  /*47e0*/  IMAD.HI.U32 R4, R2, R11, RZ ;  /* 0x0000000b02047227 */ /* 0x000fe400078e00ff */
[----:B------:R-:W-:Y:S02]  /*47f0*/  @!P1 IADD3 R232, R232, -R0, RZ ;  /* 0x80000000e8e89210 */ /* 0x000fe40007ffe0ff */
[----:B------:R-:W-:Y:S01]  /*4800*/  @!P3 IMAD.IADD R230, R230, 0x1, -R0 ;  /* 0x00000001e6e6b824 */ /* 0x000fe200078e0a00 */
[----:B------:R-:W-:Y:S01]  /*4810*/  ISETP.GT.U32.AND P3, PT, R0, R236, PT ;  /* 0x000000ec0000720c */ /* 0x000fe20003f64070 */
[----:B------:R-:W-:Y:S01]  /*4820*/  IMAD.MOV R4, RZ, RZ, -R4 ;  /* 0x000000ffff047224 */ /* 0x000fe200078e0a04 */
[----:B------:R-:W-:Y:S01]  /*4830*/  IABS R13, R8 ;  /* 0x00000008000d7213 */ /* 0x000fe20000000000 */
[----:B------:R-:W-:Y:S01]  /*4840*/  @!P6 IMAD.MOV R228, RZ, RZ, -R228 ;  /* 0x000000ffffe4e224 */ /* 0x000fe200078e0ae4 */
[----:B------:R-:W-:Y:S01]  /*4850*/  ISETP.GE.AND P6, PT, R14, RZ, PT ;  /* 0x000000ff0e00720c */ /* 0x000fe20003fc6270 */
[----:B------:R-:W-:Y:S01]  /*4860*/  IMAD R238, R0, R4, R11 ;  /* 0x0000000400ee7224 */ /* 0x000fe200078e020b */
[----:B------:R-:W-:Y:S01]  /*4870*/  @!P5 IADD3 R234, R234, -R0, RZ ;  /* 0x80000000eaead210 */ /* 0x000fe20007ffe0ff */
[----:B------:R-:W-:Y:S01]  /*4880*/  IMAD.HI.U32 R5, R2, R13, RZ ;  /* 0x0000000d02057227 */ /* 0x000fe200078e00ff */
[----:B------:R-:W-:-:S02]  /*4890*/  ISETP.GT.U32.AND P1, PT, R0, R232, PT ;  /* 0x000000e80000720c */ /* 0x000fc40003f24070 */
[----:B------:R-:W-:Y:S01]  /*48a0*/  ISETP.GT.U32.AND P5, PT, R0, R234, PT ;  /* 0x000000ea0000720c */ /* 0x000fe20003fa4070 */
[----:B------:R-:W-:Y:S01]  /*48b0*/  IMAD.MOV R5, RZ, RZ, -R5 ;  /* 0x000000ffff057224 */ /* 0x000fe200078e0a05 */
[----:B------:R-:W-:Y:S01]  /*48c0*/  @!P2 IADD3 R230, -R230, RZ, RZ ;  /* 0x000000ffe6e6a210 */ /* 0x000fe20007ffe1ff */
[C---:B------:R-:W-:Y:S01]  /*48d0*/  VIADD R4, R3.reuse, 0x5a ;  /* 0x0000005a03047836 */ /* 0x040fe20000000000 */
[----:B------:R-:W-:Y:S01]  /*48e0*/  @!P3 IADD3 R236, R236, -R0, RZ ;  /* 0x80000000ececb210 */ /* 0x000fe20007ffe0ff */
[----:B------:R-:W-:Y:S01]  /*48f0*/  IMAD R240, R0, R5, R13 ;  /* 0x0000000500f07224 */ /* 0x000fe200078e020d */
[----:B------:R-:W-:Y:S01]  /*4900*/  ISETP.GE.AND P2, PT, R6, RZ, PT ;  /* 0x000000ff0600720c */ /* 0x000fe20003f46270 */
[----:B------:R-:W-:Y:S01]  /*4910*/  @!P0 IMAD.MOV R226, RZ, RZ, -R226 ;  /* 0x000000ffffe28224 */ /* 0x000fe200078e0ae2 */
[----:B------:R-:W-:Y:S01]  /*4920*/  ISETP.GT.U32.AND P3, PT, R0, R236, PT ;  /* 0x000000ec0000720c */ /* 0x000fe20003f64070 */
[C---:B------:R-:W-:Y:S01]  /*4930*/  VIADD R5, R3.reuse, 0x5b ;  /* 0x0000005b03057836 */ /* 0x040fe20000000000 */
[----:B------:R-:W-:Y:S01]  /*4940*/  ISETP.GE.AND P0, PT, R10, RZ, PT ;  /* 0x000000ff0a00720c */ /* 0x000fe20003f06270 */
[--C-:B------:R-:W-:Y:S01]  /*4950*/  @!P1 IMAD.IADD R232, R232, 0x1, -R0.reuse ;  /* 0x00000001e8e89824 */ /* 0x100fe200078e0a00 */
[----:B------:R-:W-:Y:S01]  /*4960*/  IABS R11, R4 ;  /* 0x00000004000b7213 */ /* 0x000fe20000000000 */
[----:B------:R-:W-:Y:S01]  /*4970*/  @!P5 IMAD.IADD R234, R234, 0x1, -R0 ;  /* 0x00000001eaead824 */ /* 0x000fe200078e0a00 */
[----:B------:R-:W-:Y:S01]  /*4980*/  ISETP.GT.U32.AND P5, PT, R0, R238, PT ;  /* 0x000000ee0000720c */ /* 0x000fe20003fa4070 */
[C---:B------:R-:W-:Y:S01]  /*4990*/  VIADD R6, R3.reuse, 0x5c ;  /* 0x0000005c03067836 */ /* 0x040fe20000000000 */
[----:B------:R-:W-:Y:S01]  /*49a0*/  @!P4 IADD3 R232, -R232, RZ, RZ ;  /* 0x000000ffe8e8c210 */ /* 0x000fe20007ffe1ff */
[----:B------:R-:W-:Y:S01]  /*49b0*/  VIADD R10, R3, 0x5e ;  /* 0x0000005e030a7836 */ /* 0x000fe20000000000 */
[----:B------:R-:W-:Y:S01]  /*49c0*/  ISETP.GE.AND P4, PT, R4, RZ, PT ;  /* 0x000000ff0400720c */ /* 0x000fe20003f86270 */
[----:B------:R-:W-:Y:S01]  /*49d0*/  IMAD.HI.U32 R4, R2, R11, RZ ;  /* 0x0000000b02047227 */ /* 0x000fe200078e00ff */
[----:B------:R-:W-:-:S02]  /*49e0*/  IABS R13, R5 ;  /* 0x00000005000d7213 */ /* 0x000fc40000000000 */
[----:B------:R-:W-:Y:S01]  /*49f0*/  IABS R15, R6 ;  /* 0x00000006000f7213 */ /* 0x000fe20000000000 */
[----:B------:R-:W-:Y:S01]  /*4a00*/  @!P3 IMAD.IADD R236, R236, 0x1, -R0 ;  /* 0x00000001ececb824 */ /* 0x000fe200078e0a00 */
[----:B------:R-:W-:Y:S01]  /*4a10*/  ISETP.GE.AND P3, PT, R6, RZ, PT ;  /* 0x000000ff0600720c */ /* 0x000fe20003f66270 */
[----:B------:R-:W-:Y:S01]  /*4a20*/  IMAD.MOV R242, RZ, RZ, -R4 ;  /* 0x000000fffff27224 */ /* 0x000fe200078e0a04 */
[----:B------:R-:W-:Y:S01]  /*4a30*/  IABS R6, R10 ;  /* 0x0000000a00067213 */ /* 0x000fe20000000000 */
[----:B------:R-:W-:Y:S01]  /*4a40*/  @!P6 IMAD.MOV R236, RZ, RZ, -R236 ;  /* 0x000000ffffece224 */ /* 0x000fe200078e0aec */
[----:B------:R-:W-:Y:S01]  /*4a50*/  ISETP.GT.U32.AND P6, PT, R0, R240, PT ;  /* 0x000000f00000720c */ /* 0x000fe20003fc4070 */
[----:B------:R-:W-:Y:S01]  /*4a60*/  @!P0 IMAD.MOV R234, RZ, RZ, -R234 ;  /* 0x000000ffffea8224 */ /* 0x000fe200078e0aea */
[----:B------:R-:W-:Y:S01]  /*4a70*/  @!P5 IADD3 R238, R238, -R0, RZ ;  /* 0x80000000eeeed210 */ /* 0x000fe20007ffe0ff */
[----:B------:R-:W-:Y:S01]  /*4a80*/  IMAD R242, R0, R242, R11 ;  /* 0x000000f200f27224 */ /* 0x000fe200078e020b */
[----:B------:R-:W-:Y:S01]  /*4a90*/  ISETP.GE.AND P0, PT, R5, RZ, PT ;  /* 0x000000ff0500720c */ /* 0x000fe20003f06270 */
[----:B------:R-:W-:Y:S01]  /*4aa0*/  IMAD.HI.U32 R5, R2, R13, RZ ;  /* 0x0000000d02057227 */ /* 0x000fe200078e00ff */
[----:B------:R-:W-:-:S02]  /*4ab0*/  ISETP.GT.U32.AND P5, PT, R0, R238, PT ;  /* 0x000000ee0000720c */ /* 0x000fc40003fa4070 */
[----:B------:R-:W-:Y:S01]  /*4ac0*/  ISETP.GE.AND P1, PT, R8, RZ, PT ;  /* 0x000000ff0800720c */ /* 0x000fe20003f26270 */
[----:B------:R-:W-:Y:S01]  /*4ad0*/  IMAD.HI.U32 R4, R2, R15, RZ ;  /* 0x0000000f02047227 */ /* 0x000fe200078e00ff */
[----:B------:R-:W-:Y:S02]  /*4ae0*/  IADD3 R5, -R5, RZ, RZ ;  /* 0x000000ff05057210 */ /* 0x000fe40007ffe1ff */
[C---:B------:R-:W-:Y:S01]  /*4af0*/  IADD3 R8, R3.reuse, 0x5d, RZ ;  /* 0x0000005d03087810 */ /* 0x040fe20007ffe0ff */
[----:B------:R-:W-:Y:S01]  /*4b00*/  @!P6 IMAD.IADD R240, R240, 0x1, -R0 ;  /* 0x00000001f0f0e824 */ /* 0x000fe200078e0a00 */
[----:B------:R-:W-:Y:S01]  /*4b10*/  IADD3 R14, R3, 0x60, RZ ;  /* 0x00000060030e7810 */ /* 0x000fe20007ffe0ff */
[C---:B------:R-:W-:Y:S01]  /*4b20*/  IMAD R244, R0.reuse, R5, R13 ;  /* 0x0000000500f47224 */ /* 0x040fe200078e020d */
[----:B------:R-:W-:Y:S01]  /*4b30*/  IABS R11, R8 ;  /* 0x00000008000b7213 */ /* 0x000fe20000000000 */
[----:B------:R-:W-:Y:S01]  /*4b40*/  IMAD.MOV.U32 R13, RZ, RZ, R6 ;  /* 0x000000ffff0d7224 */ /* 0x000fe200078e0006 */
[----:B------:R-:W-:Y:S01]  /*4b50*/  ISETP.GT.U32.AND P6, PT, R0, R240, PT ;  /* 0x000000f00000720c */ /* 0x000fe20003fc4070 */
[----:B------:R-:W-:Y:S01]  /*4b60*/  IMAD.MOV R4, RZ, RZ, -R4 ;  /* 0x000000ffff047224 */ /* 0x000fe200078e0a04 */
[----:B------:R-:W-:Y:S01]  /*4b70*/  @!P5 IADD3 R238, R238, -R0, RZ ;  /* 0x80000000eeeed210 */ /* 0x000fe20007ffe0ff */
[----:B------:R-:W-:Y:S01]  /*4b80*/  IMAD.HI.U32 R5, R2, R13, RZ ;  /* 0x0000000d02057227 */ /* 0x000fe200078e00ff */
[----:B------:R-:W-:-:S02]  /*4b90*/  ISETP.GT.U32.AND P5, PT, R0, R242, PT ;  /* 0x000000f20000720c */ /* 0x000fc40003fa4070 */
[----:B------:R-:W-:Y:S01]  /*4ba0*/  @!P2 IADD3 R238, -R238, RZ, RZ ;  /* 0x000000ffeeeea210 */ /* 0x000fe20007ffe1ff */
[----:B------:R-:W-:Y:S01]  /*4bb0*/  IMAD.MOV R5, RZ, RZ, -R5 ;  /* 0x000000ffff057224 */ /* 0x000fe200078e0a05 */
[----:B------:R-:W-:Y:S01]  /*4bc0*/  IABS R41, R14 ;  /* 0x0000000e00297213 */ /* 0x000fe20000000000 */
[C---:B------:R-:W-:Y:S02]  /*4bd0*/  IMAD R246, R0.reuse, R4, R15 ;  /* 0x0000000400f67224 */ /* 0x040fe400078e020f */
[----:B------:R-:W-:Y:S01]  /*4be0*/  IMAD R250, R0, R5, R13 ;  /* 0x0000000500fa7224 */ /* 0x000fe200078e020d */
[----:B------:R-:W-:Y:S01]  /*4bf0*/  IABS R13, R17 ;  /* 0x00000011000d7213 */ /* 0x000fe20000000000 */
[----:B------:R-:W-:Y:S01]  /*4c00*/  @!P6 IMAD.IADD R240, R240, 0x1, -R0 ;  /* 0x00000001f0f0e824 */ /* 0x000fe200078e0a00 */
[----:B------:R-:W-:Y:S01]  /*4c10*/  ISETP.GT.U32.AND P6, PT, R0, R244, PT ;  /* 0x000000f40000720c */ /* 0x000fe20003fc4070 */
[----:B------:R-:W-:Y:S01]  /*4c20*/  IMAD.HI.U32 R4, R2, R11, RZ ;  /* 0x0000000b02047227 */ /* 0x000fe200078e00ff */
[----:B------:R-:W-:-:S02]  /*4c30*/  ISETP.GT.U32.AND P2, PT, R0, R246, PT ;  /* 0x000000f60000720c */ /* 0x000fc40003f44070 */
[----:B------:R-:W-:Y:S01]  /*4c40*/  @!P5 IADD3 R242, R242, -R0, RZ ;  /* 0x80000000f2f2d210 */ /* 0x000fe20007ffe0ff */
[----:B------:R-:W-:Y:S02]  /*4c50*/  VIADD R6, R3, 0x5f ;  /* 0x0000005f03067836 */ /* 0x000fe40000000000 */
[----:B------:R-:W-:Y:S01]  /*4c60*/  IMAD.MOV R4, RZ, RZ, -R4 ;  /* 0x000000ffff047224 */ /* 0x000fe200078e0a04 */
[C---:B------:R-:W-:Y:S01]  /*4c70*/  ISETP.GT.U32.AND P5, PT, R0.reuse, R242, PT ;  /* 0x000000f20000720c */ /* 0x040fe20003fa4070 */
[----:B------:R-:W-:Y:S01]  /*4c80*/  @!P1 IMAD.MOV R240, RZ, RZ, -R240 ;  /* 0x000000fffff09224 */ /* 0x000fe200078e0af0 */
[----:B------:R-:W-:Y:S01]  /*4c90*/  IABS R15, R6 ;  /* 0x00000006000f7213 */ /* 0x000fe20000000000 */
[----:B------:R-:W-:Y:S01]  /*4ca0*/  IMAD R248, R0, R4, R11 ;  /* 0x0000000400f87224 */ /* 0x000fe200078e020b */
[----:B------:R-:W-:Y:S01]  /*4cb0*/  IABS R11, R16 ;  /* 0x00000010000b7213 */ /* 0x000fe20000000000 */
[----:B------:R-:W-:Y:S01]  /*4cc0*/  @!P6 IMAD.IADD R244, R244, 0x1, -R0 ;  /* 0x00000001f4f4e824 */ /* 0x000fe200078e0a00 */
[----:B------:R-:W-:Y:S01]  /*4cd0*/  ISETP.GT.U32.AND P6, PT, R0, R250, PT ;  /* 0x000000fa0000720c */ /* 0x000fe20003fc4070 */
[----:B------:R-:W-:Y:S01]  /*4ce0*/  IMAD.HI.U32 R4, R2, R15, RZ ;  /* 0x0000000f02047227 */ /* 0x000fe200078e00ff */
[----:B------:R-:W-:-:S03]  /*4cf0*/  ISETP.GT.U32.AND P1, PT, R0, R248, PT ;  /* 0x000000f80000720c */ /* 0x000fc60003f24070 */
[--C-:B------:R-:W-:Y:S01]  /*4d00*/  @!P2 IMAD.IADD R246, R246, 0x1, -R0.reuse ;  /* 0x00000001f6f6a824 */ /* 0x100fe200078e0a00 */
[----:B------:R-:W-:Y:S01]  /*4d10*/  ISETP.GT.U32.AND P2, PT, R0, R244, PT ;  /* 0x000000f40000720c */ /* 0x000fe20003f44070 */
[----:B------:R-:W-:Y:S01]  /*4d20*/  IMAD.HI.U32 R5, R2, R41, RZ ;  /* 0x0000002902057227 */ /* 0x000fe200078e00ff */
[----:B------:R-:W-:Y:S02]  /*4d30*/  @!P5 IADD3 R242, R242, -R0, RZ ;  /* 0x80000000f2f2d210 */ /* 0x000fe40007ffe0ff */
[----:B------:R-:W-:Y:S01]  /*4d40*/  ISETP.GE.AND P5, PT, R8, RZ, PT ;  /* 0x000000ff0800720c */ /* 0x000fe20003fa6270 */
[----:B------:R-:W-:Y:S02]  /*4d50*/  VIADD R8, R3, 0x61 ;  /* 0x0000006103087836 */ /* 0x000fe40000000000 */
[----:B------:R-:W-:Y:S02]  /*4d60*/  @!P6 IMAD.IADD R250, R250, 0x1, -R0 ;  /* 0x00000001fafae824 */ /* 0x000fe400078e0a00 */
[----:B------:R-:W-:Y:S01]  /*4d70*/  IMAD.MOV R4, RZ, RZ, -R4 ;  /* 0x000000ffff047224 */ /* 0x000fe200078e0a04 */
[----:B------:R-:W-:Y:S01]  /*4d80*/  IABS R39, R8 ;  /* 0x0000000800277213 */ /* 0x000fe20000000000 */
[----:B------:R-:W-:Y:S01]  /*4d90*/  @!P4 IMAD.MOV R242, RZ, RZ, -R242 ;  /* 0x000000fffff2c224 */ /* 0x000fe200078e0af2 */
[----:B------:R-:W-:Y:S01]  /*4da0*/  ISETP.GT.U32.AND P4, PT, R0, R250, PT ;  /* 0x000000fa0000720c */ /* 0x000fe20003f84070 */
[----:B------:R-:W-:Y:S01]  /*4db0*/  IMAD.MOV R5, RZ, RZ, -R5 ;  /* 0x000000ffff057224 */ /* 0x000fe200078e0a05 */
[----:B------:R-:W-:Y:S01]  /*4dc0*/  @!P1 IADD3 R248, R248, -R0, RZ ;  /* 0x80000000f8f89210 */ /* 0x000fe20007ffe0ff */
[C---:B------:R-:W-:Y:S01]  /*4dd0*/  IMAD R252, R0.reuse, R4, R15 ;  /* 0x0000000400fc7224 */ /* 0x040fe200078e020f */
[----:B------:R-:W-:Y:S01]  /*4de0*/  ISETP.GT.U32.AND P1, PT, R0, R246, PT ;  /* 0x000000f60000720c */ /* 0x000fe20003f24070 */
[----:B------:R-:W-:Y:S01]  /*4df0*/  IMAD.HI.U32 R4, R2, R39, RZ ;  /* 0x0000002702047227 */ /* 0x000fe200078e00ff */
[----:B------:R-:W-:-:S02]  /*4e00*/  ISETP.GT.U32.AND P6, PT, R0, R248, PT ;  /* 0x000000f80000720c */ /* 0x000fc40003fc4070 */
[----:B------:R-:W-:Y:S01]  /*4e10*/  @!P2 IADD3 R244, R244, -R0, RZ ;  /* 0x80000000f4f4a210 */ /* 0x000fe20007ffe0ff */
[C---:B------:R-:W-:Y:S01]  /*4e20*/  IMAD R41, R0.reuse, R5, R41 ;  /* 0x0000000500297224 */ /* 0x040fe200078e0229 */
[----:B------:R-:W-:Y:S01]  /*4e30*/  ISETP.GT.U32.AND P2, PT, R0, R252, PT ;  /* 0x000000fc0000720c */ /* 0x000fe20003f44070 */
[----:B------:R-:W-:Y:S01]  /*4e40*/  IMAD.MOV R5, RZ, RZ, -R4 ;  /* 0x000000ffff057224 */ /* 0x000fe200078e0a04 */
[----:B------:R-:W-:Y:S01]  /*4e50*/  @!P0 IADD3 R244, -R244, RZ, RZ ;  /* 0x000000fff4f48210 */ /* 0x000fe20007ffe1ff */
[--C-:B------:R-:W-:Y:S02]  /*4e60*/  @!P4 IMAD.IADD R250, R250, 0x1, -R0.reuse ;  /* 0x00000001fafac824 */ /* 0x100fe400078e0a00 */
[----:B------:R-:W-:Y:S02]  /*4e70*/  IMAD R39, R0, R5, R39 ;  /* 0x0000000500277224 */ /* 0x000fe400078e0227 */
[----:B------:R-:W-:Y:S01]  /*4e80*/  @!P1 IMAD.IADD R246, R246, 0x1, -R0 ;  /* 0x00000001f6f69824 */ /* 0x000fe200078e0a00 */
[----:B------:R-:W-:Y:S01]  /*4e90*/  ISETP.GT.U32.AND P1, PT, R0, R41, PT ;  /* 0x000000290000720c */ /* 0x000fe20003f24070 */
[----:B------:R-:W-:Y:S01]  /*4ea0*/  IMAD.HI.U32 R4, R2, R11, RZ ;  /* 0x0000000b02047227 */ /* 0x000fe200078e00ff */
[----:B------:R-:W-:-:S02]  /*4eb0*/  ISETP.GT.U32.AND P4, PT, R0, R39, PT ;  /* 0x000000270000720c */ /* 0x000fc40003f84070 */
[-C--:B------:R-:W-:Y:S01]  /*4ec0*/  @!P6 IADD3 R248, R248, -R0.reuse, RZ ;  /* 0x80000000f8f8e210 */ /* 0x080fe20007ffe0ff */
[----:B------:R-:W-:Y:S01]  /*4ed0*/  IMAD.HI.U32 R5, R2, R13, RZ ;  /* 0x0000000d02057227 */ /* 0x000fe200078e00ff */
[----:B------:R-:W-:Y:S02]  /*4ee0*/  ISETP.GE.AND P6, PT, R10, RZ, PT ;  /* 0x000000ff0a00720c */ /* 0x000fe40003fc6270 */
[----:B------:R-:W-:Y:S01]  /*4ef0*/  @!P2 IADD3 R252, R252, -R0, RZ ;  /* 0x80000000fcfca210 */ /* 0x000fe20007ffe0ff */
[----:B------:R-:W-:Y:S01]  /*4f00*/  IMAD.MOV R4, RZ, RZ, -R4 ;  /* 0x000000ffff047224 */ /* 0x000fe200078e0a04 */
[----:B------:R-:W-:Y:S01]  /*4f10*/  ISETP.GE.AND P2, PT, R6, RZ, PT ;  /* 0x000000ff0600720c */ /* 0x000fe20003f46270 */
[----:B------:R-:W-:Y:S01]  /*4f20*/  IMAD.MOV R6, RZ, RZ, -R5 ;  /* 0x000000ffff067224 */ /* 0x000fe200078e0a05 */
[C---:B------:R-:W-:Y:S01]  /*4f30*/  ISETP.GT.U32.AND P0, PT, R0.reuse, R252, PT ;  /* 0x000000fc0000720c */ /* 0x040fe20003f04070 */
[----:B------:R-:W-:Y:S01]  /*4f40*/  IMAD R5, R0, R4, R11 ;  /* 0x0000000400057224 */ /* 0x000fe200078e020b */
[----:B------:R-:W-:Y:S01]  /*4f50*/  IADD3 R10, R3, 0x64, RZ ;  /* 0x00000064030a7810 */ /* 0x000fe20007ffe0ff */
[----:B------:R-:W-:-:S02]  /*4f60*/  @!P4 IMAD.IADD R39, R39, 0x1, -R0 ;  /* 0x000000012727c824 */ /* 0x000fc400078e0a00 */
[C---:B------:R-:W-:Y:S01]  /*4f70*/  IMAD R11, R0.reuse, R6, R13 ;  /* 0x00000006000b7224 */ /* 0x040fe200078e020d */
[----:B------:R-:W-:Y:S01]  /*4f80*/  IABS R13, R10 ;  /* 0x0000000a000d7213 */ /* 0x000fe20000000000 */
[----:B------:R-:W-:Y:S01]  /*4f90*/  @!P1 IMAD.IADD R41, R41, 0x1, -R0 ;  /* 0x0000000129299824 */ /* 0x000fe200078e0a00 */
[----:B------:R-:W-:Y:S01]  /*4fa0*/  ISETP.GT.U32.AND P4, PT, R0, R39, PT ;  /* 0x000000270000720c */ /* 0x000fe20003f84070 */
[----:B------:R-:W-:Y:S01]  /*4fb0*/  @!P5 IMAD.MOV R248, RZ, RZ, -R248 ;  /* 0x000000fffff8d224 */ /* 0x000fe200078e0af8 */
[----:B------:R-:W-:Y:S01]  /*4fc0*/  @!P6 IADD3 R250, -R250, RZ, RZ ;  /* 0x000000fffafae210 */ /* 0x000fe20007ffe1ff */
[----:B------:R-:W-:Y:S01]  /*4fd0*/  IMAD.HI.U32 R4, R2, R13, RZ ;  /* 0x0000000d02047227 */ /* 0x000fe200078e00ff */
[----:B------:R-:W-:Y:S02]  /*4fe0*/  ISETP.GT.U32.AND P5, PT, R0, R5, PT ;  /* 0x000000050000720c */ /* 0x000fe40003fa4070 */
[----:B------:R-:W-:Y:S01]  /*4ff0*/  ISETP.GE.AND P6, PT, R8, RZ, PT ;  /* 0x000000ff0800720c */ /* 0x000fe20003fc6270 */
[----:B------:R-:W-:Y:S01]  /*5000*/  @!P3 IMAD.MOV R246, RZ, RZ, -R246 ;  /* 0x000000fffff6b224 */ /* 0x000fe200078e0af6 */
[----:B------:R-:W-:Y:S01]  /*5010*/  ISETP.GT.U32.AND P3, PT, R0, R41, PT ;  /* 0x000000290000720c */ /* 0x000fe20003f64070 */
[----:B------:R-:W-:Y:S01]  /*5020*/  @!P0 IMAD.IADD R252, R252, 0x1, -R0 ;  /* 0x00000001fcfc8824 */ /* 0x000fe200078e0a00 */
[----:B------:R-:W-:Y:S01]  /*5030*/  ISETP.GT.U32.AND P0, PT, R0, R11, PT ;  /* 0x0000000b0000720c */ /* 0x000fe20003f04070 */
[----:B------:R-:W-:Y:S01]  /*5040*/  IMAD.MOV R4, RZ, RZ, -R4 ;  /* 0x000000ffff047224 */ /* 0x000fe200078e0a04 */
[----:B------:R-:W-:Y:S01]  /*5050*/  ISETP.GE.AND P1, PT, R14, RZ, PT ;  /* 0x000000ff0e00720c */ /* 0x000fe20003f26270 */
[----:B------:R-:W-:Y:S01]  /*5060*/  VIADD R14, R3, 0x65 ;  /* 0x00000065030e7836 */ /* 0x000fe20000000000 */
[----:B------:R-:W-:Y:S01]  /*5070*/  @!P4 IADD3 R39, R39, -R0, RZ ;  /* 0x800000002727c210 */ /* 0x000fe20007ffe0ff */
[C---:B------:R-:W-:Y:S01]  /*5080*/  IMAD R13, R0.reuse, R4, R13 ;  /* 0x00000004000d7224 */ /* 0x040fe200078e020d */
[----:B------:R-:W-:Y:S01]  /*5090*/  ISETP.GE.AND P4, PT, R17, RZ, PT ;  /* 0x000000ff1100720c */ /* 0x000fe20003f86270 */
[--C-:B------:R-:W-:Y:S01]  /*50a0*/  @!P5 IMAD.IADD R5, R5, 0x1, -R0.reuse ;  /* 0x000000010505d824 */ /* 0x100fe200078e0a00 */
[----:B------:R-:W-:Y:S01]  /*50b0*/  IABS R15, R14 ;  /* 0x0000000e000f7213 */ /* 0x000fe20000000000 */
[----:B------:R-:W-:Y:S01]  /*50c0*/  VIADD R4, R3, 0x66 ;  /* 0x0000006603047836 */ /* 0x000fe20000000000 */
[----:B------:R-:W-:Y:S01]  /*50d0*/  @!P6 IADD3 R39, -R39, RZ, RZ ;  /* 0x000000ff2727e210 */ /* 0x000fe20007ffe1ff */
[--C-:B------:R-:W-:Y:S01]  /*50e0*/  @!P3 IMAD.IADD R41, R41, 0x1, -R0.reuse ;  /* 0x000000012929b824 */ /* 0x100fe200078e0a00 */
[C---:B------:R-:W-:Y:S01]  /*50f0*/  ISETP.GT.U32.AND P6, PT, R0.reuse, R13, PT ;  /* 0x0000000d0000720c */ /* 0x040fe20003fc4070 */
[----:B------:R-:W-:Y:S01]  /*5100*/  @!P0 IMAD.IADD R11, R11, 0x1, -R0 ;  /* 0x000000010b0b8824 */ /* 0x000fe200078e0a00 */
[----:B------:R-:W-:Y:S01]  /*5110*/  ISETP.GT.U32.AND P0, PT, R0, R5, PT ;  /* 0x000000050000720c */ /* 0x000fe20003f04070 */
[----:B------:R-:W-:Y:S01]  /*5120*/  IMAD.HI.U32 R6, R2, R15, RZ ;  /* 0x0000000f02067227 */ /* 0x000fe200078e00ff */
[----:B------:R-:W-:-:S02]  /*5130*/  @!P1 IADD3 R41, -R41, RZ, RZ ;  /* 0x000000ff29299210 */ /* 0x000fc40007ffe1ff */
[----:B------:R-:W-:Y:S01]  /*5140*/  ISETP.GT.U32.AND P1, PT, R0, R11, PT ;  /* 0x0000000b0000720c */ /* 0x000fe20003f24070 */
[----:B------:R-:W-:Y:S01]  /*5150*/  VIADD R8, R3, 0x68 ;  /* 0x0000006803087836 */ /* 0x000fe20000000000 */
[----:B------:R-:W-:Y:S01]  /*5160*/  IADD3 R6, -R6, RZ, RZ ;  /* 0x000000ff06067210 */ /* 0x000fe20007ffe1ff */
[----:B------:R-:W-:Y:S01]  /*5170*/  @!P2 IMAD.MOV R252, RZ, RZ, -R252 ;  /* 0x000000fffffca224 */ /* 0x000fe200078e0afc */
[----:B------:R-:W-:Y:S02]  /*5180*/  IABS R19, R4 ;  /* 0x0000000400137213 */ /* 0x000fe40000000000 */
[----:B------:R-:W-:Y:S01]  /*5190*/  ISETP.GE.AND P3, PT, R16, RZ, PT ;  /* 0x000000ff1000720c */ /* 0x000fe20003f66270 */
[----:B------:R-:W-:Y:S01]  /*51a0*/  @!P6 IMAD.IADD R13, R13, 0x1, -R0 ;  /* 0x000000010d0de824 */ /* 0x000fe200078e0a00 */
[----:B------:R-:W-:Y:S01]  /*51b0*/  IABS R21, R8 ;  /* 0x0000000800157213 */ /* 0x000fe20000000000 */
[----:B------:R-:W-:Y:S01]  /*51c0*/  IMAD R15, R0, R6, R15 ;  /* 0x00000006000f7224 */ /* 0x000fe200078e020f */
[----:B------:R-:W-:Y:S01]  /*51d0*/  @!P0 IADD3 R5, R5, -R0, RZ ;  /* 0x8000000005058210 */ /* 0x000fe20007ffe0ff */
[----:B------:R-:W-:Y:S01]  /*51e0*/  VIADD R6, R3, 0x67 ;  /* 0x0000006703067836 */ /* 0x000fe20000000000 */
[----:B------:R-:W-:Y:S01]  /*51f0*/  ISETP.GE.AND P0, PT, R4, RZ, PT ;  /* 0x000000ff0400720c */ /* 0x000fe20003f06270 */
[----:B------:R-:W-:Y:S01]  /*5200*/  IMAD.HI.U32 R4, R2, R19, RZ ;  /* 0x0000001302047227 */ /* 0x000fe200078e00ff */
[----:B------:R-:W-:-:S02]  /*5210*/  ISETP.GT.U32.AND P6, PT, R0, R13, PT ;  /* 0x0000000d0000720c */ /* 0x000fc40003fc4070 */
[----:B------:R-:W-:Y:S01]  /*5220*/  IABS R17, R6 ;  /* 0x0000000600117213 */ /* 0x000fe20000000000 */
[----:B------:R-:W-:Y:S01]  /*5230*/  @!P1 IMAD.IADD R11, R11, 0x1, -R0 ;  /* 0x000000010b0b9824 */ /* 0x000fe200078e0a00 */
[----:B------:R-:W-:Y:S01]  /*5240*/  ISETP.GE.AND P1, PT, R6, RZ, PT ;  /* 0x000000ff0600720c */ /* 0x000fe20003f26270 */
[----:B------:R-:W-:Y:S01]  /*5250*/  IMAD.MOV R6, RZ, RZ, -R4 ;  /* 0x000000ffff067224 */ /* 0x000fe200078e0a04 */
[----:B------:R-:W-:Y:S01]  /*5260*/  ISETP.GE.AND P5, PT, R10, RZ, PT ;  /* 0x000000ff0a00720c */ /* 0x000fe20003fa6270 */
[----:B------:R-:W-:Y:S01]  /*5270*/  IMAD.HI.U32 R4, R2, R17, RZ ;  /* 0x0000001102047227 */ /* 0x000fe200078e00ff */
[----:B------:R-:W-:Y:S02]  /*5280*/  @!P3 IADD3 R5, -R5, RZ, RZ ;  /* 0x000000ff0505b210 */ /* 0x000fe40007ffe1ff */
[C---:B------:R-:W-:Y:S01]  /*5290*/  ISETP.GT.U32.AND P3, PT, R0.reuse, R15, PT ;  /* 0x0000000f0000720c */ /* 0x040fe20003f64070 */
[----:B------:R-:W-:Y:S01]  /*52a0*/  IMAD R19, R0, R6, R19 ;  /* 0x0000000600137224 */ /* 0x000fe200078e0213 */
[----:B------:R-:W-:Y:S01]  /*52b0*/  IADD3 R28, -R4, RZ, RZ ;  /* 0x000000ff041c7210 */ /* 0x000fe20007ffe1ff */
[----:B------:R-:W-:Y:S01]  /*52c0*/  @!P6 IMAD.IADD R13, R13, 0x1, -R0 ;  /* 0x000000010d0de824 */ /* 0x000fe200078e0a00 */
[----:B------:R-:W-:Y:S01]  /*52d0*/  ISETP.GE.AND P2, PT, R14, RZ, PT ;  /* 0x000000ff0e00720c */ /* 0x000fe20003f46270 */
[----:B------:R-:W-:Y:S01]  /*52e0*/  @!P4 IMAD.MOV R11, RZ, RZ, -R11 ;  /* 0x000000ffff0bc224 */ /* 0x000fe200078e0a0b */
[----:B------:R-:W-:Y:S01]  /*52f0*/  ISETP.GT.U32.AND P6, PT, R0, R19, PT ;  /* 0x000000130000720c */ /* 0x000fe20003fc4070 */
[----:B------:R-:W-:Y:S01]  /*5300*/  IMAD.HI.U32 R4, R2, R21, RZ ;  /* 0x0000001502047227 */ /* 0x000fe200078e00ff */
[----:B------:R-:W-:-:S02]  /*5310*/  ISETP.GE.AND P4, PT, R8, RZ, PT ;  /* 0x000000ff0800720c */ /* 0x000fc40003f86270 */
[----:B------:R-:W-:Y:S01]  /*5320*/  @!P5 IADD3 R13, -R13, RZ, RZ ;  /* 0x000000ff0d0dd210 */ /* 0x000fe20007ffe1ff */
[C---:B------:R-:W-:Y:S01]  /*5330*/  VIADD R8, R3.reuse, 0x6a ;  /* 0x0000006a03087836 */ /* 0x040fe20000000000 */
[----:B------:R-:W-:Y:S01]  /*5340*/  IADD3 R4, -R4, RZ, RZ ;  /* 0x000000ff04047210 */ /* 0x000fe20007ffe1ff */
[C---:B------:R-:W-:Y:S01]  /*5350*/  IMAD R28, R0.reuse, R28, R17 ;  /* 0x0000001c001c7224 */ /* 0x040fe200078e0211 */
[C---:B------:R-:W-:Y:S01]  /*5360*/  IADD3 R16, R3.reuse, 0x6c, RZ ;  /* 0x0000006c03107810 */ /* 0x040fe20007ffe0ff */
[----:B------:R-:W-:Y:S01]  /*5370*/  VIADD R10, R3, 0x69 ;  /* 0x00000069030a7836 */ /* 0x000fe20000000000 */
[----:B------:R-:W-:Y:S01]  /*5380*/  IABS R17, R8 ;  /* 0x0000000800117213 */ /* 0x000fe20000000000 */
[C---:B------:R-:W-:Y:S01]  /*5390*/  IMAD R26, R0.reuse, R4, R21 ;  /* 0x00000004001a7224 */ /* 0x040fe200078e0215 */
[----:B------:R-:W-:Y:S01]  /*53a0*/  ISETP.GT.U32.AND P5, PT, R0, R28, PT ;  /* 0x0000001c0000720c */ /* 0x000fe20003fa4070 */
[----:B------:R-:W-:Y:S01]  /*53b0*/  @!P6 IMAD.IADD R19, R19, 0x1, -R0 ;  /* 0x000000011313e824 */ /* 0x000fe200078e0a00 */
[----:B------:R-:W-:Y:S01]  /*53c0*/  IABS R23, R10 ;  /* 0x0000000a00177213 */ /* 0x000fe20000000000 */
[----:B------:R-:W-:-:S03]  /*53d0*/  IMAD.HI.U32 R4, R2, R17, RZ ;  /* 0x0000001102047227 */ /* 0x000fc600078e00ff */
[----:B------:R-:W-:Y:S01]  /*53e0*/  ISETP.GT.U32.AND P6, PT, R0, R19, PT ;  /* 0x000000130000720c */ /* 0x000fe20003fc4070 */
[----:B------:R-:W-:Y:S01]  /*53f0*/  @!P3 IMAD.IADD R15, R15, 0x1, -R0 ;  /* 0x000000010f0fb824 */ /* 0x000fe200078e0a00 */
[----:B------:R-:W-:Y:S01]  /*5400*/  IADD3 R4, -R4, RZ, RZ ;  /* 0x000000ff04047210 */ /* 0x000fe20007ffe1ff */
[----:B------:R-:W-:-:S03]  /*5410*/  IMAD.HI.U32 R6, R2, R23, RZ ;  /* 0x0000001702067227 */ /* 0x000fc600078e00ff */
[C---:B------:R-:W-:Y:S01]  /*5420*/  ISETP.GT.U32.AND P3, PT, R0.reuse, R15, PT ;  /* 0x0000000f0000720c */ /* 0x040fe20003f64070 */
[----:B------:R-:W-:Y:S02]  /*5430*/  IMAD R22, R0, R4, R17 ;  /* 0x0000000400167224 */ /* 0x000fe400078e0211 */
[----:B------:R-:W-:Y:S02]  /*5440*/  @!P5 IMAD.IADD R28, R28, 0x1, -R0 ;  /* 0x000000011c1cd824 */ /* 0x000fe400078e0a00 */
[----:B------:R-:W-:Y:S02]  /*5450*/  IMAD.MOV R6, RZ, RZ, -R6 ;  /* 0x000000ffff067224 */ /* 0x000fe400078e0a06 */
[--C-:B------:R-:W-:Y:S01]  /*5460*/  @!P6 IMAD.IADD R19, R19, 0x1, -R0.reuse ;  /* 0x000000011313e824 */ /* 0x100fe200078e0a00 */
[C---:B------:R-:W-:Y:S01]  /*5470*/  ISETP.GT.U32.AND P5, PT, R0.reuse, R28, PT ;  /* 0x0000001c0000720c */ /* 0x040fe20003fa4070 */
[C---:B------:R-:W-:Y:S01]  /*5480*/  IMAD R24, R0.reuse, R6, R23 ;  /* 0x0000000600187224 */ /* 0x040fe200078e0217 */
[----:B------:R-:W-:Y:S01]  /*5490*/  IABS R23, R16 ;  /* 0x0000001000177213 */ /* 0x000fe20000000000 */
[----:B------:R-:W-:Y:S01]  /*54a0*/  @!P0 IMAD.MOV R19, RZ, RZ, -R19 ;  /* 0x000000ffff138224 */ /* 0x000fe200078e0a13 */
[C---:B------:R-:W-:Y:S01]  /*54b0*/  ISETP.GT.U32.AND P0, PT, R0.reuse, R22, PT ;  /* 0x000000160000720c */ /* 0x040fe20003f04070 */
[----:B------:R-:W-:Y:S01]  /*54c0*/  @!P3 IMAD.IADD R15, R15, 0x1, -R0 ;  /* 0x000000010f0fb824 */ /* 0x000fe200078e0a00 */
[----:B------:R-:W-:Y:S01]  /*54d0*/  ISETP.GT.U32.AND P3, PT, R0, R26, PT ;  /* 0x0000001a0000720c */ /* 0x000fe20003f64070 */
[----:B------:R-:W-:Y:S01]  /*54e0*/  IMAD.HI.U32 R6, R2, R23, RZ ;  /* 0x0000001702067227 */ /* 0x000fe200078e00ff */
[----:B------:R-:W-:-:S03]  /*54f0*/  ISETP.GE.AND P6, PT, R10, RZ, PT ;  /* 0x000000ff0a00720c */ /* 0x000fc60003fc6270 */
[----:B------:R-:W-:Y:S01]  /*5500*/  @!P2 IMAD.MOV R15, RZ, RZ, -R15 ;  /* 0x000000ffff0fa224 */ /* 0x000fe200078e0a0f */
[----:B------:R-:W-:Y:S01]  /*5510*/  ISETP.GT.U32.AND P2, PT, R0, R24, PT ;  /* 0x000000180000720c */ /* 0x000fe20003f44070 */
[--C-:B------:R-:W-:Y:S01]  /*5520*/  @!P5 IMAD.IADD R28, R28, 0x1, -R0.reuse ;  /* 0x000000011c1cd824 */ /* 0x100fe200078e0a00 */
[----:B------:R-:W-:Y:S01]  /*5530*/  ISETP.GE.AND P5, PT, R8, RZ, PT ;  /* 0x000000ff0800720c */ /* 0x000fe20003fa6270 */
[C---:B------:R-:W-:Y:S02]  /*5540*/  VIADD R14, R3.reuse, 0x6b ;  /* 0x0000006b030e7836 */ /* 0x040fe40000000000 */
[----:B------:R-:W-:Y:S01]  /*5550*/  @!P0 IMAD.IADD R22, R22, 0x1, -R0 ;  /* 0x0000000116168824 */ /* 0x000fe200078e0a00 */
[----:B------:R-:W-:Y:S01]  /*5560*/  @!P1 IADD3 R28, -R28, RZ, RZ ;  /* 0x000000ff1c1c9210 */ /* 0x000fe20007ffe1ff */
[----:B------:R-:W-:Y:S01]  /*5570*/  IMAD.MOV R6, RZ, RZ, -R6 ;  /* 0x000000ffff067224 */ /* 0x000fe200078e0a06 */
[----:B------:R-:W-:Y:S01]  /*5580*/  @!P3 IADD3 R26, R26, -R0, RZ ;  /* 0x800000001a1ab210 */ /* 0x000fe20007ffe0ff */
[C---:B------:R-:W-:Y:S01]  /*5590*/  VIADD R8, R3.reuse, 0x6f ;  /* 0x0000006f03087836 */ /* 0x040fe20000000000 */
[C---:B------:R-:W-:Y:S01]  /*55a0*/  ISETP.GT.U32.AND P0, PT, R0.reuse, R22, PT ;  /* 0x000000160000720c */ /* 0x040fe20003f04070 */
[C---:B------:R-:W-:Y:S01]  /*55b0*/  IMAD R20, R0.reuse, R6, R23 ;  /* 0x0000000600147224 */ /* 0x040fe200078e0217 */
[----:B------:R-:W-:Y:S01]  /*55c0*/  ISETP.GT.U32.AND P3, PT, R0, R26, PT ;  /* 0x0000001a0000720c */ /* 0x000fe20003f64070 */
[----:B------:R-:W-:Y:S01]  /*55d0*/  VIADD R6, R3, 0x6e ;  /* 0x0000006e03067836 */ /* 0x000fe20000000000 */
[----:B------:R-:W-:-:S02]  /*55e0*/  @!P2 IADD3 R24, R24, -R0, RZ ;  /* 0x800000001818a210 */ /* 0x000fc40007ffe0ff */
[----:B------:R-:W-:Y:S02]  /*55f0*/  IABS R21, R14 ;  /* 0x0000000e00157213 */ /* 0x000fe40000000000 */
[----:B------:R-:W-:Y:S02]  /*5600*/  ISETP.GT.U32.AND P2, PT, R0, R24, PT ;  /* 0x000000180000720c */ /* 0x000fe40003f44070 */
[----:B------:R-:W-:Y:S01]  /*5610*/  IABS R23, R8 ;  /* 0x0000000800177213 */ /* 0x000fe20000000000 */
[----:B------:R-:W-:Y:S01]  /*5620*/  IMAD.HI.U32 R4, R2, R21, RZ ;  /* 0x0000001502047227 */ /* 0x000fe200078e00ff */
[----:B------:R-:W-:Y:S02]  /*5630*/  ISETP.GE.AND P1, PT, R14, RZ, PT ;  /* 0x000000ff0e00720c */ /* 0x000fe40003f26270 */
[----:B------:R-:W-:Y:S01]  /*5640*/  IADD3 R14, R3, 0x70, RZ ;  /* 0x00000070030e7810 */ /* 0x000fe20007ffe0ff */
[----:B------:R-:W-:Y:S01]  /*5650*/  @!P0 IMAD.IADD R22, R22, 0x1, -R0 ;  /* 0x0000000116168824 */ /* 0x000fe200078e0a00 */
[----:B------:R-:W-:Y:S01]  /*5660*/  ISETP.GE.AND P0, PT, R8, RZ, PT ;  /* 0x000000ff0800720c */ /* 0x000fe20003f06270 */
[----:B------:R-:W-:Y:S01]  /*5670*/  IMAD.MOV R4, RZ, RZ, -R4 ;  /* 0x000000ffff047224 */ /* 0x000fe200078e0a04 */
[----:B------:R-:W-:Y:S01]  /*5680*/  IABS R25, R14 ;  /* 0x0000000e00197213 */ /* 0x000fe20000000000 */
[--C-:B------:R-:W-:Y:S01]  /*5690*/  @!P3 IMAD.IADD R26, R26, 0x1, -R0.reuse ;  /* 0x000000011a1ab824 */ /* 0x100fe200078e0a00 */
[----:B------:R-:W-:Y:S01]  /*56a0*/  @!P5 IADD3 R22, -R22, RZ, RZ ;  /* 0x000000ff1616d210 */ /* 0x000fe20007ffe1ff */
[C---:B------:R-:W-:Y:S01]  /*56b0*/  IMAD R70, R0.reuse, R4, R21 ;  /* 0x0000000400467224 */ /* 0x040fe200078e0215 */
[----:B------:R-:W-:Y:S01]  /*56c0*/  ISETP.GT.U32.AND P5, PT, R0, R20, PT ;  /* 0x000000140000720c */ /* 0x000fe20003fa4070 */
[----:B------:R-:W-:Y:S01]  /*56d0*/  @!P2 IMAD.IADD R24, R24, 0x1, -R0 ;  /* 0x000000011818a824 */ /* 0x000fe200078e0a00 */
[----:B------:R-:W-:Y:S01]  /*56e0*/  @!P4 IADD3 R26, -R26, RZ, RZ ;  /* 0x000000ff1a1ac210 */ /* 0x000fe20007ffe1ff */
[----:B------:R-:W-:Y:S01]  /*56f0*/  IMAD.HI.U32 R8, R2, R25, RZ ;  /* 0x0000001902087227 */ /* 0x000fe200078e00ff */
[----:B------:R-:W-:-:S02]  /*5700*/  ISETP.GT.U32.AND P4, PT, R0, R70, PT ;  /* 0x000000460000720c */ /* 0x000fc40003f84070 */
[----:B------:R-:W-:Y:S01]  /*5710*/  IABS R21, R6 ;  /* 0x0000000600157213 */ /* 0x000fe20000000000 */
[----:B------:R-:W-:Y:S01]  /*5720*/  @!P6 IMAD.MOV R24, RZ, RZ, -R24 ;  /* 0x000000ffff18e224 */ /* 0x000fe200078e0a18 */
[----:B------:R-:W-:Y:S01]  /*5730*/  ISETP.GE.AND P6, PT, R6, RZ, PT ;  /* 0x000000ff0600720c */ /* 0x000fe20003fc6270 */
[----:B------:R-:W-:Y:S01]  /*5740*/  IMAD.HI.U32 R6, R2, R23, RZ ;  /* 0x0000001702067227 */ /* 0x000fe200078e00ff */
[C---:B------:R-:W-:Y:S02]  /*5750*/  IADD3 R4, R3.reuse, 0x6d, RZ ;  /* 0x0000006d03047810 */ /* 0x040fe40007ffe0ff */
[----:B------:R-:W-:Y:S01]  /*5760*/  ISETP.GE.AND P3, PT, R16, RZ, PT ;  /* 0x000000ff1000720c */ /* 0x000fe20003f66270 */
[----:B------:R-:W-:Y:S01]  /*5770*/  IMAD.MOV R6, RZ, RZ, -R6 ;  /* 0x000000ffff067224 */ /* 0x000fe200078e0a06 */
[----:B------:R-:W-:Y:S01]  /*5780*/  @!P5 IADD3 R20, R20, -R0, RZ ;  /* 0x800000001414d210 */ /* 0x000fe20007ffe0ff */
[----:B------:R-:W-:Y:S01]  /*5790*/  VIADD R16, R3, 0x71 ;  /* 0x0000007103107836 */ /* 0x000fe20000000000 */
[----:B------:R-:W-:Y:S01]  /*57a0*/  IABS R17, R4 ;  /* 0x0000000400117213 */ /* 0x000fe20000000000 */
[C---:B------:R-:W-:Y:S01]  /*57b0*/  IMAD R66, R0.reuse, R6, R23 ;  /* 0x0000000600427224 */ /* 0x040fe200078e0217 */
[----:B------:R-:W-:Y:S01]  /*57c0*/  ISETP.GT.U32.AND P5, PT, R0, R20, PT ;  /* 0x000000140000720c */ /* 0x000fe20003fa4070 */
[----:B------:R-:W-:Y:S01]  /*57d0*/  @!P4 IMAD.IADD R70, R70, 0x1, -R0 ;  /* 0x000000014646c824 */ /* 0x000fe200078e0a00 */
[----:B------:R-:W-:Y:S01]  /*57e0*/  ISETP.GE.AND P2, PT, R4, RZ, PT ;  /* 0x000000ff0400720c */ /* 0x000fe20003f46270 */
[----:B------:R-:W-:Y:S01]  /*57f0*/  IMAD.HI.U32 R4, R2, R17, RZ ;  /* 0x0000001102047227 */ /* 0x000fe200078e00ff */
[----:B------:R-:W-:-:S02]  /*5800*/  IABS R27, R16 ;  /* 0x00000010001b7213 */ /* 0x000fc40000000000 */
[----:B------:R-:W-:Y:S01]  /*5810*/  ISETP.GT.U32.AND P4, PT, R0, R70, PT ;  /* 0x000000460000720c */ /* 0x000fe20003f84070 */
[----:B------:R-:W-:Y:S01]  /*5820*/  IMAD.MOV R4, RZ, RZ, -R4 ;  /* 0x000000ffff047224 */ /* 0x000fe200078e0a04 */
[----:B------:R-:W-:Y:S01]  /*5830*/  IADD3 R8, -R8, RZ, RZ ;  /* 0x000000ff08087210 */ /* 0x000fe20007ffe1ff */
[----:B------:R-:W-:Y:S01]  /*5840*/  IMAD.HI.U32 R10, R2, R27, RZ ;  /* 0x0000001b020a7227 */ /* 0x000fe200078e00ff */
[----:B------:R-:W-:-:S03]  /*5850*/  IABS R23, R35 ;  /* 0x0000002300177213 */ /* 0x000fc60000000000 */
[----:B------:R-:W-:Y:S01]  /*5860*/  @!P5 IADD3 R20, R20, -R0, RZ ;  /* 0x800000001414d210 */ /* 0x000fe20007ffe0ff */
[C---:B------:R-:W-:Y:S01]  /*5870*/  IMAD R18, R0.reuse, R4, R17 ;  /* 0x0000000400127224 */ /* 0x040fe200078e0211 */
[----:B------:R-:W-:Y:S01]  /*5880*/  ISETP.GT.U32.AND P5, PT, R0, R66, PT ;  /* 0x000000420000720c */ /* 0x000fe20003fa4070 */
[----:B------:R-:W-:Y:S01]  /*5890*/  IMAD.HI.U32 R4, R2, R21, RZ ;  /* 0x0000001502047227 */ /* 0x000fe200078e00ff */
[----:B------:R-:W-:-:S03]  /*58a0*/  IABS R17, R31 ;  /* 0x0000001f00117213 */ /* 0x000fc60000000000 */
[----:B------:R-:W-:Y:S02]  /*58b0*/  IMAD.MOV R4, RZ, RZ, -R4 ;  /* 0x000000ffff047224 */ /* 0x000fe400078e0a04 */
[----:B------:R-:W-:Y:S01]  /*58c0*/  @!P4 IMAD.IADD R70, R70, 0x1, -R0 ;  /* 0x000000014646c824 */ /* 0x000fe200078e0a00 */
[C---:B------:R-:W-:Y:S01]  /*58d0*/  ISETP.GT.U32.AND P4, PT, R0.reuse, R18, PT ;  /* 0x000000120000720c */ /* 0x040fe20003f84070 */
[----:B------:R-:W-:Y:S01]  /*58e0*/  IMAD R68, R0, R4, R21 ;  /* 0x0000000400447224 */ /* 0x000fe200078e0215 */
[----:B------:R-:W-:Y:S01]  /*58f0*/  IABS R21, R33 ;  /* 0x0000002100157213 */ /* 0x000fe20000000000 */
[----:B------:R-:W-:Y:S01]  /*5900*/  IMAD.HI.U32 R4, R2, R17, RZ ;  /* 0x0000001102047227 */ /* 0x000fe200078e00ff */
[----:B------:R-:W-:Y:S02]  /*5910*/  @!P1 IADD3 R70, -R70, RZ, RZ ;  /* 0x000000ff46469210 */ /* 0x000fe40007ffe1ff */
[----:B------:R-:W-:Y:S01]  /*5920*/  @!P5 IADD3 R66, R66, -R0, RZ ;  /* 0x800000004242d210 */ /* 0x000fe20007ffe0ff */
[----:B------:R-:W-:Y:S01]  /*5930*/  IMAD.MOV R10, RZ, RZ, -R10 ;  /* 0x000000ffff0a7224 */ /* 0x000fe200078e0a0a */
[----:B------:R-:W-:Y:S01]  /*5940*/  IADD3 R4, -R4, RZ, RZ ;  /* 0x000000ff04047210 */ /* 0x000fe20007ffe1ff */
[C---:B------:R-:W-:Y:S01]  /*5950*/  IMAD R64, R0.reuse, R8, R25 ;  /* 0x0000000800407224 */ /* 0x040fe200078e0219 */
[C---:B------:R-:W-:Y:S01]  /*5960*/  ISETP.GT.U32.AND P5, PT, R0.reuse, R66, PT ;  /* 0x000000420000720c */ /* 0x040fe20003fa4070 */
[C---:B------:R-:W-:Y:S01]  /*5970*/  IMAD R6, R0.reuse, R10, R27 ;  /* 0x0000000a00067224 */ /* 0x040fe200078e021b */
[C---:B------:R-:W-:Y:S01]  /*5980*/  ISETP.GT.U32.AND P1, PT, R0.reuse, R68, PT ;  /* 0x000000440000720c */ /* 0x040fe20003f24070 */
[----:B------:R-:W-:Y:S01]  /*5990*/  IMAD R17, R0, R4, R17 ;  /* 0x0000000400117224 */ /* 0x000fe200078e0211 */
[----:B------:R-:W-:Y:S01]  /*59a0*/  IABS R25, R37 ;  /* 0x0000002500197213 */ /* 0x000fe20000000000 */
[----:B------:R-:W-:Y:S01]  /*59b0*/  @!P4 IMAD.IADD R18, R18, 0x1, -R0 ;  /* 0x000000011212c824 */ /* 0x000fe200078e0a00 */
[----:B------:R-:W-:Y:S01]  /*59c0*/  IABS R27, R47 ;  /* 0x0000002f001b7213 */ /* 0x000fe20000000000 */
[----:B------:R-:W-:-:S03]  /*59d0*/  IMAD.HI.U32 R8, R2, R23, RZ ;  /* 0x0000001702087227 */ /* 0x000fc600078e00ff */
[----:B------:R-:W-:Y:S01]  /*59e0*/  ISETP.GT.U32.AND P4, PT, R0, R18, PT ;  /* 0x000000120000720c */ /* 0x000fe20003f84070 */
[----:B------:R-:W-:Y:S02]  /*59f0*/  IMAD.MOV R8, RZ, RZ, -R8 ;  /* 0x000000ffff087224 */ /* 0x000fe400078e0a08 */
[--C-:B------:R-:W-:Y:S01]  /*5a00*/  @!P5 IMAD.IADD R66, R66, 0x1, -R0.reuse ;  /* 0x000000014242d824 */ /* 0x100fe200078e0a00 */
[----:B------:R-:W-:Y:S01]  /*5a10*/  ISETP.GT.U32.AND P5, PT, R0, R17, PT ;  /* 0x000000110000720c */ /* 0x000fe20003fa4070 */
[----:B------:R-:W-:Y:S02]  /*5a20*/  @!P1 IMAD.IADD R68, R68, 0x1, -R0 ;  /* 0x0000000144449824 */ /* 0x000fe400078e0a00 */
[----:B------:R-:W-:-:S03]  /*5a30*/  IMAD.HI.U32 R4, R2, R21, RZ ;  /* 0x0000001502047227 */ /* 0x000fc600078e00ff */
[----:B------:R-:W-:Y:S01]  /*5a40*/  ISETP.GT.U32.AND P1, PT, R0, R68, PT ;  /* 0x000000440000720c */ /* 0x000fe20003f24070 */
[----:B------:R-:W-:Y:S02]  /*5a50*/  IMAD.MOV R4, RZ, RZ, -R4 ;  /* 0x000000ffff047224 */ /* 0x000fe400078e0a04 */
[----:B------:R-:W-:Y:S01]  /*5a60*/  @!P4 IMAD.IADD R18, R18, 0x1, -R0 ;  /* 0x000000011212c824 */ /* 0x000fe200078e0a00 */
[----:B------:R-:W-:Y:S01]  /*5a70*/  ISETP.GT.U32.AND P4, PT, R0, R6, PT ;  /* 0x000000060000720c */ /* 0x000fe20003f84070 */
[----:B------:R-:W-:-:S03]  /*5a80*/  IMAD.HI.U32 R10, R2, R25, RZ ;  /* 0x00000019020a7227 */ /* 0x000fc600078e00ff */
[----:B------:R-:W-:Y:S01]  /*5a90*/  @!P2 IADD3 R18, -R18, RZ, RZ ;  /* 0x000000ff1212a210 */ /* 0x000fe20007ffe1ff */
[--C-:B------:R-:W-:Y:S01]  /*5aa0*/  @!P5 IMAD.IADD R17, R17, 0x1, -R0.reuse ;  /* 0x000000011111d824 */ /* 0x100fe200078e0a00 */
[----:B------:R-:W-:Y:S01]  /*5ab0*/  IADD3 R10, -R10, RZ, RZ ;  /* 0x000000ff0a0a7210 */ /* 0x000fe20007ffe1ff */
[----:B------:R-:W-:Y:S01]  /*5ac0*/  IMAD R62, R0, R4, R21 ;  /* 0x00000004003e7224 */ /* 0x000fe200078e0215 */
[----:B------:R-:W-:Y:S01]  /*5ad0*/  IABS R21, R3 ;  /* 0x0000000300157213 */ /* 0x000fe20000000000 */
[----:B------:R-:W-:Y:S01]  /*5ae0*/  @!P1 IMAD.IADD R68, R68, 0x1, -R0 ;  /* 0x0000000144449824 */ /* 0x000fe200078e0a00 */
[----:B------:R-:W-:Y:S01]  /*5af0*/  ISETP.GT.U32.AND P5, PT, R0, R17, PT ;  /* 0x000000110000720c */ /* 0x000fe20003fa4070 */
[----:B------:R-:W-:Y:S01]  /*5b00*/  @!P3 IMAD.MOV R20, RZ, RZ, -R20 ;  /* 0x000000ffff14b224 */ /* 0x000fe200078e0a14 */
[----:B------:R-:W-:Y:S01]  /*5b10*/  ISETP.GE.AND P1, PT, R14, RZ, PT ;  /* 0x000000ff0e00720c */ /* 0x000fe20003f26270 */
[C---:B------:R-:W-:Y:S01]  /*5b20*/  IMAD R14, R0.reuse, R8, R23 ;  /* 0x00000008000e7224 */ /* 0x040fe200078e0217 */
[----:B------:R-:W-:Y:S01]  /*5b30*/  IABS R23, R43 ;  /* 0x0000002b00177213 */ /* 0x000fe20000000000 */
[----:B------:R-:W-:Y:S01]  /*5b40*/  IMAD R60, R0, R10, R25 ;  /* 0x0000000a003c7224 */ /* 0x000fe200078e0219 */
[----:B------:R-:W-:Y:S01]  /*5b50*/  @!P4 IADD3 R6, R6, -R0, RZ ;  /* 0x800000000606c210 */ /* 0x000fe20007ffe0ff */
[----:B------:R-:W-:Y:S01]  /*5b60*/  IMAD.HI.U32 R10, R2, R27, RZ ;  /* 0x0000001b020a7227 */ /* 0x000fe200078e00ff */
[----:B------:R-:W-:-:S02]  /*5b70*/  ISETP.GT.U32.AND P3, PT, R0, R64, PT ;  /* 0x000000400000720c */ /* 0x000fc40003f64070 */
[----:B------:R-:W-:Y:S01]  /*5b80*/  ISETP.GT.U32.AND P4, PT, R0, R6, PT ;  /* 0x000000060000720c */ /* 0x000fe20003f84070 */
[----:B------:R-:W-:Y:S01]  /*5b90*/  IMAD.HI.U32 R4, R2, R23, RZ ;  /* 0x0000001702047227 */ /* 0x000fe200078e00ff */
[----:B------:R-:W-:-:S03]  /*5ba0*/  IABS R25, R45 ;  /* 0x0000002d00197213 */ /* 0x000fc60000000000 */
[----:B------:R-:W-:Y:S01]  /*5bb0*/  @!P5 IMAD.IADD R17, R17, 0x1, -R0 ;  /* 0x000000011111d824 */ /* 0x000fe200078e0a00 */
[----:B------:R-:W-:Y:S01]  /*5bc0*/  ISETP.GT.U32.AND P5, PT, R0, R14, PT ;  /* 0x0000000e0000720c */ /* 0x000fe20003fa4070 */
[----:B------:R-:W-:Y:S02]  /*5bd0*/  IMAD.MOV R58, RZ, RZ, -R4 ;  /* 0x000000ffff3a7224 */ /* 0x000fe400078e0a04 */
[----:B------:R-:W-:-:S04]  /*5be0*/  IMAD.HI.U32 R8, R2, R25, RZ ;  /* 0x0000001902087227 */ /* 0x000fc800078e00ff */
[----:B------:R-:W-:Y:S01]  /*5bf0*/  IMAD R58, R0, R58, R23 ;  /* 0x0000003a003a7224 */ /* 0x000fe200078e0217 */
[----:B------:R-:W-:Y:S01]  /*5c00*/  IADD3 R8, -R8, RZ, RZ ;  /* 0x000000ff08087210 */ /* 0x000fe20007ffe1ff */
[--C-:B------:R-:W-:Y:S01]  /*5c10*/  @!P4 IMAD.IADD R6, R6, 0x1, -R0.reuse ;  /* 0x000000010606c824 */ /* 0x100fe200078e0a00 */
[----:B------:R-:W-:Y:S01]  /*5c20*/  ISETP.GT.U32.AND P4, PT, R0, R62, PT ;  /* 0x0000003e0000720c */ /* 0x000fe20003f84070 */
[----:B------:R-:W-:Y:S01]  /*5c30*/  @!P3 IMAD.IADD R64, R64, 0x1, -R0 ;  /* 0x000000014040b824 */ /* 0x000fe200078e0a00 */
[----:B------:R-:W-:Y:S01]  /*5c40*/  IABS R23, R51 ;  /* 0x0000003300177213 */ /* 0x000fe20000000000 */
[----:B------:R-:W-:Y:S01]  /*5c50*/  IMAD R56, R0, R8, R25 ;  /* 0x0000000800387224 */ /* 0x000fe200078e0219 */
[----:B------:R-:W-:Y:S01]  /*5c60*/  @!P5 IADD3 R14, R14, -R0, RZ ;  /* 0x800000000e0ed210 */ /* 0x000fe20007ffe0ff */
[----:B------:R-:W-:Y:S01]  /*5c70*/  IMAD.HI.U32 R4, R2, R21, RZ ;  /* 0x0000001502047227 */ /* 0x000fe200078e00ff */
[C---:B------:R-:W-:Y:S02]  /*5c80*/  ISETP.GT.U32.AND P5, PT, R0.reuse, R58, PT ;  /* 0x0000003a0000720c */ /* 0x040fe40003fa4070 */
[----:B------:R-:W-:Y:S01]  /*5c90*/  ISETP.GT.U32.AND P3, PT, R0, R64, PT ;  /* 0x000000400000720c */ /* 0x000fe20003f64070 */
[----:B------:R-:W-:Y:S01]  /*5ca0*/  IMAD.MOV R10, RZ, RZ, -R10 ;  /* 0x000000ffff0a7224 */ /* 0x000fe200078e0a0a */
[----:B------:R-:W-:Y:S01]  /*5cb0*/  IABS R25, R53 ;  /* 0x0000003500197213 */ /* 0x000fe20000000000 */
[----:B------:R-:W-:-:S02]  /*5cc0*/  IMAD.MOV R4, RZ, RZ, -R4 ;  /* 0x000000ffff047224 */ /* 0x000fc400078e0a04 */
[----:B------:R-:W-:Y:S01]  /*5cd0*/  @!P4 IADD3 R62, R62, -R0, RZ ;  /* 0x800000003e3ec210 */ /* 0x000fe20007ffe0ff */
[C---:B------:R-:W-:Y:S01]  /*5ce0*/  IMAD R54, R0.reuse, R10, R27 ;  /* 0x0000000a00367224 */ /* 0x040fe200078e021b */
[C---:B------:R-:W-:Y:S01]  /*5cf0*/  ISETP.GT.U32.AND P4, PT, R0.reuse, R60, PT ;  /* 0x0000003c0000720c */ /* 0x040fe20003f84070 */
[C---:B------:R-:W-:Y:S01]  /*5d00*/  IMAD R21, R0.reuse, R4, R21 ;  /* 0x0000000400157224 */ /* 0x040fe200078e0215 */
[----:B------:R-:W-:Y:S01]  /*5d10*/  ISETP.GT.U32.AND P2, PT, R0, R62, PT ;  /* 0x0000003e0000720c */ /* 0x000fe20003f44070 */
[----:B------:R-:W-:Y:S01]  /*5d20*/  IMAD.HI.U32 R4, R2, R23, RZ ;  /* 0x0000001702047227 */ /* 0x000fe200078e00ff */
[----:B------:R-:W-:-:S03]  /*5d30*/  IABS R27, R55 ;  /* 0x00000037001b7213 */ /* 0x000fc60000000000 */
[--C-:B------:R-:W-:Y:S01]  /*5d40*/  @!P5 IMAD.IADD R58, R58, 0x1, -R0.reuse ;  /* 0x000000013a3ad824 */ /* 0x100fe200078e0a00 */
[----:B------:R-:W-:Y:S01]  /*5d50*/  ISETP.GT.U32.AND P5, PT, R0, R56, PT ;  /* 0x000000380000720c */ /* 0x000fe20003fa4070 */
[--C-:B------:R-:W-:Y:S01]  /*5d60*/  @!P3 IMAD.IADD R64, R64, 0x1, -R0.reuse ;  /* 0x000000014040b824 */ /* 0x100fe200078e0a00 */
[----:B------:R-:W-:Y:S01]  /*5d70*/  ISETP.GE.AND P3, PT, R16, RZ, PT ;  /* 0x000000ff1000720c */ /* 0x000fe20003f66270 */
[----:B------:R-:W-:Y:S01]  /*5d80*/  IMAD.HI.U32 R16, R2, R29, RZ ;  /* 0x0000001d02107227 */ /* 0x000fe200078e00ff */
[----:B------:R-:W-:Y:S02]  /*5d90*/  IADD3 R4, -R4, RZ, RZ ;  /* 0x000000ff04047210 */ /* 0x000fe40007ffe1ff */
[----:B------:R-:W-:Y:S01]  /*5da0*/  @!P1 IADD3 R64, -R64, RZ, RZ ;  /* 0x000000ff40409210 */ /* 0x000fe20007ffe1ff */
[----:B------:R-:W-:Y:S01]  /*5db0*/  @!P4 IMAD.IADD R60, R60, 0x1, -R0 ;  /* 0x000000013c3cc824 */ /* 0x000fe200078e0a00 */
[----:B------:R-:W-:Y:S01]  /*5dc0*/  ISETP.GE.AND P4, PT, R31, RZ, PT ;  /* 0x000000ff1f00720c */ /* 0x000fe20003f86270 */
[----:B------:R-:W-:Y:S01]  /*5dd0*/  IMAD.MOV R16, RZ, RZ, -R16 ;  /* 0x000000ffff107224 */ /* 0x000fe200078e0a10 */
[C---:B------:R-:W-:Y:S01]  /*5de0*/  ISETP.GT.U32.AND P1, PT, R0.reuse, R58, PT ;  /* 0x0000003a0000720c */ /* 0x040fe20003f24070 */
[----:B------:R-:W-:Y:S01]  /*5df0*/  IMAD R52, R0, R4, R23 ;  /* 0x0000000400347224 */ /* 0x000fe200078e0217 */
[----:B------:R-:W-:Y:S01]  /*5e00*/  IABS R31, R59 ;  /* 0x0000003b001f7213 */ /* 0x000fe20000000000 */
[----:B------:R-:W-:Y:S01]  /*5e10*/  @!P5 IMAD.IADD R56, R56, 0x1, -R0 ;  /* 0x000000013838d824 */ /* 0x000fe200078e0a00 */
[C---:B------:R-:W-:Y:S01]  /*5e20*/  ISETP.GT.U32.AND P5, PT, R0.reuse, R54, PT ;  /* 0x000000360000720c */ /* 0x040fe20003fa4070 */
[----:B------:R-:W-:Y:S01]  /*5e30*/  IMAD R50, R0, R16, R29 ;  /* 0x0000001000327224 */ /* 0x000fe200078e021d */
[----:B------:R-:W-:Y:S01]  /*5e40*/  IABS R29, R57 ;  /* 0x00000039001d7213 */ /* 0x000fe20000000000 */
[----:B------:R-:W-:-:S02]  /*5e50*/  IMAD.MOV.U32 R4, RZ, RZ, R17 ;  /* 0x000000ffff047224 */ /* 0x000fc400078e0011 */
[----:B------:R-:W-:-:S03]  /*5e60*/  IMAD.HI.U32 R8, R2, R25, RZ ;  /* 0x0000001902087227 */ /* 0x000fc600078e00ff */
[----:B------:R-:W-:Y:S01]  /*5e70*/  @!P4 IADD3 R4, -R4, RZ, RZ ;  /* 0x000000ff0404c210 */ /* 0x000fe20007ffe1ff */
[----:B------:R-:W-:Y:S01]  /*5e80*/  IMAD.HI.U32 R16, R2, R29, RZ ;  /* 0x0000001d02107227 */ /* 0x000fe200078e00ff */
[----:B------:R-:W-:-:S03]  /*5e90*/  ISETP.GT.U32.AND P4, PT, R0, R50, PT ;  /* 0x000000320000720c */ /* 0x000fc60003f84070 */
[----:B------:R-:W-:Y:S01]  /*5ea0*/  @!P5 IMAD.IADD R54, R54, 0x1, -R0 ;  /* 0x000000013636d824 */ /* 0x000fe200078e0a00 */
[----:B------:R-:W-:Y:S01]  /*5eb0*/  ISETP.GT.U32.AND P5, PT, R0, R14, PT ;  /* 0x0000000e0000720c */ /* 0x000fe20003fa4070 */
[----:B------:R-:W-:Y:S01]  /*5ec0*/  IMAD.MOV R8, RZ, RZ, -R8 ;  /* 0x000000ffff087224 */ /* 0x000fe200078e0a08 */
[----:B------:R-:W-:Y:S01]  /*5ed0*/  IADD3 R16, -R16, RZ, RZ ;  /* 0x000000ff10107210 */ /* 0x000fe20007ffe1ff */
[----:B------:R-:W-:Y:S01]  /*5ee0*/  @!P0 IMAD.MOV R66, RZ, RZ, -R66 ;  /* 0x000000ffff428224 */ /* 0x000fe200078e0a42 */
[C---:B------:R-:W-:Y:S01]  /*5ef0*/  ISETP.GT.U32.AND P0, PT, R0.reuse, R60, PT ;  /* 0x0000003c0000720c */ /* 0x040fe20003f04070 */
[C---:B------:R-:W-:Y:S01]  /*5f00*/  IMAD R46, R0.reuse, R8, R25 ;  /* 0x00000008002e7224 */ /* 0x040fe200078e0219 */
[----:B------:R-:W-:Y:S01]  /*5f10*/  LOP3.LUT R25, RZ, R61, RZ, 0x33, !PT ;  /* 0x0000003dff197212 */ /* 0x000fe200078e33ff */
[----:B------:R-:W-:Y:S01]  /*5f20*/  IMAD R44, R0, R16, R29 ;  /* 0x00000010002c7224 */ /* 0x000fe200078e021d */
[----:B------:R-:W-:Y:S01]  /*5f30*/  LOP3.LUT R8, R40, 0x60, RZ, 0xc0, !PT ;  /* 0x0000006028087812 */ /* 0x000fe200078ec0ff */
[----:B------:R-:W-:Y:S01]  /*5f40*/  IMAD.HI.U32 R10, R2, R27, RZ ;  /* 0x0000001b020a7227 */ /* 0x000fe200078e00ff */
[----:B------:R-:W1:Y:S03]  /*5f50*/  LDC.64 R16, c[0x0][0x238] ;  /* 0x00008e00ff107b82 */ /* 0x000e660000000a00 */
[--C-:B------:R-:W-:Y:S01]  /*5f60*/  @!P2 IMAD.IADD R62, R62, 0x1, -R0.reuse ;  /* 0x000000013e3ea824 */ /* 0x100fe200078e0a00 */
[----:B------:R-:W-:Y:S01]  /*5f70*/  ISETP.GT.U32.AND P2, PT, R0, R52, PT ;  /* 0x000000340000720c */ /* 0x000fe20003f44070 */
[--C-:B------:R-:W-:Y:S01]  /*5f80*/  @!P5 IMAD.IADD R14, R14, 0x1, -R0.reuse ;  /* 0x000000010e0ed824 */ /* 0x100fe200078e0a00 */
[----:B------:R-:W-:Y:S01]  /*5f90*/  ISETP.GT.U32.AND P5, PT, R0, R46, PT ;  /* 0x0000002e0000720c */ /* 0x000fe20003fa4070 */
[----:B------:R-:W-:Y:S01]  /*5fa0*/  @!P1 IMAD.IADD R58, R58, 0x1, -R0 ;  /* 0x000000013a3a9824 */ /* 0x000fe200078e0a00 */
[----:B------:R-:W-:Y:S01]  /*5fb0*/  ISETP.GT.U32.AND P1, PT, R0, R44, PT ;  /* 0x0000002c0000720c */ /* 0x000fe20003f24070 */
[----:B------:R-:W-:Y:S01]  /*5fc0*/  IMAD.MOV R10, RZ, RZ, -R10 ;  /* 0x000000ffff0a7224 */ /* 0x000fe200078e0a0a */
[----:B------:R-:W-:Y:S01]  /*5fd0*/  @!P0 IADD3 R60, R60, -R0, RZ ;  /* 0x800000003c3c8210 */ /* 0x000fe20007ffe0ff */
[----:B------:R-:W-:Y:S01]  /*5fe0*/  @!P3 IMAD.MOV R6, RZ, RZ, -R6 ;  /* 0x000000ffff06b224 */ /* 0x000fe200078e0a06 */
[----:B------:R-:W-:Y:S01]  /*5ff0*/  ISETP.GT.U32.AND P3, PT, R0, R56, PT ;  /* 0x000000380000720c */ /* 0x000fe20003f64070 */
[----:B------:R-:W-:Y:S01]  /*6000*/  @!P4 IMAD.IADD R50, R50, 0x1, -R0 ;  /* 0x000000013232c824 */ /* 0x000fe200078e0a00 */
[----:B------:R-:W-:Y:S01]  /*6010*/  ISETP.GE.AND P4, PT, R35, RZ, PT ;  /* 0x000000ff2300720c */ /* 0x000fe20003f86270 */
[----:B------:R-:W-:-:S04]  /*6020*/  IMAD.HI.U32 R2, R2, R31, RZ ;  /* 0x0000001f02027227 */ /* 0x000fc800078e00ff */
[----:B------:R-:W-:Y:S01]  /*6030*/  IMAD R48, R0, R10, R27 ;  /* 0x0000000a00307224 */ /* 0x000fe200078e021b */
[----:B------:R-:W-:Y:S01]  /*6040*/  @!P5 IADD3 R46, R46, -R0, RZ ;  /* 0x800000002e2ed210 */ /* 0x000fe20007ffe0ff */
[----:B------:R-:W-:Y:S01]  /*6050*/  IMAD.MOV R2, RZ, RZ, -R2 ;  /* 0x000000ffff027224 */ /* 0x000fe200078e0a02 */
[----:B------:R-:W-:Y:S01]  /*6060*/  ISETP.GE.AND P5, PT, R37, RZ, PT ;  /* 0x000000ff2500720c */ /* 0x000fe20003fa6270 */
[----:B------:R-:W-:Y:S01]  /*6070*/  @!P6 IMAD.MOV R68, RZ, RZ, -R68 ;  /* 0x000000ffff44e224 */ /* 0x000fe200078e0a44 */
[C---:B------:R-:W-:Y:S01]  /*6080*/  ISETP.GT.U32.AND P0, PT, R0.reuse, R48, PT ;  /* 0x000000300000720c */ /* 0x040fe20003f04070 */
[C---:B------:R-:W-:Y:S01]  /*6090*/  IMAD R42, R0.reuse, R2, R31 ;  /* 0x00000002002a7224 */ /* 0x040fe200078e021f */
[----:B------:R-:W-:Y:S01]  /*60a0*/  ISETP.GT.U32.AND P6, PT, R0, R54, PT ;  /* 0x000000360000720c */ /* 0x000fe20003fc4070 */
[--C-:B------:R-:W-:Y:S01]  /*60b0*/  @!P2 IMAD.IADD R52, R52, 0x1, -R0.reuse ;  /* 0x000000013434a824 */ /* 0x100fe200078e0a00 */
[----:B------:R-:W-:Y:S01]  /*60c0*/  ISETP.GT.U32.AND P2, PT, R0, R21, PT ;  /* 0x000000150000720c */ /* 0x000fe20003f44070 */
[--C-:B------:R-:W-:Y:S01]  /*60d0*/  @!P1 IMAD.IADD R44, R44, 0x1, -R0.reuse ;  /* 0x000000012c2c9824 */ /* 0x100fe200078e0a00 */
[----:B------:R-:W-:Y:S01]  /*60e0*/  ISETP.GE.AND P1, PT, R45, RZ, PT ;  /* 0x000000ff2d00720c */ /* 0x000fe20003f26270 */
[----:B------:R-:W-:Y:S01]  /*60f0*/  @!P3 IMAD.IADD R56, R56, 0x1, -R0 ;  /* 0x000000013838b824 */ /* 0x000fe200078e0a00 */
[C---:B------:R-:W-:Y:S01]  /*6100*/  ISETP.GT.U32.AND P3, PT, R0.reuse, R42, PT ;  /* 0x0000002a0000720c */ /* 0x040fe20003f64070 */
[----:B------:R-:W-:Y:S01]  /*6110*/  @!P4 IMAD.MOV R14, RZ, RZ, -R14 ;  /* 0x000000ffff0ec224 */ /* 0x000fe200078e0a0e */
[C---:B------:R-:W-:Y:S01]  /*6120*/  ISETP.GT.U32.AND P4, PT, R0.reuse, R52, PT ;  /* 0x000000340000720c */ /* 0x040fe20003f84070 */
[----:B------:R-:W-:Y:S01]  /*6130*/  @!P5 IMAD.MOV R60, RZ, RZ, -R60 ;  /* 0x000000ffff3cd224 */ /* 0x000fe200078e0a3c */
[----:B------:R-:W-:Y:S01]  /*6140*/  ISETP.GT.U32.AND P5, PT, R0, R46, PT ;  /* 0x0000002e0000720c */ /* 0x000fe20003fa4070 */
[--C-:B------:R-:W-:Y:S01]  /*6150*/  @!P0 IMAD.IADD R48, R48, 0x1, -R0.reuse ;  /* 0x0000000130308824 */ /* 0x100fe200078e0a00 */
[----:B------:R-:W-:Y:S01]  /*6160*/  ISETP.GE.AND P0, PT, R43, RZ, PT ;  /* 0x000000ff2b00720c */ /* 0x000fe20003f06270 */
[----:B------:R-:W-:Y:S01]  /*6170*/  IMAD.SHL.U32 R2, R40, 0x4, RZ ;  /* 0x0000000428027824 */ /* 0x000fe200078e00ff */
[----:B------:R-:W-:Y:S01]  /*6180*/  @!P6 IADD3 R54, R54, -R0, RZ ;  /* 0x800000003636e210 */ /* 0x000fe20007ffe0ff */
[----:B------:R-:W-:Y:S01]  /*6190*/  @!P2 IMAD.IADD R21, R21, 0x1, -R0 ;  /* 0x000000011515a824 */ /* 0x000fe200078e0a00 */
[----:B------:R-:W-:Y:S01]  /*61a0*/  ISETP.GE.AND P6, PT, R33, RZ, PT ;  /* 0x000000ff2100720c */ /* 0x000fe20003fc6270 */
[----:B------:R-:W-:Y:S01]  /*61b0*/  @!P1 IMAD.MOV R56, RZ, RZ, -R56 ;  /* 0x000000ffff389224 */ /* 0x000fe200078e0a38 */
[----:B------:R-:W-:-:S02]  /*61c0*/  ISETP.GT.U32.AND P1, PT, R0, R44, PT ;  /* 0x0000002c0000720c */ /* 0x000fc40003f24070 */
[----:B------:R-:W-:Y:S01]  /*61d0*/  @!P3 IADD3 R42, R42, -R0, RZ ;  /* 0x800000002a2ab210 */ /* 0x000fe20007ffe0ff */
[--C-:B------:R-:W-:Y:S01]  /*61e0*/  @!P4 IMAD.IADD R52, R52, 0x1, -R0.reuse ;  /* 0x000000013434c824 */ /* 0x100fe200078e0a00 */
[----:B------:R-:W-:Y:S02]  /*61f0*/  ISETP.GE.AND P3, PT, R47, RZ, PT ;  /* 0x000000ff2f00720c */ /* 0x000fe40003f66270 */
[----:B------:R-:W-:Y:S02]  /*6200*/  ISETP.GE.AND P4, PT, R51, RZ, PT ;  /* 0x000000ff3300720c */ /* 0x000fe40003f86270 */
[----:B------:R-:W-:Y:S02]  /*6210*/  @!P0 IADD3 R58, -R58, RZ, RZ ;  /* 0x000000ff3a3a8210 */ /* 0x000fe40007ffe1ff */
[----:B------:R-:W-:Y:S02]  /*6220*/  ISETP.GT.U32.AND P0, PT, R0, R48, PT ;  /* 0x000000300000720c */ /* 0x000fe40003f04070 */
[----:B------:R-:W-:Y:S01]  /*6230*/  @!P6 IADD3 R62, -R62, RZ, RZ ;  /* 0x000000ff3e3ee210 */ /* 0x000fe20007ffe1ff */
[----:B------:R-:W-:Y:S01]  /*6240*/  @!P1 IMAD.IADD R44, R44, 0x1, -R0 ;  /* 0x000000012c2c9824 */ /* 0x000fe200078e0a00 */
[----:B------:R-:W-:-:S02]  /*6250*/  ISETP.GT.U32.AND P6, PT, R0, R21, PT ;  /* 0x000000150000720c */ /* 0x000fc40003fc4070 */
[----:B------:R-:W-:Y:S01]  /*6260*/  ISETP.GT.U32.AND P2, PT, R0, R50, PT ;  /* 0x000000320000720c */ /* 0x000fe20003f44070 */
[----:B------:R-:W-:Y:S01]  /*6270*/  @!P3 IMAD.MOV R54, RZ, RZ, -R54 ;  /* 0x000000ffff36b224 */ /* 0x000fe200078e0a36 */
[----:B------:R-:W-:Y:S02]  /*6280*/  @!P5 IADD3 R46, R46, -R0, RZ ;  /* 0x800000002e2ed210 */ /* 0x000fe40007ffe0ff */
[----:B------:R-:W-:Y:S02]  /*6290*/  ISETP.GE.AND P5, PT, R53, RZ, PT ;  /* 0x000000ff3500720c */ /* 0x000fe40003fa6270 */
[----:B------:R-:W-:Y:S01]  /*62a0*/  ISETP.GE.AND P1, PT, R57, RZ, PT ;  /* 0x000000ff3900720c */ /* 0x000fe20003f26270 */
[--C-:B------:R-:W-:Y:S01]  /*62b0*/  @!P0 IMAD.IADD R48, R48, 0x1, -R0.reuse ;  /* 0x0000000130308824 */ /* 0x100fe200078e0a00 */
[----:B------:R-:W-:Y:S02]  /*62c0*/  @!P4 IADD3 R52, -R52, RZ, RZ ;  /* 0x000000ff3434c210 */ /* 0x000fe40007ffe1ff */
[----:B------:R-:W-:Y:S01]  /*62d0*/  ISETP.GT.U32.AND P3, PT, R0, R42, PT ;  /* 0x0000002a0000720c */ /* 0x000fe20003f64070 */
[--C-:B------:R-:W-:Y:S01]  /*62e0*/  @!P6 IMAD.IADD R21, R21, 0x1, -R0.reuse ;  /* 0x000000011515e824 */ /* 0x100fe200078e0a00 */
[----:B------:R-:W-:Y:S01]  /*62f0*/  ISETP.GE.AND P4, PT, R3, RZ, PT ;  /* 0x000000ff0300720c */ /* 0x000fe20003f86270 */
[----:B------:R-:W-:Y:S01]  /*6300*/  @!P2 IMAD.IADD R50, R50, 0x1, -R0 ;  /* 0x000000013232a824 */ /* 0x000fe200078e0a00 */
[----:B------:R-:W-:-:S02]  /*6310*/  ISETP.GE.AND P0, PT, R55, RZ, PT ;  /* 0x000000ff3700720c */ /* 0x000fc40003f06270 */
[----:B------:R-:W-:Y:S01]  /*6320*/  ISETP.GE.AND P2, PT, R49, RZ, PT ;  /* 0x000000ff3100720c */ /* 0x000fe20003f46270 */
[----:B------:R-:W-:Y:S01]  /*6330*/  @!P5 IMAD.MOV R46, RZ, RZ, -R46 ;  /* 0x000000ffff2ed224 */ /* 0x000fe200078e0a2e */
[----:B------:R-:W-:Y:S01]  /*6340*/  ISETP.GE.AND P6, PT, R7, RZ, PT ;  /* 0x000000ff0700720c */ /* 0x000fe20003fc6270 */
[----:B------:R-:W-:Y:S01]  /*6350*/  @!P1 IMAD.MOV R44, RZ, RZ, -R44 ;  /* 0x000000ffff2c9224 */ /* 0x000fe200078e0a2c */
[----:B------:R-:W-:Y:S02]  /*6360*/  ISETP.NE.AND P5, PT, R61, RZ, PT ;  /* 0x000000ff3d00720c */ /* 0x000fe40003fa5270 */
[----:B------:R-:W-:Y:S02]  /*6370*/  ISETP.GE.AND P1, PT, R9, RZ, PT ;  /* 0x000000ff0900720c */ /* 0x000fe40003f26270 */
[----:B------:R-:W-:Y:S02]  /*6380*/  @!P3 IADD3 R42, R42, -R0, RZ ;  /* 0x800000002a2ab210 */ /* 0x000fe40007ffe0ff */
[----:B------:R-:W-:Y:S01]  /*6390*/  @!P4 IADD3 R21, -R21, RZ, RZ ;  /* 0x000000ff1515c210 */ /* 0x000fe20007ffe1ff */
[----:B------:R-:W-:Y:S01]  /*63a0*/  @!P0 IMAD.MOV R48, RZ, RZ, -R48 ;  /* 0x000000ffff308224 */ /* 0x000fe200078e0a30 */
[----:B------:R-:W-:Y:S01]  /*63b0*/  ISETP.GE.AND P3, PT, R59, RZ, PT ;  /* 0x000000ff3b00720c */ /* 0x000fe20003f66270 */
[----:B------:R-:W-:Y:S01]  /*63c0*/  @!P2 IMAD.MOV R50, RZ, RZ, -R50 ;  /* 0x000000ffff32a224 */ /* 0x000fe200078e0a32 */
[----:B------:R-:W-:Y:S01]  /*63d0*/  LOP3.LUT R23, R2, 0x7c, RZ, 0xc0, !PT ;  /* 0x0000007c02177812 */ /* 0x000fe200078ec0ff */
[----:B-1----:R-:W-:Y:S01]  /*63e0*/  IMAD R2, R65, R17, RZ ;  /* 0x0000001141027224 */ /* 0x002fe200078e02ff */
[C---:B------:R-:W-:Y:S01]  /*63f0*/  SEL R235, R25.reuse, R21, !P5 ;  /* 0x0000001519eb7207 */ /* 0x040fe20006800000 */
[----:B------:R-:W-:Y:S01]  /*6400*/  @!P6 IMAD.MOV R237, RZ, RZ, -R237 ;  /* 0x000000ffffede224 */ /* 0x000fe200078e0aed */
[----:B------:R-:W-:Y:S01]  /*6410*/  SEL R233, R25, R30, !P5 ;  /* 0x0000001e19e97207 */ /* 0x000fe20006800000 */
[----:B------:R-:W-:Y:S01]  /*6420*/  @!P1 IMAD.MOV R239, RZ, RZ, -R239 ;  /* 0x000000ffffef9224 */ /* 0x000fe200078e0aef */
[C---:B------:R-:W-:Y:S01]  /*6430*/  LEA R0, P0, R2.reuse, UR4, 0x2 ;  /* 0x0000000402007c11 */ /* 0x040fe2000f8010ff */
[----:B------:R-:W-:Y:S01]  /*6440*/  IMAD R235, R235, UR34, RZ ;  /* 0x00000022ebeb7c24 */ /* 0x000fe2000f8e02ff */
[----:B------:R-:W-:Y:S01]  /*6450*/  SEL R231, R25, R32, !P5 ;  /* 0x0000002019e77207 */ /* 0x000fe20006800000 */
[----:B------:R-:W-:Y:S01]  /*6460*/  IMAD R233, R233, UR32, RZ ;  /* 0x00000020e9e97c24 */ /* 0x000fe2000f8e02ff */
[C---:B------:R-:W-:Y:S01]  /*6470*/  SEL R229, R25.reuse, R34, !P5 ;  /* 0x0000002219e57207 */ /* 0x040fe20006800000 */
[----:B------:R-:W-:Y:S01]  /*6480*/  @!P3 IMAD.MOV R42, RZ, RZ, -R42 ;  /* 0x000000ffff2ab224 */ /* 0x000fe200078e0a2a */
[----:B------:R-:W-:Y:S01]  /*6490*/  SEL R227, R25, R36, !P5 ;  /* 0x0000002419e37207 */ /* 0x000fe20006800000 */
[----:B------:R-:W-:Y:S01]  /*64a0*/  IMAD R231, R231, UR34, RZ ;  /* 0x00000022e7e77c24 */ /* 0x000fe2000f8e02ff */
[----:B------:R-:W-:Y:S01]  /*64b0*/  SEL R225, R25, R38, !P5 ;  /* 0x0000002619e17207 */ /* 0x000fe20006800000 */
[----:B------:R-:W-:Y:S01]  /*64c0*/  IMAD R229, R229, UR34, RZ ;  /* 0x00000022e5e57c24 */ /* 0x000fe2000f8e02ff */
[----:B------:R-:W-:Y:S01]  /*64d0*/  ISETP.NE.AND P2, PT, R63, RZ, PT ;  /* 0x000000ff3f00720c */ /* 0x000fe20003f45270 */
[----:B------:R-:W-:Y:S01]  /*64e0*/  IMAD R227, R227, UR34, RZ ;  /* 0x00000022e3e37c24 */ /* 0x000fe2000f8e02ff */
[----:B------:R-:W-:Y:S01]  /*64f0*/  LOP3.LUT R10, RZ, R63, RZ, 0x33, !PT ;  /* 0x0000003fff0a7212 */ /* 0x000fe200078e33ff */
[----:B------:R-:W-:Y:S01]  /*6500*/  IMAD R225, R225, UR34, RZ ;  /* 0x00000022e1e17c24 */ /* 0x000fe2000f8e02ff */
[C---:B------:R-:W-:Y:S01]  /*6510*/  SEL R223, R25.reuse, R72, !P5 ;  /* 0x0000004819df7207 */ /* 0x040fe20006800000 */
[----:B------:R-:W-:Y:S01]  /*6520*/  ULDC UR4, c[0x0][0x240] ;  /* 0x0000900000047ab9 */ /* 0x000fe20000000800 */
[----:B------:R-:W-:Y:S01]  /*6530*/  SEL R53, R25, R242, !P5 ;  /* 0x000000f219357207 */ /* 0x000fe20006800000 */
[----:B------:R-:W-:Y:S01]  /*6540*/  ULDC UR32, c[0x0][0x240] ;  /* 0x0000900000207ab9 */ /* 0x000fe20000000800 */
[----:B------:R-:W-:Y:S01]  /*6550*/  LEA.HI.X.SX32 R2, R2, UR5, 0x2, P0 ;  /* 0x0000000502027c11 */ /* 0x000fe200080f16ff */
[----:B------:R-:W-:Y:S01]  /*6560*/  IMAD R223, R223, UR34, RZ ;  /* 0x00000022dfdf7c24 */ /* 0x000fe2000f8e02ff */
[C---:B------:R-:W-:Y:S01]  /*6570*/  SEL R221, R25.reuse, R74, !P5 ;  /* 0x0000004a19dd7207 */ /* 0x040fe20006800000 */
[----:B------:R-:W-:Y:S01]  /*6580*/  ULDC UR5, c[0x0][0x240] ;  /* 0x0000900000057ab9 */ /* 0x000fe20000000800 */
[----:B------:R-:W-:-:S02]  /*6590*/  SEL R59, R25, R236, !P5 ;  /* 0x000000ec193b7207 */ /* 0x000fc40006800000 */
[----:B------:R-:W-:Y:S01]  /*65a0*/  LEA R242, P0, R235, R0, 0x2 ;  /* 0x00000000ebf27211 */ /* 0x000fe200078010ff */
[----:B------:R-:W-:Y:S01]  /*65b0*/  IMAD R221, R221, UR34, RZ ;  /* 0x00000022dddd7c24 */ /* 0x000fe2000f8e02ff */
[----:B------:R-:W-:Y:S02]  /*65c0*/  SEL R219, R25, R76, !P5 ;  /* 0x0000004c19db7207 */ /* 0x000fe40006800000 */
[----:B------:R-:W-:Y:S02]  /*65d0*/  LEA R236, P3, R233, R0, 0x2 ;  /* 0x00000000e9ec7211 */ /* 0x000fe400078610ff */
[----:B------:R-:W-:Y:S01]  /*65e0*/  SEL R217, R25, R78, !P5 ;  /* 0x0000004e19d97207 */ /* 0x000fe20006800000 */
[----:B------:R-:W-:Y:S01]  /*65f0*/  IMAD R219, R219, UR34, RZ ;  /* 0x00000022dbdb7c24 */ /* 0x000fe2000f8e02ff */
[----:B------:R-:W-:Y:S02]  /*6600*/  SEL R215, R25, R80, !P5 ;  /* 0x0000005019d77207 */ /* 0x000fe40006800000 */
[----:B------:R-:W-:Y:S01]  /*6610*/  SEL R12, R10, R237, !P2 ;  /* 0x000000ed0a0c7207 */ /* 0x000fe20005000000 */
[----:B------:R-:W-:Y:S01]  /*6620*/  IMAD R217, R217, UR34, RZ ;  /* 0x00000022d9d97c24 */ /* 0x000fe2000f8e02ff */
[----:B------:R-:W-:Y:S01]  /*6630*/  SEL R213, R25, R82, !P5 ;  /* 0x0000005219d57207 */ /* 0x000fe20006800000 */
[----:B------:R-:W-:Y:S01]  /*6640*/  IMAD R215, R215, UR34, RZ ;  /* 0x00000022d7d77c24 */ /* 0x000fe2000f8e02ff */
[----:B------:R-:W-:-:S02]  /*6650*/  SEL R49, R25, R246, !P5 ;  /* 0x000000f619317207 */ /* 0x000fc40006800000 */
[----:B------:R-:W-:Y:S01]  /*6660*/  SEL R10, R10, R239, !P2 ;  /* 0x000000ef0a0a7207 */ /* 0x000fe20005000000 */
[----:B------:R-:W-:Y:S01]  /*6670*/  IMAD R213, R213, UR34, RZ ;  /* 0x00000022d5d57c24 */ /* 0x000fe2000f8e02ff */
[----:B------:R-:W-:Y:S02]  /*6680*/  LEA.HI.X.SX32 R243, R235, R2, 0x2, P0 ;  /* 0x00000002ebf37211 */ /* 0x000fe400000f16ff */
[C---:B------:R-:W-:Y:S02]  /*6690*/  SEL R211, R25.reuse, R84, !P5 ;  /* 0x0000005419d37207 */ /* 0x040fe40006800000 */
[----:B------:R-:W-:Y:S01]  /*66a0*/  SEL R45, R25, R250, !P5 ;  /* 0x000000fa192d7207 */ /* 0x000fe20006800000 */
[----:B------:R-:W-:Y:S01]  /*66b0*/  STL.64 [R1+0x248], R242 ;  /* 0x000248f201007387 */ /* 0x000fe20000100a00 */
[----:B------:R-:W-:Y:S01]  /*66c0*/  LEA R246, P2, R231, R0, 0x2 ;  /* 0x00000000e7f67211 */ /* 0x000fe200078410ff */
[----:B------:R-:W-:Y:S01]  /*66d0*/  IMAD R211, R211, UR34, RZ ;  /* 0x00000022d3d37c24 */ /* 0x000fe2000f8e02ff */
[----:B------:R-:W-:-:S02]  /*66e0*/  LEA.HI.X.SX32 R237, R233, R2, 0x2, P3 ;  /* 0x00000002e9ed7211 */ /* 0x000fc400018f16ff */
[----:B------:R-:W-:Y:S02]  /*66f0*/  LEA R8, R8, R23, 0x9 ;  /* 0x0000001708087211 */ /* 0x000fe400078e48ff */
[C---:B------:R-:W-:Y:S01]  /*6700*/  SEL R209, R25.reuse, R86, !P5 ;  /* 0x0000005619d17207 */ /* 0x040fe20006800000 */
[----:B------:R1:W-:Y:S01]  /*6710*/  STL.64 [R1+0x658], R236 ;  /* 0x000658ec01007387 */ /* 0x0003e20000100a00 */
[C---:B------:R-:W-:Y:S02]  /*6720*/  SEL R47, R25.reuse, R248, !P5 ;  /* 0x000000f8192f7207 */ /* 0x040fe40006800000 */
[----:B------:R-:W-:Y:S01]  /*6730*/  SEL R38, R25, R5, !P5 ;  /* 0x0000000519267207 */ /* 0x000fe20006800000 */
[----:B------:R-:W-:Y:S01]  /*6740*/  IMAD R209, R209, UR34, RZ ;  /* 0x00000022d1d17c24 */ /* 0x000fe2000f8e02ff */
[C---:B------:R-:W-:Y:S02]  /*6750*/  SEL R36, R25.reuse, R11, !P5 ;  /* 0x0000000b19247207 */ /* 0x040fe40006800000 */
[----:B------:R-:W-:-:S02]  /*6760*/  SEL R34, R25, R13, !P5 ;  /* 0x0000000d19227207 */ /* 0x000fc40006800000 */
[C---:B------:R-:W-:Y:S02]  /*6770*/  SEL R32, R25.reuse, R15, !P5 ;  /* 0x0000000f19207207 */ /* 0x040fe40006800000 */
[----:B------:R-:W-:Y:S02]  /*6780*/  SEL R30, R25, R19, !P5 ;  /* 0x00000013191e7207 */ /* 0x000fe40006800000 */
[----:B------:R-:W-:Y:S02]  /*6790*/  LEA R250, P1, R229, R0, 0x2 ;  /* 0x00000000e5fa7211 */ /* 0x000fe400078210ff */
[C---:B------:R-:W-:Y:S02]  /*67a0*/  SEL R207, R25.reuse, R88, !P5 ;  /* 0x0000005819cf7207 */ /* 0x040fe40006800000 */
[C---:B------:R-:W-:Y:S02]  /*67b0*/  SEL R205, R25.reuse, R90, !P5 ;  /* 0x0000005a19cd7207 */ /* 0x040fe40006800000 */
[----:B------:R-:W-:Y:S01]  /*67c0*/  SEL R203, R25, R92, !P5 ;  /* 0x0000005c19cb7207 */ /* 0x000fe20006800000 */
[----:B------:R-:W-:Y:S01]  /*67d0*/  IMAD R207, R207, UR34, RZ ;  /* 0x00000022cfcf7c24 */ /* 0x000fe2000f8e02ff */
        /* <DEDUP_REMOVED lines=110> */
[C---:B------:R-:W-:Y:S01]  /*6ec0*/  SEL R91, R25.reuse, R204, !P5 ;  /* 0x000000cc195b7207 */ /* 0x040fe20006800000 */
[----:B------:R-:W-:Y:S01]  /*6ed0*/  ULDC UR34, c[0x0][0x240] ;  /* 0x0000900000227ab9 */ /* 0x000fe20000000800 */
        /* <DEDUP_REMOVED lines=86> */
[----:B------:R-:W-:Y:S01]  /*7440*/  SEL R27, R25, R44, !P5 ;  /* 0x0000002c191b7207 */ /* 0x000fe20006800000 */
[----:B------:R-:W-:Y:S01]  /*7450*/  ULDC UR56, c[0x0][0x240] ;  /* 0x0000900000387ab9 */ /* 0x000fe20000000800 */
[----:B------:R-:W-:Y:S01]  /*7460*/  LEA R248, P0, R227, R0, 0x2 ;  /* 0x00000000e3f87211 */ /* 0x000fe200078010ff */
[----:B------:R-:W-:Y:S01]  /*7470*/  IMAD R51, R51, UR54, RZ ;  /* 0x0000003633337c24 */ /* 0x000fe2000f8e02ff */
[----:B------:R-:W-:Y:S01]  /*7480*/  SEL R25, R25, R42, !P5 ;  /* 0x0000002a19197207 */ /* 0x000fe20006800000 */
[----:B------:R-:W-:Y:S01]  /*7490*/  ULDC UR57, c[0x0][0x240] ;  /* 0x0000900000397ab9 */ /* 0x000fe20000000800 */
[-C--:B------:R-:W-:Y:S01]  /*74a0*/  LEA R244, P6, R225, R0.reuse, 0x2 ;  /* 0x00000000e1f47211 */ /* 0x080fe200078c10ff */
[----:B------:R-:W-:Y:S01]  /*74b0*/  IMAD R49, R49, UR55, RZ ;  /* 0x0000003731317c24 */ /* 0x000fe2000f8e02ff */
[----:B------:R-:W-:Y:S01]  /*74c0*/  LEA R240, P5, R223, R0, 0x2 ;  /* 0x00000000dff07211 */ /* 0x000fe200078a10ff */
[----:B------:R-:W-:Y:S01]  /*74d0*/  ULDC UR58, c[0x0][0x240] ;  /* 0x00009000003a7ab9 */ /* 0x000fe20000000800 */
[----:B------:R-:W-:Y:S01]  /*74e0*/  LEA.HI.X.SX32 R247, R231, R2, 0x2, P2 ;  /* 0x00000002e7f77211 */ /* 0x000fe200010f16ff */
[----:B------:R-:W-:Y:S01]  /*74f0*/  IMAD R47, R47, UR56, RZ ;  /* 0x000000382f2f7c24 */ /* 0x000fe2000f8e02ff */
[----:B------:R-:W-:Y:S01]  /*7500*/  LEA R238, P4, R221, R0, 0x2 ;  /* 0x00000000ddee7211 */ /* 0x000fe200078810ff */
[----:B------:R-:W-:Y:S01]  /*7510*/  ULDC UR59, c[0x0][0x240] ;  /* 0x00009000003b7ab9 */ /* 0x000fe20000000800 */
[----:B------:R-:W-:Y:S01]  /*7520*/  LEA.HI.X.SX32 R251, R229, R2, 0x2, P1 ;  /* 0x00000002e5fb7211 */ /* 0x000fe200008f16ff */
[----:B------:R-:W-:Y:S01]  /*7530*/  STL.64 [R1+0x250], R246 ;  /* 0x000250f601007387 */ /* 0x000fe20000100a00 */
[----:B-1----:R-:W-:Y:S01]  /*7540*/  LEA R236, P3, R219, R0, 0x2 ;  /* 0x00000000dbec7211 */ /* 0x002fe200078610ff */
[----:B------:R-:W-:Y:S01]  /*7550*/  IMAD R45, R45, UR57, RZ ;  /* 0x000000392d2d7c24 */ /* 0x000fe2000f8e02ff */
[----:B------:R-:W-:Y:S01]  /*7560*/  LEA.HI.X.SX32 R249, R227, R2, 0x2, P0 ;  /* 0x00000002e3f97211 */ /* 0x000fe200000f16ff */
[----:B------:R1:W-:Y:S01]  /*7570*/  STL.64 [R1+0x258], R250 ;  /* 0x000258fa01007387 */ /* 0x0003e20000100a00 */
[----:B------:R-:W-:Y:S01]  /*7580*/  LEA R234, P2, R217, R0, 0x2 ;  /* 0x00000000d9ea7211 */ /* 0x000fe200078410ff */
[----:B------:R-:W-:Y:S01]  /*7590*/  ULDC UR60, c[0x0][0x240] ;  /* 0x00009000003c7ab9 */ /* 0x000fe20000000800 */
[----:B------:R-:W-:Y:S01]  /*75a0*/  LEA.HI.X.SX32 R245, R225, R2, 0x2, P6 ;  /* 0x00000002e1f57211 */ /* 0x000fe200030f16ff */
[----:B------:R2:W-:Y:S01]  /*75b0*/  STL.64 [R1+0x288], R248 ;  /* 0x000288f801007387 */ /* 0x0005e20000100a00 */
[----:B------:R-:W-:Y:S01]  /*75c0*/  LEA R232, P1, R215, R0, 0x2 ;  /* 0x00000000d7e87211 */ /* 0x000fe200078210ff */
[----:B------:R-:W-:Y:S01]  /*75d0*/  IMAD R43, R43, UR58, RZ ;  /* 0x0000003a2b2b7c24 */ /* 0x000fe2000f8e02ff */
[----:B------:R-:W-:Y:S01]  /*75e0*/  LEA.HI.X.SX32 R241, R223, R2, 0x2, P5 ;  /* 0x00000002dff17211 */ /* 0x000fe200028f16ff */
[----:B------:R-:W-:Y:S01]  /*75f0*/  STL.64 [R1+0x280], R244 ;  /* 0x000280f401007387 */ /* 0x000fe20000100a00 */
[----:B------:R-:W-:Y:S01]  /*7600*/  LEA R230, P0, R213, R0, 0x2 ;  /* 0x00000000d5e67211 */ /* 0x000fe200078010ff */
[----:B------:R-:W-:Y:S01]  /*7610*/  ULDC UR61, c[0x0][0x240] ;  /* 0x00009000003d7ab9 */ /* 0x000fe20000000800 */
[----:B------:R-:W-:Y:S01]  /*7620*/  LEA.HI.X.SX32 R239, R221, R2, 0x2, P4 ;  /* 0x00000002ddef7211 */ /* 0x000fe200020f16ff */
[----:B------:R-:W-:Y:S01]  /*7630*/  STL.64 [R1+0x278], R240 ;  /* 0x000278f001007387 */ /* 0x000fe20000100a00 */
        /* <DEDUP_REMOVED lines=20> */
[----:B-1----:R-:W-:Y:S01]  /*7780*/  LEA R250, P1, R201, R0, 0x2 ;  /* 0x00000000c9fa7211 */ /* 0x002fe200078210ff */
        /* <DEDUP_REMOVED lines=31> */
[----:B--2---:R-:W-:Y:S01]  /*7980*/  LEA R248, P0, R185, R0, 0x2 ;  /* 0x00000000b9f87211 */ /* 0x004fe200078010ff */
        /* <DEDUP_REMOVED lines=67> */
[----:B--2---:R-:W-:Y:S01]  /*7dc0*/  LEA R204, P4, R151, R0, 0x2 ;  /* 0x0000000097cc7211 */ /* 0x004fe200078810ff */
        /* <DEDUP_REMOVED lines=36> */
[----:B------:R-:W-:Y:S01]  /*8010*/  IMAD R14, R14, UR21, RZ ;  /* 0x000000150e0e7c24 */ /* 0x000fe2000f8e02ff */
        /* <DEDUP_REMOVED lines=58> */
[----:B-1----:R-:W-:Y:S01]  /*83c0*/  LEA R166, P1, R103, R0, 0x2 ;  /* 0x0000000067a67211 */ /* 0x002fe200078210ff */
        /* <DEDUP_REMOVED lines=20> */
[----:B------:R-:W1:Y:S01]  /*8510*/  LDC R42, c[0x0][0x230] ;  /* 0x00008c00ff2a7b82 */ /* 0x000e620000000800 */
[----:B------:R-:W-:Y:S01]  /*8520*/  LEA.HI.X.SX32 R119, R101, R2, 0x2, P0 ;  /* 0x0000000265777211 */ /* 0x000fe200000f16ff */
[----:B------:R-:W-:Y:S01]  /*8530*/  STL.64 [R1+0x450], R166 ;  /* 0x000450a601007387 */ /* 0x000fe20000100a00 */
[----:B------:R-:W-:Y:S01]  /*8540*/  LEA R108, P2, R91, R0, 0x2 ;  /* 0x000000005b6c7211 */ /* 0x000fe200078410ff */
[----:B------:R-:W-:Y:S01]  /*8550*/  ULDC UR5, c[0x0][0x234] ;  /* 0x00008d0000057ab9 */ /* 0x000fe20000000800 */
[----:B------:R-:W-:Y:S01]  /*8560*/  LEA.HI.X.SX32 R117, R99, R2, 0x2, P6 ;  /* 0x0000000263757211 */ /* 0x000fe200030f16ff */
[----:B------:R-:W-:Y:S01]  /*8570*/  STL.64 [R1+0x668], R118 ;  /* 0x0006687601007387 */ /* 0x000fe20000100a00 */
[----:B------:R-:W-:Y:S01]  /*8580*/  LEA R244, P1, R89, R0, 0x2 ;  /* 0x0000000059f47211 */ /* 0x000fe200078210ff */
[----:B------:R-:W4:Y:S01]  /*8590*/  LDC R46, c[0x0][0x230] ;  /* 0x00008c00ff2e7b82 */ /* 0x000f220000000800 */
        /* <DEDUP_REMOVED lines=11> */
[----:B------:R-:W-:Y:S01]  /*8650*/  ULDC.64 UR6, c[0x0][0x210] ;  /* 0x0000840000067ab9 */ /* 0x000fe20000000a00 */
        /* <DEDUP_REMOVED lines=11> */
[----:B------:R-:W4:Y:S01]  /*8710*/  LDC R50, c[0x0][0x230] ;  /* 0x00008c00ff327b82 */ /* 0x000f220000000800 */
[----:B------:R-:W-:Y:S01]  /*8720*/  LEA.HI.X.SX32 R103, R85, R2, 0x2, P6 ;  /* 0x0000000255677211 */ /* 0x000fe200030f16ff */
[----:B------:R-:W-:Y:S01]  /*8730*/  STL.64 [R1+0x488], R202 ;  /* 0x000488ca01007387 */ /* 0x000fe20000100a00 */
[----:B------:R-:W-:Y:S01]  /*8740*/  LEA R92, P1, R75, R0, 0x2 ;  /* 0x000000004b5c7211 */ /* 0x000fe200078210ff */
[----:B------:R-:W-:Y:S01]  /*8750*/  UMOV UR10, 0x400 ;  /* 0x00000400000a7882 */ /* 0x000fe20000000000 */
[----:B------:R-:W-:Y:S01]  /*8760*/  LEA.HI.X.SX32 R101, R83, R2, 0x2, P5 ;  /* 0x0000000253657211 */ /* 0x000fe200028f16ff */
[----:B------:R-:W-:Y:S01]  /*8770*/  STL.64 [R1+0x4c0], R102 ;  /* 0x0004c06601007387 */ /* 0x000fe20000100a00 */
[----:B--2---:R-:W-:Y:S01]  /*8780*/  LEA R162, P0, R73, R0, 0x2 ;  /* 0x0000000049a27211 */ /* 0x004fe200078010ff */
[----:B------:R-:W2:Y:S01]  /*8790*/  S2UR UR4, SR_CgaCtaId ;  /* 0x00000000000479c3 */ /* 0x000ea20000008800 */
[----:B------:R-:W-:Y:S01]  /*87a0*/  LEA.HI.X.SX32 R99, R81, R2, 0x2, P4 ;  /* 0x0000000251637211 */ /* 0x000fe200020f16ff */
[----:B------:R-:W-:Y:S01]  /*87b0*/  STL.64 [R1+0x4b8], R100 ;  /* 0x0004b86401007387 */ /* 0x000fe20000100a00 */
[----:B------:R-:W-:Y:S01]  /*87c0*/  LEA R216, P6, R71, R0, 0x2 ;  /* 0x0000000047d87211 */ /* 0x000fe200078c10ff */
[----:B------:R-:W-:Y:S01]  /*87d0*/  ULDC.64 UR8, c[0x0][0x208] ;  /* 0x0000820000087ab9 */ /* 0x000fe20000000a00 */
[----:B------:R-:W-:Y:S01]  /*87e0*/  LEA.HI.X.SX32 R97, R79, R2, 0x2, P3 ;  /* 0x000000024f617211 */ /* 0x000fe200018f16ff */
[----:B------:R-:W-:Y:S01]  /*87f0*/  STL.64 [R1+0x4b0], R98 ;  /* 0x0004b06201007387 */ /* 0x000fe20000100a00 */
[----:B------:R-:W-:Y:S01]  /*8800*/  LEA R88, P5, R69, R0, 0x2 ;  /* 0x0000000045587211 */ /* 0x000fe200078a10ff */
[----:B------:R-:W-:Y:S01]  /*8810*/  IMAD.MOV.U32 R198, RZ, RZ, R234 ;  /* 0x000000ffffc67224 */ /* 0x000fe200078e00ea */
[----:B------:R-:W-:Y:S01]  /*8820*/  LEA.HI.X.SX32 R95, R77, R2, 0x2, P2 ;  /* 0x000000024d5f7211 */ /* 0x000fe200010f16ff */
[----:B------:R-:W-:Y:S01]  /*8830*/  STL.64 [R1+0x4a8], R96 ;  /* 0x0004a86001007387 */ /* 0x000fe20000100a00 */
[----:B------:R-:W-:Y:S01]  /*8840*/  LEA R86, P4, R67, R0, 0x2 ;  /* 0x0000000043567211 */ /* 0x000fe200078810ff */
[C---:B------:R-:W-:Y:S01]  /*8850*/  IMAD R234, R16.reuse, 0x21, RZ ;  /* 0x0000002110ea7824 */ /* 0x040fe200078e02ff */
[----:B------:R-:W-:Y:S01]  /*8860*/  LEA.HI.X.SX32 R93, R75, R2, 0x2, P1 ;  /* 0x000000024b5d7211 */ /* 0x000fe200008f16ff */
[----:B------:R-:W-:Y:S01]  /*8870*/  STL.64 [R1+0x4a0], R94 ;  /* 0x0004a05e01007387 */ /* 0x000fe20000100a00 */
[----:B------:R-:W-:Y:S01]  /*8880*/  LEA R84, P3, R65, R0, 0x2 ;  /* 0x0000000041547211 */ /* 0x000fe200078610ff */
[C---:B------:R-:W-:Y:S01]  /*8890*/  IMAD R228, R16.reuse, 0x22, RZ ;  /* 0x0000002210e47824 */ /* 0x040fe200078e02ff */
[----:B------:R-:W-:Y:S01]  /*88a0*/  LEA.HI.X.SX32 R163, R73, R2, 0x2, P0 ;  /* 0x0000000249a37211 */ /* 0x000fe200000f16ff */
[----:B------:R1:W-:Y:S01]  /*88b0*/  STL.64 [R1+0x498], R92 ;  /* 0x0004985c01007387 */ /* 0x0003e20000100a00 */
[----:B------:R-:W-:Y:S01]  /*88c0*/  LEA R82, P2, R63, R0, 0x2 ;  /* 0x000000003f527211 */ /* 0x000fe200078410ff */
[----:B------:R-:W-:Y:S01]  /*88d0*/  IMAD.MOV.U32 R199, RZ, RZ, R235 ;  /* 0x000000ffffc77224 */ /* 0x000fe200078e00eb */
[----:B------:R-:W-:Y:S01]  /*88e0*/  LEA.HI.X.SX32 R217, R71, R2, 0x2, P6 ;  /* 0x0000000247d97211 */ /* 0x000fe200030f16ff */
[----:B------:R-:W-:Y:S01]  /*88f0*/  STL.64 [R1+0x490], R162 ;  /* 0x000490a201007387 */ /* 0x000fe20000100a00 */
[----:B------:R-:W-:Y:S01]  /*8900*/  LEA R80, P1, R61, R0, 0x2 ;  /* 0x000000003d507211 */ /* 0x000fe200078210ff */
[----:B--2---:R-:W-:Y:S01]  /*8910*/  ULEA UR10, UR4, UR10, 0x18 ;  /* 0x0000000a040a7291 */ /* 0x004fe2000f8ec03f */
[----:B------:R-:W-:Y:S01]  /*8920*/  LEA.HI.X.SX32 R89, R69, R2, 0x2, P5 ;  /* 0x0000000245597211 */ /* 0x000fe200028f16ff */
[----:B------:R-:W-:Y:S01]  /*8930*/  STL.64 [R1+0x4c8], R216 ;  /* 0x0004c8d801007387 */ /* 0x000fe20000100a00 */
[----:B------:R-:W-:Y:S01]  /*8940*/  LEA R78, P0, R59, R0, 0x2 ;  /* 0x000000003b4e7211 */ /* 0x000fe200078010ff */
[----:B------:R-:W-:Y:S01]  /*8950*/  IMAD.MOV.U32 R201, RZ, RZ, R233 ;  /* 0x000000ffffc97224 */ /* 0x000fe200078e00e9 */
[----:B------:R-:W-:Y:S01]  /*8960*/  LEA.HI.X.SX32 R87, R67, R2, 0x2, P4 ;  /* 0x0000000243577211 */ /* 0x000fe200020f16ff */
[----:B------:R2:W-:Y:S01]  /*8970*/  STL.64 [R1+0x500], R88 ;  /* 0x0005005801007387 */ /* 0x0005e20000100a00 */
[----:B---3--:R-:W-:Y:S01]  /*8980*/  LEA R158, P6, R57, R0, 0x2 ;  /* 0x00000000399e7211 */ /* 0x008fe200078c10ff */
[C---:B-1----:R-:W-:Y:S01]  /*8990*/  IMAD R92, R16.reuse, 0x64, RZ ;  /* 0x00000064105c7824 */ /* 0x042fe200078e02ff */
[----:B------:R-:W-:Y:S01]  /*89a0*/  LEA.HI.X.SX32 R85, R65, R2, 0x2, P3 ;  /* 0x0000000241557211 */ /* 0x000fe200018f16ff */
[----:B------:R-:W-:Y:S01]  /*89b0*/  STL.64 [R1+0x4f8], R86 ;  /* 0x0004f85601007387 */ /* 0x000fe20000100a00 */
[----:B------:R-:W-:Y:S01]  /*89c0*/  LEA R160, P5, R55, R0, 0x2 ;  /* 0x0000000037a07211 */ /* 0x000fe200078a10ff */
[C---:B------:R-:W-:Y:S01]  /*89d0*/  IMAD R96, R16.reuse, 0x65, RZ ;  /* 0x0000006510607824 */ /* 0x040fe200078e02ff */
[----:B------:R-:W-:Y:S01]  /*89e0*/  LEA.HI.X.SX32 R83, R63, R2, 0x2, P2 ;  /* 0x000000023f537211 */ /* 0x000fe200010f16ff */
[----:B------:R1:W-:Y:S01]  /*89f0*/  STL.64 [R1+0x4f0], R84 ;  /* 0x0004f05401007387 */ /* 0x0003e20000100a00 */
[----:B------:R-:W-:Y:S01]  /*8a00*/  LEA R76, P4, R53, R0, 0x2 ;  /* 0x00000000354c7211 */ /* 0x000fe200078810ff */
[C---:B------:R-:W-:Y:S01]  /*8a10*/  IMAD R100, R16.reuse, 0x66, RZ ;  /* 0x0000006610647824 */ /* 0x040fe200078e02ff */
[----:B------:R-:W-:Y:S01]  /*8a20*/  LEA.HI.X.SX32 R81, R61, R2, 0x2, P1 ;  /* 0x000000023d517211 */ /* 0x000fe200008f16ff */
[----:B------:R-:W-:Y:S01]  /*8a30*/  STL.64 [R1+0x4e8], R82 ;  /* 0x0004e85201007387 */ /* 0x000fe20000100a00 */
[----:B------:R-:W-:Y:S01]  /*8a40*/  LEA R74, P3, R51, R0, 0x2 ;  /* 0x00000000334a7211 */ /* 0x000fe200078610ff */
[C---:B--2---:R-:W-:Y:S01]  /*8a50*/  IMAD R88, R16.reuse, 0x47, RZ ;  /* 0x0000004710587824 */ /* 0x044fe200078e02ff */
[----:B------:R-:W-:Y:S01]  /*8a60*/  LEA.HI.X.SX32 R79, R59, R2, 0x2, P0 ;  /* 0x000000023b4f7211 */ /* 0x000fe200000f16ff */
[----:B------:R2:W-:Y:S01]  /*8a70*/  STL.64 [R1+0x4e0], R80 ;  /* 0x0004e05001007387 */ /* 0x0005e20000100a00 */
[----:B------:R-:W-:Y:S01]  /*8a80*/  LEA R72, P2, R49, R0, 0x2 ;  /* 0x0000000031487211 */ /* 0x000fe200078410ff */
[C---:B------:R-:W-:Y:S01]  /*8a90*/  IMAD R104, R16.reuse, 0x67, RZ ;  /* 0x0000006710687824 */ /* 0x040fe200078e02ff */
[----:B------:R-:W-:Y:S01]  /*8aa0*/  LEA.HI.X.SX32 R159, R57, R2, 0x2, P6 ;  /* 0x00000002399f7211 */ /* 0x000fe200030f16ff */
[----:B------:R-:W-:Y:S01]  /*8ab0*/  STL.64 [R1+0x4d8], R78 ;  /* 0x0004d84e01007387 */ /* 0x000fe20000100a00 */
[----:B------:R-:W-:Y:S01]  /*8ac0*/  LEA R70, P1, R47, R0, 0x2 ;  /* 0x000000002f467211 */ /* 0x000fe200078210ff */
[C---:B-1----:R-:W-:Y:S01]  /*8ad0*/  IMAD R84, R16.reuse, 0x46, RZ ;  /* 0x0000004610547824 */ /* 0x042fe200078e02ff */
[----:B------:R-:W-:Y:S01]  /*8ae0*/  LEA.HI.X.SX32 R161, R55, R2, 0x2, P5 ;  /* 0x0000000237a17211 */ /* 0x000fe200028f16ff */
[----:B------:R-:W-:Y:S01]  /*8af0*/  STL.64 [R1+0x4d0], R158 ;  /* 0x0004d09e01007387 */ /* 0x000fe20000100a00 */
        /* <DEDUP_REMOVED lines=13> */
[----:B------:R-:W-:Y:S01]  /*8bd0*/  IMAD R116, R16, 0x2a, RZ ;  /* 0x0000002a10747824 */ /* 0x000fe200078e02ff */
[----:B------:R-:W-:Y:S01]  /*8be0*/  LEA.HI.X.SX32 R71, R47, R2, 0x2, P1 ;  /* 0x000000022f477211 */ /* 0x000fe200008f16ff */
[----:B------:R2:W-:Y:S01]  /*8bf0*/  STL.64 [R1+0x530], R72 ;  /* 0x0005304801007387 */ /* 0x0005e20000100a00 */
[----:B------:R-:W-:Y:S01]  /*8c00*/  LEA R62, P3, R38, R0, 0x2 ;  /* 0x00000000263e7211 */ /* 0x000fe200078610ff */
[----:B------:R-:W-:Y:S01]  /*8c10*/  IMAD R120, R16, 0x2b, RZ ;  /* 0x0000002b10787824 */ /* 0x000fe200078e02ff */
[----:B------:R-:W-:Y:S01]  /*8c20*/  LEA.HI.X.SX32 R69, R45, R2, 0x2, P0 ;  /* 0x000000022d457211 */ /* 0x000fe200000f16ff */
[----:B------:R-:W-:Y:S01]  /*8c30*/  STL.64 [R1+0x528], R70 ;  /* 0x0005284601007387 */ /* 0x000fe20000100a00 */
[----:B------:R-:W-:Y:S01]  /*8c40*/  LEA R60, P2, R36, R0, 0x2 ;  /* 0x00000000243c7211 */ /* 0x000fe200078410ff */
[----:B-1----:R-:W-:Y:S01]  /*8c50*/  IMAD R76, R16, 0x44, RZ ;  /* 0x00000044104c7824 */ /* 0x002fe200078e02ff */
[----:B------:R-:W-:Y:S01]  /*8c60*/  LEA.HI.X.SX32 R67, R43, R2, 0x2, P6 ;  /* 0x000000022b437211 */ /* 0x000fe200030f16ff */
[----:B------:R1:W-:Y:S01]  /*8c70*/  STL.64 [R1+0x520], R68 ;  /* 0x0005204401007387 */ /* 0x0003e20000100a00 */
[----:B------:R-:W-:Y:S01]  /*8c80*/  LEA R54, P1, R34, R0, 0x2 ;  /* 0x0000000022367211 */ /* 0x000fe200078210ff */
[----:B------:R-:W-:Y:S01]  /*8c90*/  IMAD R124, R16, 0x48, RZ ;  /* 0x00000048107c7824 */ /* 0x000fe200078e02ff */
[----:B------:R-:W-:Y:S01]  /*8ca0*/  LEA.HI.X.SX32 R223, R41, R2, 0x2, P5 ;  /* 0x0000000229df7211 */ /* 0x000fe200028f16ff */
[----:B------:R-:W-:Y:S01]  /*8cb0*/  STL.64 [R1+0x518], R66 ;  /* 0x0005184201007387 */ /* 0x000fe20000100a00 */
[----:B------:R-:W-:Y:S01]  /*8cc0*/  LEA R52, P0, R32, R0, 0x2 ;  /* 0x0000000020347211 */ /* 0x000fe200078010ff */
[----:B--2---:R-:W-:Y:S01]  /*8cd0*/  IMAD R72, R16, 0x27, RZ ;  /* 0x0000002710487824 */ /* 0x004fe200078e02ff */
[-C--:B------:R-:W-:Y:S01]  /*8ce0*/  LEA.HI.X.SX32 R65, R39, R2.reuse, 0x2, P4 ;  /* 0x0000000227417211 */ /* 0x080fe200020f16ff */
[----:B------:R-:W-:Y:S01]  /*8cf0*/  STL.64 [R1+0x510], R222 ;  /* 0x000510de01007387 */ /* 0x000fe20000100a00 */
[-C--:B------:R-:W-:Y:S01]  /*8d00*/  LEA.HI.X.SX32 R63, R38, R2.reuse, 0x2, P3 ;  /* 0x00000002263f7211 */ /* 0x080fe200018f16ff */
[----:B------:R-:W-:Y:S01]  /*8d10*/  IMAD R128, R16, 0x49, RZ ;  /* 0x0000004910807824 */ /* 0x000fe200078e02ff */
[-C--:B------:R-:W-:Y:S01]  /*8d20*/  LEA.HI.X.SX32 R61, R36, R2.reuse, 0x2, P2 ;  /* 0x00000002243d7211 */ /* 0x080fe200010f16ff */
[----:B------:R-:W-:Y:S01]  /*8d30*/  STL.64 [R1+0x548], R64 ;  /* 0x0005484001007387 */ /* 0x000fe20000100a00 */
[----:B------:R-:W-:Y:S01]  /*8d40*/  LEA.HI.X.SX32 R55, R34, R2, 0x2, P1 ;  /* 0x0000000222377211 */ /* 0x000fe200008f16ff */
[----:B------:R-:W-:Y:S01]  /*8d50*/  IMAD R36, R16, 0x42, RZ ;  /* 0x0000004210247824 */ /* 0x000fe200078e02ff */
[----:B------:R-:W-:Y:S01]  /*8d60*/  LEA R58, P6, R30, R0, 0x2 ;  /* 0x000000001e3a7211 */ /* 0x000fe200078c10ff */
[----:B------:R2:W-:Y:S01]  /*8d70*/  STL.64 [R1+0x580], R62 ;  /* 0x0005803e01007387 */ /* 0x0005e20000100a00 */
[----:B------:R-:W-:Y:S01]  /*8d80*/  LEA.HI.X.SX32 R53, R32, R2, 0x2, P0 ;  /* 0x0000000220357211 */ /* 0x000fe200000f16ff */
[----:B------:R-:W-:Y:S01]  /*8d90*/  IMAD R32, R16, 0x41, RZ ;  /* 0x0000004110207824 */ /* 0x000fe200078e02ff */
[-C--:B------:R-:W-:Y:S01]  /*8da0*/  LEA R56, P5, R28, R0.reuse, 0x2 ;  /* 0x000000001c387211 */ /* 0x080fe200078a10ff */
[----:B------:R3:W-:Y:S01]  /*8db0*/  STL.64 [R1+0x578], R60 ;  /* 0x0005783c01007387 */ /* 0x0007e20000100a00 */
[----:B------:R-:W-:Y:S01]  /*8dc0*/  LEA R230, P4, R26, R0, 0x2 ;  /* 0x000000001ae67211 */ /* 0x000fe200078810ff */
[----:B-1----:R-:W-:Y:S01]  /*8dd0*/  IMAD R68, R16, 0x26, RZ ;  /* 0x0000002610447824 */ /* 0x002fe200078e02ff */
[-C--:B------:R-:W-:Y:S01]  /*8de0*/  LEA.HI.X.SX32 R59, R30, R2.reuse, 0x2, P6 ;  /* 0x000000021e3b7211 */ /* 0x080fe200030f16ff */
[----:B------:R1:W-:Y:S01]  /*8df0*/  STL.64 [R1+0x570], R54 ;  /* 0x0005703601007387 */ /* 0x0003e20000100a00 */
[-C--:B------:R-:W-:Y:S01]  /*8e00*/  LEA.HI.X.SX32 R57, R28, R2.reuse, 0x2, P5 ;  /* 0x000000021c397211 */ /* 0x080fe200028f16ff */
[----:B------:R-:W-:Y:S01]  /*8e10*/  IMAD.SHL.U32 R28, R16, 0x40, RZ ;  /* 0x00000040101c7824 */ /* 0x000fe200078e00ff */
[----:B------:R-:W-:Y:S01]  /*8e20*/  LEA.HI.X.SX32 R231, R26, R2, 0x2, P4 ;  /* 0x000000021ae77211 */ /* 0x000fe200020f16ff */
[----:B------:R4:W-:Y:S01]  /*8e30*/  STL.64 [R1+0x568], R52 ;  /* 0x0005683401007387 */ /* 0x0009e20000100a00 */
[-C--:B--2---:R-:W-:Y:S01]  /*8e40*/  LEA R62, P3, R24, R0.reuse, 0x2 ;  /* 0x00000000183e7211 */ /* 0x084fe200078610ff */
[----:B------:R-:W-:Y:S01]  /*8e50*/  IMAD R64, R16, 0x25, RZ ;  /* 0x0000002510407824 */ /* 0x000fe200078e02ff */
[-C--:B------:R-:W-:Y:S01]  /*8e60*/  LEA R38, P6, R18, R0.reuse, 0x2 ;  /* 0x0000000012267211 */ /* 0x080fe200078c10ff */
[----:B------:R2:W-:Y:S01]  /*8e70*/  STL.64 [R1+0x560], R58 ;  /* 0x0005603a01007387 */ /* 0x0005e20000100a00 */
[----:B---3--:R-:W-:Y:S01]  /*8e80*/  LEA R60, P2, R22, R0, 0x2 ;  /* 0x00000000163c7211 */ /* 0x008fe200078410ff */
[----:B------:R-:W-:Y:S01]  /*8e90*/  IMAD R132, R16, 0x4a, RZ ;  /* 0x0000004a10847824 */ /* 0x000fe200078e02ff */
[----:B------:R-:W-:Y:S01]  /*8ea0*/  LEA.HI.X.SX32 R63, R24, R2, 0x2, P3 ;  /* 0x00000002183f7211 */ /* 0x000fe200018f16ff */
[----:B------:R3:W-:Y:S01]  /*8eb0*/  STL.64 [R1+0x558], R56 ;  /* 0x0005583801007387 */ /* 0x0007e20000100a00 */
[C---:B-1----:R-:W-:Y:S01]  /*8ec0*/  LEA R54, P1, R21.reuse, R0, 0x2 ;  /* 0x0000000015367211 */ /* 0x042fe200078210ff */
[----:B------:R-:W-:Y:S01]  /*8ed0*/  IMAD R24, R16, 0x23, RZ ;  /* 0x0000002310187824 */ /* 0x000fe200078e02ff */
[----:B------:R-:W-:Y:S01]  /*8ee0*/  LEA.HI.X.SX32 R61, R22, R2, 0x2, P2 ;  /* 0x00000002163d7211 */ /* 0x000fe200010f16ff */
[----:B------:R-:W-:Y:S01]  /*8ef0*/  STL.64 [R1+0x550], R230 ;  /* 0x000550e601007387 */ /* 0x000fe20000100a00 */
[----:B----4-:R-:W-:Y:S01]  /*8f00*/  LEA R52, P0, R20, R0, 0x2 ;  /* 0x0000000014347211 */ /* 0x010fe200078010ff */
[----:B------:R-:W-:Y:S01]  /*8f10*/  IMAD R136, R16, 0x4b, RZ ;  /* 0x0000004b10887824 */ /* 0x000fe200078e02ff */
[-C--:B------:R-:W-:Y:S01]  /*8f20*/  LEA.HI.X.SX32 R55, R21, R2.reuse, 0x2, P1 ;  /* 0x0000000215377211 */ /* 0x080fe200008f16ff */
[----:B------:R-:W-:Y:S01]  /*8f30*/  STL.64 [R1+0x588], R62 ;  /* 0x0005883e01007387 */ /* 0x000fe20000100a00 */
[----:B------:R-:W-:Y:S01]  /*8f40*/  LEA.HI.X.SX32 R53, R20, R2, 0x2, P0 ;  /* 0x0000000214357211 */ /* 0x000fe200000f16ff */
[----:B------:R-:W-:Y:S01]  /*8f50*/  IMAD R140, R16, 0x68, RZ ;  /* 0x00000068108c7824 */ /* 0x000fe200078e02ff */
[----:B--2---:R-:W-:Y:S01]  /*8f60*/  LEA R58, P5, R15, R0, 0x2 ;  /* 0x000000000f3a7211 */ /* 0x004fe200078a10ff */
[----:B------:R1:W-:Y:S01]  /*8f70*/  STL.64 [R1+0x5c0], R60 ;  /* 0x0005c03c01007387 */ /* 0x0003e20000100a00 */
[----:B------:R-:W-:Y:S01]  /*8f80*/  LEA.HI.X.SX32 R39, R18, R2, 0x2, P6 ;  /* 0x0000000212277211 */ /* 0x000fe200030f16ff */
[C---:B------:R-:W-:Y:S01]  /*8f90*/  IMAD R144, R16.reuse, 0x69, RZ ;  /* 0x0000006910907824 */ /* 0x040fe200078e02ff */
[-C--:B---3--:R-:W-:Y:S01]  /*8fa0*/  LEA R56, P4, R13, R0.reuse, 0x2 ;  /* 0x000000000d387211 */ /* 0x088fe200078810ff */
[----:B------:R2:W-:Y:S01]  /*8fb0*/  STL.64 [R1+0x5b8], R54 ;  /* 0x0005b83601007387 */ /* 0x0005e20000100a00 */
[----:B------:R-:W-:Y:S01]  /*8fc0*/  LEA R218, P3, R11, R0, 0x2 ;  /* 0x000000000bda7211 */ /* 0x000fe200078610ff */
[C---:B------:R-:W-:Y:S01]  /*8fd0*/  IMAD R148, R16.reuse, 0x6a, RZ ;  /* 0x0000006a10947824 */ /* 0x040fe200078e02ff */
[-C--:B------:R-:W-:Y:S01]  /*8fe0*/  LEA.HI.X.SX32 R59, R15, R2.reuse, 0x2, P5 ;  /* 0x000000020f3b7211 */ /* 0x080fe200028f16ff */
[----:B------:R3:W-:Y:S01]  /*8ff0*/  STL.64 [R1+0x5b0], R52 ;  /* 0x0005b03401007387 */ /* 0x0007e20000100a00 */
[-C--:B------:R-:W-:Y:S01]  /*9000*/  LEA.HI.X.SX32 R57, R13, R2.reuse, 0x2, P4 ;  /* 0x000000020d397211 */ /* 0x080fe200020f16ff */
[----:B------:R-:W-:Y:S01]  /*9010*/  IMAD R152, R16, 0x6b, RZ ;  /* 0x0000006b10987824 */ /* 0x000fe200078e02ff */
[----:B------:R-:W-:Y:S01]  /*9020*/  LEA.HI.X.SX32 R219, R11, R2, 0x2, P3 ;  /* 0x000000020bdb7211 */ /* 0x000fe200018f16ff */
[----:B------:R4:W-:Y:S01]  /*9030*/  STL.64 [R1+0x5a8], R38 ;  /* 0x0005a82601007387 */ /* 0x0009e20000100a00 */
[-C--:B-1----:R-:W-:Y:S01]  /*9040*/  LEA R60, P2, R6, R0.reuse, 0x2 ;  /* 0x00000000063c7211 */ /* 0x082fe200078410ff */
[----:B------:R-:W1:Y:S01]  /*9050*/  LDC R11, c[0x0][0x230] ;  /* 0x00008c00ff0b7b82 */ /* 0x000e620000000800 */
[-C--:B------:R-:W-:Y:S01]  /*9060*/  LEA R20, P5, R17, R0.reuse, 0x2 ;  /* 0x0000000011147211 */ /* 0x080fe200078a10ff */
[----:B------:R4:W-:Y:S01]  /*9070*/  STL.64 [R1+0x5a0], R58 ;  /* 0x0005a03a01007387 */ /* 0x0009e20000100a00 */
[----:B--2---:R-:W-:Y:S01]  /*9080*/  LEA R54, P1, R4, R0, 0x2 ;  /* 0x0000000004367211 */ /* 0x004fe200078210ff */
[----:B------:R-:W-:Y:S01]  /*9090*/  IMAD R156, R16, 0x2c, RZ ;  /* 0x0000002c109c7824 */ /* 0x000fe200078e02ff */
[----:B------:R-:W-:Y:S01]  /*90a0*/  LEA.HI.X.SX32 R61, R6, R2, 0x2, P2 ;  /* 0x00000002063d7211 */ /* 0x000fe200010f16ff */
[----:B------:R2:W-:Y:S01]  /*90b0*/  STL.64 [R1+0x598], R56 ;  /* 0x0005983801007387 */ /* 0x0005e20000100a00 */
[C---:B---3--:R-:W-:Y:S01]  /*90c0*/  LEA R52, P0, R5.reuse, R0, 0x2 ;  /* 0x0000000005347211 */ /* 0x048fe200078010ff */
[----:B------:R-:W3:Y:S01]  /*90d0*/  LDC R13, c[0x0][0x230] ;  /* 0x00008c00ff0d7b82 */ /* 0x000ee20000000800 */
[----:B------:R-:W-:Y:S01]  /*90e0*/  LEA.HI.X.SX32 R55, R4, R2, 0x2, P1 ;  /* 0x0000000204377211 */ /* 0x000fe200008f16ff */
[----:B------:R-:W-:Y:S01]  /*90f0*/  STL.64 [R1+0x590], R218 ;  /* 0x000590da01007387 */ /* 0x000fe20000100a00 */
[----:B----4-:R-:W-:Y:S01]  /*9100*/  LEA R38, P6, R14, R0, 0x2 ;  /* 0x000000000e267211 */ /* 0x010fe200078c10ff */
[----:B------:R-:W-:Y:S01]  /*9110*/  IMAD.SHL.U32 R6, R40, 0x10, RZ ;  /* 0x0000001028067824 */ /* 0x000fe200078e00ff */
[-C--:B------:R-:W-:Y:S01]  /*9120*/  LEA.HI.X.SX32 R53, R5, R2.reuse, 0x2, P0 ;  /* 0x0000000205357211 */ /* 0x080fe200000f16ff */
[----:B------:R4:W-:Y:S01]  /*9130*/  STL.64 [R1+0x5c8], R60 ;  /* 0x0005c83c01007387 */ /* 0x0009e20000100a00 */
[----:B------:R-:W-:Y:S01]  /*9140*/  LEA.HI.X.SX32 R39, R14, R2, 0x2, P6 ;  /* 0x000000020e277211 */ /* 0x000fe200030f16ff */
[C---:B------:R-:W-:Y:S01]  /*9150*/  IMAD R40, R16.reuse, 0x43, RZ ;  /* 0x0000004310287824 */ /* 0x040fe200078e02ff */
[----:B------:R-:W-:Y:S01]  /*9160*/  LEA R58, P4, R19, R0, 0x2 ;  /* 0x00000000133a7211 */ /* 0x000fe200078810ff */
[----:B------:R4:W-:Y:S01]  /*9170*/  STL.64 [R1+0x600], R54 ;  /* 0x0006003601007387 */ /* 0x0009e20000100a00 */
[----:B------:R-:W-:Y:S01]  /*9180*/  LEA.HI.X.SX32 R21, R17, R2, 0x2, P5 ;  /* 0x0000000211157211 */ /* 0x000fe200028f16ff */
[C---:B------:R-:W-:Y:S01]  /*9190*/  IMAD R168, R16.reuse, 0x2f, RZ ;  /* 0x0000002f10a87824 */ /* 0x040fe200078e02ff */
[-C--:B--2---:R-:W-:Y:S01]  /*91a0*/  LEA R56, P3, R23, R0.reuse, 0x2 ;  /* 0x0000000017387211 */ /* 0x084fe200078610ff */
[----:B------:R2:W-:Y:S01]  /*91b0*/  STL.64 [R1+0x5f8], R52 ;  /* 0x0005f83401007387 */ /* 0x0005e20000100a00 */
[----:B------:R-:W-:Y:S01]  /*91c0*/  LEA R164, P2, R37, R0, 0x2 ;  /* 0x0000000025a47211 */ /* 0x000fe200078410ff */
[C---:B------:R-:W-:Y:S01]  /*91d0*/  IMAD R172, R16.reuse, 0x4c, RZ ;  /* 0x0000004c10ac7824 */ /* 0x040fe200078e02ff */
[-C--:B------:R-:W-:Y:S01]  /*91e0*/  LEA.HI.X.SX32 R59, R19, R2.reuse, 0x2, P4 ;  /* 0x00000002133b7211 */ /* 0x080fe200020f16ff */
[----:B------:R2:W-:Y:S01]  /*91f0*/  STL.64 [R1+0x5f0], R38 ;  /* 0x0005f02601007387 */ /* 0x0005e20000100a00 */
[-C--:B------:R-:W-:Y:S01]  /*9200*/  LEA.HI.X.SX32 R57, R23, R2.reuse, 0x2, P3 ;  /* 0x0000000217397211 */ /* 0x080fe200018f16ff */
[C---:B----4-:R-:W-:Y:S01]  /*9210*/  IMAD R60, R16.reuse, 0x24, RZ ;  /* 0x00000024103c7824 */ /* 0x050fe200078e02ff */
[----:B------:R-:W-:Y:S01]  /*9220*/  LEA.HI.X.SX32 R165, R37, R2, 0x2, P2 ;  /* 0x0000000225a57211 */ /* 0x000fe200010f16ff */
[----:B------:R4:W-:Y:S01]  /*9230*/  STL.64 [R1+0x5e8], R20 ;  /* 0x0005e81401007387 */ /* 0x0009e20000100a00 */
[-C--:B------:R-:W-:Y:S01]  /*9240*/  LEA R54, P1, R35, R0.reuse, 0x2 ;  /* 0x0000000023367211 */ /* 0x080fe200078210ff */
[C---:B------:R-:W-:Y:S01]  /*9250*/  IMAD R176, R16.reuse, 0x4d, RZ ;  /* 0x0000004d10b07824 */ /* 0x040fe200078e02ff */
[-C--:B------:R-:W-:Y:S01]  /*9260*/  LEA R14, P4, R27, R0.reuse, 0x2 ;  /* 0x000000001b0e7211 */ /* 0x080fe200078810ff */
[----:B------:R-:W-:Y:S01]  /*9270*/  STL.64 [R1+0x5e0], R58 ;  /* 0x0005e03a01007387 */ /* 0x000fe20000100a00 */
[----:B--2---:R-:W-:Y:S01]  /*9280*/  LEA R52, P0, R33, R0, 0x2 ;  /* 0x0000000021347211 */ /* 0x004fe200078010ff */
[C---:B------:R-:W-:Y:S01]  /*9290*/  IMAD R180, R16.reuse, 0x4e, RZ ;  /* 0x0000004e10b47824 */ /* 0x040fe200078e02ff */
[----:B------:R-:W-:Y:S01]  /*92a0*/  LEA.HI.X.SX32 R55, R35, R2, 0x2, P1 ;  /* 0x0000000223377211 */ /* 0x000fe200008f16ff */
[----:B------:R2:W-:Y:S01]  /*92b0*/  STL.64 [R1+0x5d8], R56 ;  /* 0x0005d83801007387 */ /* 0x0005e20000100a00 */
[-C--:B------:R-:W-:Y:S01]  /*92c0*/  LEA R38, P6, R31, R0.reuse, 0x2 ;  /* 0x000000001f267211 */ /* 0x080fe200078c10ff */
[----:B------:R-:W-:Y:S01]  /*92d0*/  IMAD R184, R16, 0x4f, RZ ;  /* 0x0000004f10b87824 */ /* 0x000fe200078e02ff */
[-C--:B------:R-:W-:Y:S01]  /*92e0*/  LEA R4, P3, R25, R0.reuse, 0x2 ;  /* 0x0000000019047211 */ /* 0x080fe200078610ff */
[----:B------:R-:W-:Y:S01]  /*92f0*/  STL.64 [R1+0x5d0], R164 ;  /* 0x0005d0a401007387 */ /* 0x000fe20000100a00 */
[----:B----4-:R-:W-:Y:S01]  /*9300*/  LEA R20, P5, R29, R0, 0x2 ;  /* 0x000000001d147211 */ /* 0x010fe200078a10ff */
[----:B------:R-:W-:Y:S01]  /*9310*/  VIADD R0, R44, 0xfffffffe ;  /* 0xfffffffe2c007836 */ /* 0x000fe20000000000 */
[-C--:B------:R-:W-:Y:S01]  /*9320*/  LEA.HI.X.SX32 R53, R33, R2.reuse, 0x2, P0 ;  /* 0x0000000221357211 */ /* 0x080fe200000f16ff */
[----:B------:R-:W4:Y:S01]  /*9330*/  S2R R252, SR_TID.X ;  /* 0x0000000000fc7919 */ /* 0x000f220000002100 */
[-C--:B------:R-:W-:Y:S01]  /*9340*/  LEA.HI.X.SX32 R39, R31, R2.reuse, 0x2, P6 ;  /* 0x000000021f277211 */ /* 0x080fe200030f16ff */
[C---:B------:R-:W-:Y:S01]  /*9350*/  IMAD R44, R16.reuse, 0x60, RZ ;  /* 0x00000060102c7824 */ /* 0x040fe200078e02ff */
[-C--:B------:R-:W-:Y:S01]  /*9360*/  LEA.HI.X.SX32 R21, R29, R2.reuse, 0x2, P5 ;  /* 0x000000021d157211 */ /* 0x080fe200028f16ff */
[----:B------:R-:W-:Y:S01]  /*9370*/  STL.64 [R1+0x608], R54 ;  /* 0x0006083601007387 */ /* 0x000fe20000100a00 */
[-C--:B------:R-:W-:Y:S01]  /*9380*/  LEA.HI.X.SX32 R15, R27, R2.reuse, 0x2, P4 ;  /* 0x000000021b0f7211 */ /* 0x080fe200020f16ff */
[----:B--2---:R-:W-:Y:S01]  /*9390*/  IMAD R56, R16, 0x63, RZ ;  /* 0x0000006310387824 */ /* 0x004fe200078e02ff */
[----:B------:R-:W-:Y:S01]  /*93a0*/  LEA.HI.X.SX32 R5, R25, R2, 0x2, P3 ;  /* 0x0000000219057211 */ /* 0x000fe200018f16ff */
[----:B------:R2:W-:Y:S01]  /*93b0*/  STL.64 [R1+0x618], R52 ;  /* 0x0006183401007387 */ /* 0x0005e20000100a00 */
[----:B------:R-:W-:Y:S01]  /*93c0*/  IADD3 R2, R42, -0x1, RZ ;  /* 0xffffffff2a027810 */ /* 0x000fe20007ffe0ff */
[----:B------:R-:W-:Y:S01]  /*93d0*/  IMAD R192, R16, 0x6d, RZ ;  /* 0x0000006d10c07824 */ /* 0x000fe200078e02ff */
[----:B------:R-:W-:Y:S01]  /*93e0*/  ISETP.GE.U32.AND P2, PT, R0, 0x7fffff7f, PT ;  /* 0x7fffff7f0000780c */ /* 0x000fe20003f46070 */
[----:B------:R-:W-:Y:S01]  /*93f0*/  STL.64 [R1+0x628], R38 ;  /* 0x0006282601007387 */ /* 0x000fe20000100a00 */
[----:B------:R-:W-:Y:S01]  /*9400*/  ISETP.GE.U32.AND P4, PT, R2, 0x7fffff80, PT ;  /* 0x7fffff800200780c */ /* 0x000fe20003f86070 */
[----:B------:R-:W-:Y:S01]  /*9410*/  VIADD R0, R50, 0xffffffdf ;  /* 0xffffffdf32007836 */ /* 0x000fe20000000000 */
[----:B------:R-:W-:Y:S01]  /*9420*/  IADD3 R2, R48, -0x4, RZ ;  /* 0xfffffffc30027810 */ /* 0x000fe20007ffe0ff */
[----:B------:R-:W-:Y:S01]  /*9430*/  STL.64 [R1+0x638], R20 ;  /* 0x0006381401007387 */ /* 0x000fe20000100a00 */
[----:B------:R-:W-:Y:S01]  /*9440*/  LOP3.LUT R6, R6, 0x70, RZ, 0xc0, !PT ;  /* 0x0000007006067812 */ /* 0x000fe200078ec0ff */
[----:B------:R-:W-:Y:S01]  /*9450*/  IMAD R48, R16, 0x61, RZ ;  /* 0x0000006110307824 */ /* 0x000fe200078e02ff */
[----:B------:R-:W-:Y:S01]  /*9460*/  ISETP.GE.U32.AND P0, PT, R2, 0x7fffff7d, PT ;  /* 0x7fffff7d0200780c */ /* 0x000fe20003f06070 */
[----:B------:R-:W-:Y:S01]  /*9470*/  STL.64 [R1+0x648], R14 ;  /* 0x0006480e01007387 */ /* 0x000fe20000100a00 */
[----:B------:R-:W-:Y:S01]  /*9480*/  LEA R224, P1, R12, UR6, 0x2 ;  /* 0x000000060ce07c11 */ /* 0x000fe2000f8210ff */
[----:B--2---:R-:W-:Y:S01]  /*9490*/  IMAD R52, R16, 0x62, RZ ;  /* 0x0000006210347824 */ /* 0x004fe200078e02ff */
[----:B------:R-:W-:Y:S01]  /*94a0*/  ISETP.GE.U32.AND P3, PT, R0, 0x7fffff60, PT ;  /* 0x7fffff600000780c */ /* 0x000fe20003f66070 */
[----:B------:R2:W-:Y:S01]  /*94b0*/  STL.64 [R1+0x640], R4 ;  /* 0x0006400401007387 */ /* 0x0005e20000100a00 */
[----:B------:R-:W-:Y:S01]  /*94c0*/  LEA.HI.X.SX32 R225, R12, UR7, 0x2, P1 ;  /* 0x000000070ce17c11 */ /* 0x000fe200088f16ff */
[----:B-1----:R-:W-:Y:S01]  /*94d0*/  VIADD R0, R11, 0xffffffdd ;  /* 0xffffffdd0b007836 */ /* 0x002fe20000000000 */
[----:B------:R-:W-:Y:S01]  /*94e0*/  LEA R226, P1, R10, UR6, 0x2 ;  /* 0x000000060ae27c11 */ /* 0x000fe2000f8210ff */
[----:B------:R-:W1:Y:S01]  /*94f0*/  LDC R11, c[0x0][0x230] ;  /* 0x00008c00ff0b7b82 */ /* 0x000e620000000800 */
[C---:B------:R-:W-:Y:S01]  /*9500*/  SHF.L.U32 R238, R16.reuse, 0x5, RZ ;  /* 0x0000000510ee7819 */ /* 0x040fe200000006ff */
[--C-:B------:R-:W-:Y:S01]  /*9510*/  IMAD.WIDE R18, R16, 0x4, R224.reuse ;  /* 0x0000000410127825 */ /* 0x100fe200078e02e0 */
[----:B------:R-:W-:Y:S01]  /*9520*/  LEA.HI.X.SX32 R227, R10, UR7, 0x2, P1 ;  /* 0x000000070ae37c11 */ /* 0x000fe200088f16ff */
[----:B------:R-:W-:Y:S01]  /*9530*/  ULDC UR4, c[0x0][0x230] ;  /* 0x00008c0000047ab9 */ /* 0x000fe20000000800 */
[----:B----4-:R-:W-:Y:S01]  /*9540*/  LOP3.LUT R252, R252, 0x7f, RZ, 0xc0, !PT ;  /* 0x0000007ffcfc7812 */ /* 0x010fe200078ec0ff */
[----:B------:R-:W-:Y:S01]  /*9550*/  IMAD.WIDE R240, R238, 0x4, R224 ;  /* 0x00000004eef07825 */ /* 0x000fe200078e02e0 */
[----:B------:R-:W-:Y:S01]  /*9560*/  ISETP.GE.U32.AND P1, PT, R0, 0x7fffff5e, PT ;  /* 0x7fffff5e0000780c */ /* 0x000fe20003f26070 */
[----:B--2---:R-:W2:Y:S01]  /*9570*/  LDC R5, c[0x0][0x230] ;  /* 0x00008c00ff057b82 */ /* 0x004ea20000000800 */
[----:B------:R4:W-:Y:S01]  /*9580*/  STL.64 [R1+0x100], R18 ;  /* 0x0001001201007387 */ /* 0x0009e20000100a00 */
[----:B------:R-:W-:Y:S01]  /*9590*/  VIADD R4, R46, 0xfffffffd ;  /* 0xfffffffd2e047836 */ /* 0x000fe20000000000 */
[----:B------:R-:W-:Y:S01]  /*95a0*/  MOV R200, R232 ;  /* 0x000000e800c87202 */ /* 0x000fe20000000f00 */
[----:B------:R-:W-:Y:S01]  /*95b0*/  IMAD R6, R252, 0x80, R6 ;  /* 0x00000080fc067824 */ /* 0x000fe200078e0206 */
[----:B------:R-:W-:Y:S01]  /*95c0*/  MOV R21, R197 ;  /* 0x000000c500157202 */ /* 0x000fe20000000f00 */
[----:B---3--:R-:W-:Y:S01]  /*95d0*/  VIADD R0, R13, 0xffffffdc ;  /* 0xffffffdc0d007836 */ /* 0x008fe20000000000 */
[----:B------:R-:W-:Y:S01]  /*95e0*/  ISETP.GE.U32.AND P6, PT, R4, 0x7fffff7e, PT ;  /* 0x7fffff7e0400780c */ /* 0x000fe20003fc6070 */
[----:B------:R-:W-:Y:S01]  /*95f0*/  IMAD.WIDE R14, R16, 0x4, R226 ;  /* 0x00000004100e7825 */ /* 0x000fe200078e02e2 */
[----:B------:R-:W3:Y:S01]  /*9600*/  LDC R4, c[0x0][0x230] ;  /* 0x00008c00ff047b82 */ /* 0x000ee20000000800 */
[----:B------:R-:W-:-:S02]  /*9610*/  ULDC.64 UR6, c[0x0][0x238] ;  /* 0x00008e0000067ab9 */ /* 0x000fc40000000a00 */
[----:B------:R-:W-:Y:S01]  /*9620*/  IMAD.WIDE R238, R238, 0x4, R226 ;  /* 0x00000004eeee7825 */ /* 0x000fe200078e02e2 */
[----:B------:R4:W-:Y:S01]  /*9630*/  STL.64 [R1+0xf8], R14 ;  /* 0x0000f80e01007387 */ /* 0x0009e20000100a00 */
[----:B------:R-:W-:Y:S02]  /*9640*/  USHF.L.U32 UR6, UR6, 0x7, URZ ;  /* 0x0000000706067899 */ /* 0x000fe4000800063f */
[C---:B------:R-:W-:Y:S01]  /*9650*/  IMAD.WIDE R236, R234.reuse, 0x4, R224 ;  /* 0x00000004eaec7825 */ /* 0x040fe200078e02e0 */
[----:B------:R-:W1:Y:S03]  /*9660*/  LDC R10, c[0x0][0x230] ;  /* 0x00008c00ff0a7b82 */ /* 0x000e660000000800 */
[----:B------:R-:W-:Y:S01]  /*9670*/  IMAD.WIDE R234, R234, 0x4, R226 ;  /* 0x00000004eaea7825 */ /* 0x000fe200078e02e2 */
[----:B--2---:R-:W-:-:S04]  /*9680*/  IADD3 R2, R5, -0x22, RZ ;  /* 0xffffffde05027810 */ /* 0x004fc80007ffe0ff */
[----:B------:R-:W2:Y:S01]  /*9690*/  LDC R12, c[0x0][0x230] ;  /* 0x00008c00ff0c7b82 */ /* 0x000ea20000000800 */
[----:B------:R-:W-:Y:S01]  /*96a0*/  IMAD.WIDE R232, R228, 0x4, R224 ;  /* 0x00000004e4e87825 */ /* 0x000fe200078e02e0 */
[----:B------:R-:W-:Y:S02]  /*96b0*/  ISETP.GE.U32.AND P5, PT, R2, 0x7fffff5f, PT ;  /* 0x7fffff5f0200780c */ /* 0x000fe40003fa6070 */
[----:B------:R-:W-:Y:S01]  /*96c0*/  IADD3 R2, R6, UR10, RZ ;  /* 0x0000000a06027c10 */ /* 0x000fe2000fffe0ff */
[----:B------:R-:W-:-:S03]  /*96d0*/  IMAD.WIDE R228, R228, 0x4, R226 ;  /* 0x00000004e4e47825 */ /* 0x000fc600078e02e2 */
[----:B------:R-:W1:Y:S01]  /*96e0*/  LDC R5, c[0x0][0x230] ;  /* 0x00008c00ff057b82 */ /* 0x000e620000000800 */
[----:B---3--:R-:W-:Y:S01]  /*96f0*/  IADD3 R4, R4, -0x41, RZ ;  /* 0xffffffbf04047810 */ /* 0x008fe20007ffe0ff */
[----:B------:R-:W-:Y:S01]  /*9700*/  @!PT LDS RZ, [RZ] ;  /* 0x00000000fffff984 */ /* 0x000fe20000000800 */
[----:B------:R-:W-:Y:S01]  /*9710*/  @!PT LDS RZ, [RZ] ;  /* 0x00000000fffff984 */ /* 0x000fe20000000800 */
[----:B------:R-:W-:Y:S01]  /*9720*/  @!PT LDS RZ, [RZ] ;  /* 0x00000000fffff984 */ /* 0x000fe20000000800 */
[----:B------:R-:W-:Y:S01]  /*9730*/  LDGSTS.E [R2], desc[UR8][R224.64], !P4 ;  /* 0x00000000e0027fae */ /* 0x000fe2000e121848 */
[----:B------:R-:W-:-:S03]  /*9740*/  IMAD.WIDE R22, R24, 0x4, R224 ;  /* 0x0000000418167825 */ /* 0x000fc600078e02e0 */
[----:B------:R-:W-:Y:S01]  /*9750*/  LDGSTS.E [R2+0x4000], desc[UR8][R226.64], !P4 ;  /* 0x04000000e2027fae */ /* 0x000fe2000e121848 */
[----:B------:R-:W-:Y:S01]  /*9760*/  ISETP.GE.U32.AND P4, PT, R0, 0x7fffff5d, PT ;  /* 0x7fffff5d0000780c */ /* 0x000fe20003f86070 */
[----:B------:R-:W-:Y:S01]  /*9770*/  IMAD.SHL.U32 R0, R16, 0x2, RZ ;  /* 0x0000000210007824 */ /* 0x000fe200078e00ff */
[----:B------:R-:W3:Y:S01]  /*9780*/  LDC R13, c[0x0][0x230] ;  /* 0x00008c00ff0d7b82 */ /* 0x000ee20000000800 */
[----:B------:R4:W-:Y:S01]  /*9790*/  LDGSTS.E [R2+0x4], desc[UR8][R18.64], !P2 ;  /* 0x0000400012027fae */ /* 0x0009e2000d121848 */
[----:B------:R-:W-:-:S03]  /*97a0*/  IMAD.WIDE R24, R24, 0x4, R226 ;  /* 0x0000000418187825 */ /* 0x000fc600078e02e2 */
[----:B------:R4:W-:Y:S01]  /*97b0*/  LDGSTS.E [R2+0x4004], desc[UR8][R14.64], !P2 ;  /* 0x040040000e027fae */ /* 0x0009e2000d121848 */
[----:B------:R-:W-:Y:S01]  /*97c0*/  ISETP.GE.U32.AND P2, PT, R4, 0x7fffff40, PT ;  /* 0x7fffff400400780c */ /* 0x000fe20003f46070 */
[C---:B------:R-:W-:Y:S01]  /*97d0*/  IMAD.WIDE R26, R28.reuse, 0x4, R224 ;  /* 0x000000041c1a7825 */ /* 0x040fe200078e02e0 */
[----:B------:R-:W3:Y:S03]  /*97e0*/  LDC R17, c[0x0][0x230] ;  /* 0x00008c00ff117b82 */ /* 0x000ee60000000800 */
[----:B------:R-:W-:-:S04]  /*97f0*/  IMAD.WIDE R28, R28, 0x4, R226 ;  /* 0x000000041c1c7825 */ /* 0x000fc800078e02e2 */
[----:B----4-:R-:W-:-:S04]  /*9800*/  IMAD.WIDE R18, R0, 0x4, R224 ;  /* 0x0000000400127825 */ /* 0x010fc800078e02e0 */
[----:B------:R-:W-:Y:S01]  /*9810*/  IMAD.WIDE R14, R0, 0x4, R226 ;  /* 0x00000004000e7825 */ /* 0x000fe200078e02e2 */
[----:B------:R4:W-:Y:S03]  /*9820*/  LDGSTS.E [R2+0x8], desc[UR8][R18.64], !P6 ;  /* 0x0000800012027fae */ /* 0x0009e6000f121848 */
[----:B-1----:R-:W-:Y:S01]  /*9830*/  VIADD R4, R5, 0xffffffbe ;  /* 0xffffffbe05047836 */ /* 0x002fe20000000000 */
[----:B------:R1:W-:Y:S01]  /*9840*/  LDGSTS.E [R2+0x4008], desc[UR8][R14.64], !P6 ;  /* 0x040080000e027fae */ /* 0x0003e2000f121848 */
[----:B------:R-:W-:Y:S01]  /*9850*/  IMAD R0, R16, 0x3, RZ ;  /* 0x0000000310007824 */ /* 0x000fe200078e02ff */
[----:B------:R-:W3:Y:S01]  /*9860*/  LDC R5, c[0x0][0x230] ;  /* 0x00008c00ff057b82 */ /* 0x000ee20000000800 */
[----:B------:R-:W-:Y:S01]  /*9870*/  IMAD.WIDE R30, R32, 0x4, R224 ;  /* 0x00000004201e7825 */ /* 0x000fe200078e02e0 */
[----:B------:R-:W-:Y:S01]  /*9880*/  ISETP.GE.U32.AND P6, PT, R4, 0x7fffff3f, PT ;  /* 0x7fffff3f0400780c */ /* 0x000fe20003fc6070 */
[----:B------:R4:W-:Y:S02]  /*9890*/  STL.64 [R1+0xf0], R18 ;  /* 0x0000f01201007387 */ /* 0x0009e40000100a00 */
[----:B------:R-:W-:-:S02]  /*98a0*/  IMAD.WIDE R32, R32, 0x4, R226 ;  /* 0x0000000420207825 */ /* 0x000fc400078e02e2 */
[----:B------:R1:W-:Y:S01]  /*98b0*/  STL.64 [R1+0xe8], R14 ;  /* 0x0000e80e01007387 */ /* 0x0003e20000100a00 */
[----:B------:R-:W2:Y:S01]  /*98c0*/  LDC R4, c[0x0][0x230] ;  /* 0x00008c00ff047b82 */ /* 0x000ea20000000800 */
[----:B------:R-:W-:-:S04]  /*98d0*/  IMAD.WIDE R34, R36, 0x4, R224 ;  /* 0x0000000424227825 */ /* 0x000fc800078e02e0 */
[----:B------:R-:W-:-:S04]  /*98e0*/  IMAD.WIDE R36, R36, 0x4, R226 ;  /* 0x0000000424247825 */ /* 0x000fc800078e02e2 */
[----:B----4-:R-:W-:-:S04]  /*98f0*/  IMAD.WIDE R18, R0, 0x4, R224 ;  /* 0x0000000400127825 */ /* 0x010fc800078e02e0 */
[----:B-1----:R-:W-:Y:S01]  /*9900*/  IMAD.WIDE R14, R0, 0x4, R226 ;  /* 0x00000004000e7825 */ /* 0x002fe200078e02e2 */
[----:B------:R-:W-:Y:S03]  /*9910*/  LDGSTS.E [R2+0xc], desc[UR8][R18.64], !P0 ;  /* 0x0000c00012027fae */ /* 0x000fe6000c121848 */
[----:B------:R-:W-:Y:S01]  /*9920*/  VIADD R0, R10, 0xffffffbd ;  /* 0xffffffbd0a007836 */ /* 0x000fe20000000000 */
[----:B------:R-:W-:Y:S01]  /*9930*/  LDGSTS.E [R2+0x400c], desc[UR8][R14.64], !P0 ;  /* 0x0400c0000e027fae */ /* 0x000fe2000c121848 */
[----:B------:R-:W1:Y:S01]  /*9940*/  LDC R10, c[0x0][0x230] ;  /* 0x00008c00ff0a7b82 */ /* 0x000e620000000800 */
[----:B------:R-:W-:Y:S02]  /*9950*/  IMAD.WIDE R38, R40, 0x4, R224 ;  /* 0x0000000428267825 */ /* 0x000fe400078e02e0 */
[----:B------:R-:W-:Y:S01]  /*9960*/  ISETP.GE.U32.AND P0, PT, R0, 0x7fffff3e, PT ;  /* 0x7fffff3e0000780c */ /* 0x000fe20003f06070 */
[----:B------:R4:W-:Y:S01]  /*9970*/  LDGSTS.E [R2+0x8000], desc[UR8][R240.64], !P3 ;  /* 0x08000000f0027fae */ /* 0x0009e2000d921848 */
[----:B------:R-:W-:-:S02]  /*9980*/  VIADD R0, R11, 0xffffffbc ;  /* 0xffffffbc0b007836 */ /* 0x000fc40000000000 */
[----:B--2---:R-:W-:Y:S01]  /*9990*/  VIADD R4, R4, 0xffffff9e ;  /* 0xffffff9e04047836 */ /* 0x004fe20000000000 */
[----:B------:R-:W2:Y:S01]  /*99a0*/  LDC R11, c[0x0][0x230] ;  /* 0x00008c00ff0b7b82 */ /* 0x000ea20000000800 */
[----:B------:R4:W-:Y:S01]  /*99b0*/  LDGSTS.E [R2+0xc000], desc[UR8][R238.64], !P3 ;  /* 0x0c000000ee027fae */ /* 0x0009e2000d921848 */
[----:B------:R-:W-:Y:S01]  /*99c0*/  ISETP.GE.U32.AND P3, PT, R0, 0x7fffff3d, PT ;  /* 0x7fffff3d0000780c */ /* 0x000fe20003f66070 */
[----:B------:R-:W-:Y:S01]  /*99d0*/  IMAD.WIDE R40, R40, 0x4, R226 ;  /* 0x0000000428287825 */ /* 0x000fe200078e02e2 */
[----:B------:R-:W-:Y:S01]  /*99e0*/  IADD3 R0, R12, -0x61, RZ ;  /* 0xffffff9f0c007810 */ /* 0x000fe20007ffe0ff */
[----:B------:R4:W-:Y:S02]  /*99f0*/  LDGSTS.E [R2+0x8004], desc[UR8][R236.64], !P5 ;  /* 0x08004000ec027fae */ /* 0x0009e4000e921848 */
[----:B------:R-:W-:Y:S01]  /*9a00*/  IMAD.WIDE R42, R44, 0x4, R224 ;  /* 0x000000042c2a7825 */ /* 0x000fe200078e02e0 */
[----:B------:R-:W4:Y:S01]  /*9a10*/  LDC R12, c[0x0][0x230] ;  /* 0x00008c00ff0c7b82 */ /* 0x000f220000000800 */
[----:B------:R-:W-:Y:S01]  /*9a20*/  LDGSTS.E [R2+0xc004], desc[UR8][R234.64], !P5 ;  /* 0x0c004000ea027fae */ /* 0x000fe2000e921848 */
[----:B------:R-:W-:Y:S01]  /*9a30*/  ISETP.GE.U32.AND P5, PT, R0, 0x7fffff20, PT ;  /* 0x7fffff200000780c */ /* 0x000fe20003fa6070 */
[----:B------:R-:W-:Y:S01]  /*9a40*/  IMAD.WIDE R44, R44, 0x4, R226 ;  /* 0x000000042c2c7825 */ /* 0x000fe200078e02e2 */
[----:B---3--:R-:W-:Y:S01]  /*9a50*/  IADD3 R0, R5, -0x63, RZ ;  /* 0xffffff9d05007810 */ /* 0x008fe20007ffe0ff */
[----:B------:R3:W-:Y:S02]  /*9a60*/  LDGSTS.E [R2+0x8008], desc[UR8][R232.64], !P1 ;  /* 0x08008000e8027fae */ /* 0x0007e4000c921848 */
[----:B------:R-:W-:Y:S01]  /*9a70*/  IMAD.WIDE R46, R48, 0x4, R224 ;  /* 0x00000004302e7825 */ /* 0x000fe200078e02e0 */
[----:B------:R-:W3:Y:S01]  /*9a80*/  LDC R5, c[0x0][0x230] ;  /* 0x00008c00ff057b82 */ /* 0x000ee20000000800 */
[----:B------:R-:W-:Y:S01]  /*9a90*/  LDGSTS.E [R2+0xc008], desc[UR8][R228.64], !P1 ;  /* 0x0c008000e4027fae */ /* 0x000fe2000c921848 */
[----:B------:R-:W-:Y:S01]  /*9aa0*/  ISETP.GE.U32.AND P1, PT, R4, 0x7fffff1f, PT ;  /* 0x7fffff1f0400780c */ /* 0x000fe20003f26070 */
[----:B------:R-:W-:-:S02]  /*9ab0*/  IMAD.WIDE R48, R48, 0x4, R226 ;  /* 0x0000000430307825 */ /* 0x000fc400078e02e2 */
[----:B------:R3:W-:Y:S02]  /*9ac0*/  LDGSTS.E [R2+0x800c], desc[UR8][R22.64], !P4 ;  /* 0x0800c00016027fae */ /* 0x0007e4000e121848 */
[----:B------:R-:W-:Y:S01]  /*9ad0*/  IMAD.WIDE R50, R52, 0x4, R224 ;  /* 0x0000000434327825 */ /* 0x000fe200078e02e0 */
[----:B------:R-:W3:Y:S01]  /*9ae0*/  LDC R4, c[0x0][0x230] ;  /* 0x00008c00ff047b82 */ /* 0x000ee20000000800 */
[----:B------:R3:W-:Y:S01]  /*9af0*/  LDGSTS.E [R2+0xc00c], desc[UR8][R24.64], !P4 ;  /* 0x0c00c00018027fae */ /* 0x0007e2000e121848 */
[----:B------:R-:W-:Y:S01]  /*9b00*/  ISETP.GE.U32.AND P4, PT, R0, 0x7fffff1e, PT ;  /* 0x7fffff1e0000780c */ /* 0x000fe20003f86070 */
[----:B-1----:R-:W-:Y:S02]  /*9b10*/  VIADD R0, R10, 0xffffff9c ;  /* 0xffffff9c0a007836 */ /* 0x002fe40000000000 */
[----:B------:R-:W-:Y:S01]  /*9b20*/  LDGSTS.E [R2+0x10000], desc[UR8][R26.64], !P2 ;  /* 0x100000001a027fae */ /* 0x000fe2000d121848 */
[----:B------:R-:W-:Y:S02]  /*9b30*/  IMAD.WIDE R52, R52, 0x4, R226 ;  /* 0x0000000434347825 */ /* 0x000fe400078e02e2 */
[----:B------:R-:W1:Y:S01]  /*9b40*/  LDC R10, c[0x0][0x230] ;  /* 0x00008c00ff0a7b82 */ /* 0x000e620000000800 */
[----:B------:R1:W-:Y:S01]  /*9b50*/  LDGSTS.E [R2+0x14000], desc[UR8][R28.64], !P2 ;  /* 0x140000001c027fae */ /* 0x0003e2000d121848 */
[----:B------:R-:W-:Y:S01]  /*9b60*/  ISETP.GE.U32.AND P2, PT, R0, 0x7fffff1d, PT ;  /* 0x7fffff1d0000780c */ /* 0x000fe20003f46070 */
[----:B--2---:R-:W-:-:S02]  /*9b70*/  VIADD R0, R11, 0xfffffffb ;  /* 0xfffffffb0b007836 */ /* 0x004fc40000000000 */
[----:B------:R2:W-:Y:S01]  /*9b80*/  LDGSTS.E [R2+0x10004], desc[UR8][R30.64], !P6 ;  /* 0x100040001e027fae */ /* 0x0005e2000f121848 */
[----:B------:R-:W-:Y:S02]  /*9b90*/  IMAD.WIDE R54, R56, 0x4, R224 ;  /* 0x0000000438367825 */ /* 0x000fe400078e02e0 */
[----:B------:R-:W2:Y:S01]  /*9ba0*/  LDC R11, c[0x0][0x230] ;  /* 0x00008c00ff0b7b82 */ /* 0x000ea20000000800 */
[----:B------:R-:W-:Y:S01]  /*9bb0*/  LDGSTS.E [R2+0x14004], desc[UR8][R32.64], !P6 ;  /* 0x1400400020027fae */ /* 0x000fe2000f121848 */
[----:B------:R-:W-:Y:S01]  /*9bc0*/  ISETP.GE.U32.AND P6, PT, R0, 0x7fffff7c, PT ;  /* 0x7fffff7c0000780c */ /* 0x000fe20003fc6070 */
[----:B------:R-:W-:Y:S01]  /*9bd0*/  IMAD.WIDE R56, R56, 0x4, R226 ;  /* 0x0000000438387825 */ /* 0x000fe200078e02e2 */
[----:B----4-:R-:W-:Y:S01]  /*9be0*/  IADD3 R0, R12, -0x6, RZ ;  /* 0xfffffffa0c007810 */ /* 0x010fe20007ffe0ff */
[----:B------:R-:W-:Y:S02]  /*9bf0*/  LDGSTS.E [R2+0x10008], desc[UR8][R34.64], !P0 ;  /* 0x1000800022027fae */ /* 0x000fe4000c121848 */
[----:B------:R-:W-:Y:S01]  /*9c00*/  IMAD.WIDE R58, R60, 0x4, R224 ;  /* 0x000000043c3a7825 */ /* 0x000fe200078e02e0 */
[----:B------:R-:W4:Y:S01]  /*9c10*/  LDC R12, c[0x0][0x230] ;  /* 0x00008c00ff0c7b82 */ /* 0x000f220000000800 */
[----:B------:R2:W-:Y:S01]  /*9c20*/  LDGSTS.E [R2+0x14008], desc[UR8][R36.64], !P0 ;  /* 0x1400800024027fae */ /* 0x0005e2000c121848 */
[----:B------:R-:W-:Y:S01]  /*9c30*/  ISETP.GE.U32.AND P0, PT, R0, 0x7fffff7b, PT ;  /* 0x7fffff7b0000780c */ /* 0x000fe20003f06070 */
[----:B---3--:R-:W-:-:S02]  /*9c40*/  VIADD R0, R4, 0xfffffff9 ;  /* 0xfffffff904007836 */ /* 0x008fc40000000000 */
[----:B------:R3:W-:Y:S01]  /*9c50*/  LDGSTS.E [R2+0x1000c], desc[UR8][R38.64], !P3 ;  /* 0x1000c00026027fae */ /* 0x0007e2000d921848 */
[----:B------:R-:W-:Y:S02]  /*9c60*/  IMAD.WIDE R60, R60, 0x4, R226 ;  /* 0x000000043c3c7825 */ /* 0x000fe400078e02e2 */
[----:B------:R-:W1:Y:S01]  /*9c70*/  LDC R4, c[0x0][0x230] ;  /* 0x00008c00ff047b82 */ /* 0x000e620000000800 */
[----:B------:R3:W-:Y:S01]  /*9c80*/  LDGSTS.E [R2+0x1400c], desc[UR8][R40.64], !P3 ;  /* 0x1400c00028027fae */ /* 0x0007e2000d921848 */
[----:B------:R-:W-:Y:S01]  /*9c90*/  ISETP.GE.U32.AND P3, PT, R0, 0x7fffff7a, PT ;  /* 0x7fffff7a0000780c */ /* 0x000fe20003f66070 */
[----:B------:R-:W-:Y:S02]  /*9ca0*/  VIADD R0, R5, 0xfffffff8 ;  /* 0xfffffff805007836 */ /* 0x000fe40000000000 */
[----:B------:R-:W-:Y:S01]  /*9cb0*/  STL.64 [R1+0xe0], R18 ;  /* 0x0000e01201007387 */ /* 0x000fe20000100a00 */
[----:B------:R-:W-:-:S03]  /*9cc0*/  IMAD.WIDE R62, R64, 0x4, R224 ;  /* 0x00000004403e7825 */ /* 0x000fc600078e02e0 */
[----:B------:R-:W-:Y:S01]  /*9cd0*/  STL.64 [R1+0xd8], R14 ;  /* 0x0000d80e01007387 */ /* 0x000fe20000100a00 */
[----:B------:R-:W-:-:S03]  /*9ce0*/  IMAD.WIDE R64, R64, 0x4, R226 ;  /* 0x0000000440407825 */ /* 0x000fc600078e02e2 */
[----:B------:R3:W-:Y:S01]  /*9cf0*/  STL.64 [R1+0xf50], R240 ;  /* 0x000f50f001007387 */ /* 0x0007e20000100a00 */
[----:B------:R-:W-:-:S03]  /*9d00*/  IMAD.WIDE R66, R68, 0x4, R224 ;  /* 0x0000000444427825 */ /* 0x000fc600078e02e0 */
[----:B------:R2:W-:Y:S01]  /*9d10*/  STL.64 [R1+0xf58], R238 ;  /* 0x000f58ee01007387 */ /* 0x0005e20000100a00 */
[----:B------:R-:W-:-:S03]  /*9d20*/  IMAD.WIDE R68, R68, 0x4, R226 ;  /* 0x0000000444447825 */ /* 0x000fc600078e02e2 */
[----:B------:R4:W-:Y:S01]  /*9d30*/  STL.64 [R1+0xf60], R236 ;  /* 0x000f60ec01007387 */ /* 0x0009e20000100a00 */
[----:B------:R-:W-:Y:S01]  /*9d40*/  IMAD.WIDE R70, R72, 0x4, R224 ;  /* 0x0000000448467825 */ /* 0x000fe200078e02e0 */
[----:B-1----:R-:W-:Y:S02]  /*9d50*/  IADD3 R5, R4, -0x27, RZ ;  /* 0xffffffd904057810 */ /* 0x002fe40007ffe0ff */
[----:B------:R-:W-:Y:S01]  /*9d60*/  LDGSTS.E [R2+0x18000], desc[UR8][R42.64], !P5 ;  /* 0x180000002a027fae */ /* 0x000fe2000e921848 */
[----:B------:R-:W-:Y:S01]  /*9d70*/  LOP3.LUT R4, R6, 0x10, RZ, 0x3c, !PT ;  /* 0x0000001006047812 */ /* 0x000fe200078e3cff */
[----:B------:R-:W-:Y:S01]  /*9d80*/  IMAD.WIDE R72, R72, 0x4, R226 ;  /* 0x0000000448487825 */ /* 0x000fe200078e02e2 */
[----:B---3--:R-:W-:Y:S01]  /*9d90*/  MOV R240, R160 ;  /* 0x000000a000f07202 */ /* 0x008fe20000000f00 */
[----:B------:R-:W-:Y:S01]  /*9da0*/  STL.64 [R1+0xf68], R234 ;  /* 0x000f68ea01007387 */ /* 0x000fe20000100a00 */
[----:B--2---:R-:W-:Y:S01]  /*9db0*/  MOV R238, R164 ;  /* 0x000000a400ee7202 */ /* 0x004fe20000000f00 */
[----:B------:R-:W-:-:S02]  /*9dc0*/  VIADD R4, R4, UR10 ;  /* 0x0000000a04047c36 */ /* 0x000fc40008000000 */
[----:B------:R-:W-:Y:S01]  /*9dd0*/  LDGSTS.E [R2+0x1c000], desc[UR8][R44.64], !P5 ;  /* 0x1c0000002c027fae */ /* 0x000fe2000e921848 */
[----:B------:R-:W-:Y:S01]  /*9de0*/  ISETP.GE.U32.AND P5, PT, R0, 0x7fffff79, PT ;  /* 0x7fffff790000780c */ /* 0x000fe20003fa6070 */
[----:B------:R-:W-:Y:S01]  /*9df0*/  IMAD.WIDE R74, R76, 0x4, R224 ;  /* 0x000000044c4a7825 */ /* 0x000fe200078e02e0 */
[----:B------:R-:W-:Y:S01]  /*9e00*/  IADD3 R0, R10, -0x25, RZ ;  /* 0xffffffdb0a007810 */ /* 0x000fe20007ffe0ff */
[----:B------:R1:W-:Y:S01]  /*9e10*/  STL.64 [R1+0xf70], R232 ;  /* 0x000f70e801007387 */ /* 0x0003e20000100a00 */
[----:B------:R-:W2:Y:S01]  /*9e20*/  LDC R10, c[0x0][0x230] ;  /* 0x00008c00ff0a7b82 */ /* 0x000ea20000000800 */
[----:B------:R-:W-:Y:S01]  /*9e30*/  IMAD.WIDE R76, R76, 0x4, R226 ;  /* 0x000000044c4c7825 */ /* 0x000fe200078e02e2 */
[----:B----4-:R-:W-:Y:S01]  /*9e40*/  MOV R237, R199 ;  /* 0x000000c700ed7202 */ /* 0x010fe20000000f00 */
[----:B------:R-:W-:Y:S02]  /*9e50*/  STL.64 [R1+0xf78], R228 ;  /* 0x000f78e401007387 */ /* 0x000fe40000100a00 */
[----:B------:R-:W-:-:S02]  /*9e60*/  IMAD.WIDE R78, R80, 0x4, R224 ;  /* 0x00000004504e7825 */ /* 0x000fc400078e02e0 */
[----:B------:R3:W-:Y:S02]  /*9e70*/  STL.64 [R1+0xf80], R22 ;  /* 0x000f801601007387 */ /* 0x0007e40000100a00 */
[----:B------:R-:W-:Y:S02]  /*9e80*/  IMAD.WIDE R80, R80, 0x4, R226 ;  /* 0x0000000450507825 */ /* 0x000fe400078e02e2 */
[----:B------:R4:W-:Y:S01]  /*9e90*/  STL.64 [R1+0xf88], R24 ;  /* 0x000f881801007387 */ /* 0x0009e20000100a00 */
[----:B-1----:R-:W-:Y:S01]  /*9ea0*/  MOV R233, R159 ;  /* 0x0000009f00e97202 */ /* 0x002fe20000000f00 */
[C---:B------:R-:W-:Y:S02]  /*9eb0*/  IMAD.WIDE R82, R84.reuse, 0x4, R224 ;  /* 0x0000000454527825 */ /* 0x040fe400078e02e0 */
[----:B------:R1:W-:Y:S02]  /*9ec0*/  LDGSTS.E [R2+0x18004], desc[UR8][R46.64], !P1 ;  /* 0x180040002e027fae */ /* 0x0003e4000c921848 */
[----:B------:R-:W-:-:S02]  /*9ed0*/  IMAD.WIDE R84, R84, 0x4, R226 ;  /* 0x0000000454547825 */ /* 0x000fc400078e02e2 */
[----:B------:R-:W-:Y:S01]  /*9ee0*/  STL.64 [R1+0xf90], R26 ;  /* 0x000f901a01007387 */ /* 0x000fe20000100a00 */
[----:B---3--:R-:W-:Y:S01]  /*9ef0*/  MOV R22, R182 ;  /* 0x000000b600167202 */ /* 0x008fe20000000f00 */
[----:B------:R-:W-:Y:S02]  /*9f00*/  IMAD.WIDE R86, R88, 0x4, R224 ;  /* 0x0000000458567825 */ /* 0x000fe400078e02e0 */
[----:B------:R3:W-:Y:S01]  /*9f10*/  LDGSTS.E [R2+0x1c004], desc[UR8][R48.64], !P1 ;  /* 0x1c00400030027fae */ /* 0x0007e2000c921848 */
[----:B------:R-:W-:Y:S01]  /*9f20*/  ISETP.GE.U32.AND P1, PT, R0, 0x7fffff5c, PT ;  /* 0x7fffff5c0000780c */ /* 0x000fe20003f26070 */
[----:B------:R-:W-:Y:S01]  /*9f30*/  VIADD R0, R11, 0xffffffda ;  /* 0xffffffda0b007836 */ /* 0x000fe20000000000 */
[----:B----4-:R-:W-:Y:S01]  /*9f40*/  MOV R25, R201 ;  /* 0x000000c900197202 */ /* 0x010fe20000000f00 */
[----:B------:R4:W-:Y:S01]  /*9f50*/  STL.64 [R1+0xf98], R28 ;  /* 0x000f981c01007387 */ /* 0x0009e20000100a00 */
[----:B------:R-:W2:Y:S01]  /*9f60*/  LDC R11, c[0x0][0x230] ;  /* 0x00008c00ff0b7b82 */ /* 0x000ea20000000800 */
[----:B------:R-:W-:-:S02]  /*9f70*/  IMAD.WIDE R88, R88, 0x4, R226 ;  /* 0x0000000458587825 */ /* 0x000fc400078e02e2 */
[----:B------:R1:W-:Y:S02]  /*9f80*/  STL.64 [R1+0xfa0], R30 ;  /* 0x000fa01e01007387 */ /* 0x0003e40000100a00 */
[C---:B------:R-:W-:Y:S02]  /*9f90*/  IMAD.WIDE R90, R92.reuse, 0x4, R224 ;  /* 0x000000045c5a7825 */ /* 0x040fe400078e02e0 */
[----:B------:R-:W-:Y:S02]  /*9fa0*/  STL.64 [R1+0xfa8], R32 ;  /* 0x000fa82001007387 */ /* 0x000fe40000100a00 */
[----:B------:R-:W-:Y:S02]  /*9fb0*/  IMAD.WIDE R92, R92, 0x4, R226 ;  /* 0x000000045c5c7825 */ /* 0x000fe400078e02e2 */
[----:B------:R-:W-:Y:S01]  /*9fc0*/  STL.64 [R1+0xfb0], R34 ;  /* 0x000fb02201007387 */ /* 0x000fe20000100a00 */
[----:B----4-:R-:W-:Y:S01]  /*9fd0*/  MOV R28, R188 ;  /* 0x000000bc001c7202 */ /* 0x010fe20000000f00 */
[----:B------:R-:W-:-:S02]  /*9fe0*/  IMAD.WIDE R94, R96, 0x4, R224 ;  /* 0x00000004605e7825 */ /* 0x000fc400078e02e0 */
[----:B------:R4:W-:Y:S01]  /*9ff0*/  STL.64 [R1+0xfb8], R36 ;  /* 0x000fb82401007387 */ /* 0x0009e20000100a00 */
[----:B-1----:R-:W-:Y:S01]  /*a000*/  MOV R31, R247 ;  /* 0x000000f7001f7202 */ /* 0x002fe20000000f00 */
[----:B------:R-:W-:Y:S02]  /*a010*/  IMAD.WIDE R96, R96, 0x4, R226 ;  /* 0x0000000460607825 */ /* 0x000fe400078e02e2 */
[----:B------:R-:W-:Y:S02]  /*a020*/  LDGSTS.E [R2+0x18008], desc[UR8][R50.64], !P4 ;  /* 0x1800800032027fae */ /* 0x000fe4000e121848 */
[C---:B------:R-:W-:Y:S02]  /*a030*/  IMAD.WIDE R98, R100.reuse, 0x4, R224 ;  /* 0x0000000464627825 */ /* 0x040fe400078e02e0 */
[----:B------:R1:W-:Y:S02]  /*a040*/  STL.64 [R1+0xfc0], R38 ;  /* 0x000fc02601007387 */ /* 0x0003e40000100a00 */
[----:B------:R-:W-:-:S02]  /*a050*/  IMAD.WIDE R100, R100, 0x4, R226 ;  /* 0x0000000464647825 */ /* 0x000fc400078e02e2 */
[----:B------:R-:W-:Y:S01]  /*a060*/  LDGSTS.E [R2+0x1c008], desc[UR8][R52.64], !P4 ;  /* 0x1c00800034027fae */ /* 0x000fe2000e121848 */
[----:B------:R-:W-:Y:S01]  /*a070*/  ISETP.GE.U32.AND P4, PT, R0, 0x7fffff5b, PT ;  /* 0x7fffff5b0000780c */ /* 0x000fe20003f86070 */
[----:B------:R-:W-:Y:S01]  /*a080*/  IMAD.SHL.U32 R0, R16, 0x4, RZ ;  /* 0x0000000410007824 */ /* 0x000fe200078e00ff */
[----:B----4-:R-:W-:Y:S01]  /*a090*/  MOV R36, R218 ;  /* 0x000000da00247202 */ /* 0x010fe20000000f00 */
[----:B------:R4:W-:Y:S01]  /*a0a0*/  STL.64 [R1+0xfc8], R40 ;  /* 0x000fc82801007387 */ /* 0x0009e20000100a00 */
[----:B------:R-:W-:-:S03]  /*a0b0*/  IMAD.WIDE R102, R104, 0x4, R224 ;  /* 0x0000000468667825 */ /* 0x000fc600078e02e0 */
[----:B------:R-:W-:Y:S01]  /*a0c0*/  STL.64 [R1+0xfd0], R42 ;  /* 0x000fd02a01007387 */ /* 0x000fe20000100a00 */
[C---:B------:R-:W-:Y:S01]  /*a0d0*/  IMAD.WIDE R18, R0.reuse, 0x4, R224 ;  /* 0x0000000400127825 */ /* 0x040fe200078e02e0 */
[----:B-1----:R-:W-:Y:S02]  /*a0e0*/  MOV R39, R233 ;  /* 0x000000e900277202 */ /* 0x002fe40000000f00 */
[----:B------:R-:W-:Y:S01]  /*a0f0*/  STL.64 [R1+0xfd8], R44 ;  /* 0x000fd82c01007387 */ /* 0x000fe20000100a00 */
[----:B------:R-:W-:-:S03]  /*a100*/  IMAD.WIDE R14, R0, 0x4, R226 ;  /* 0x00000004000e7825 */ /* 0x000fc600078e02e2 */
[----:B------:R1:W-:Y:S01]  /*a110*/  STL.64 [R1+0xfe0], R46 ;  /* 0x000fe02e01007387 */ /* 0x0003e20000100a00 */
[----:B------:R-:W-:Y:S01]  /*a120*/  IMAD R0, R16, 0x5, RZ ;  /* 0x0000000510007824 */ /* 0x000fe200078e02ff */
[----:B----4-:R-:W-:Y:S01]  /*a130*/  MOV R41, R243 ;  /* 0x000000f300297202 */ /* 0x010fe20000000f00 */
[----:B------:R-:W-:Y:S01]  /*a140*/  IMAD.WIDE R104, R104, 0x4, R226 ;  /* 0x0000000468687825 */ /* 0x000fe200078e02e2 */
[----:B------:R3:W-:Y:S03]  /*a150*/  STL.64 [R1+0xfe8], R48 ;  /* 0x000fe83001007387 */ /* 0x0007e60000100a00 */
[C---:B------:R-:W-:Y:S01]  /*a160*/  IMAD.WIDE R106, R108.reuse, 0x4, R224 ;  /* 0x000000046c6a7825 */ /* 0x040fe200078e02e0 */
[----:B------:R-:W-:Y:S03]  /*a170*/  STL.64 [R1+0xff0], R50 ;  /* 0x000ff03201007387 */ /* 0x000fe60000100a00 */
[----:B------:R-:W-:Y:S01]  /*a180*/  IMAD.WIDE R108, R108, 0x4, R226 ;  /* 0x000000046c6c7825 */ /* 0x000fe200078e02e2 */
[----:B------:R-:W-:Y:S01]  /*a190*/  STL.64 [R1+0xff8], R52 ;  /* 0x000ff83401007387 */ /* 0x000fe20000100a00 */
[----:B-1----:R-:W-:-:S02]  /*a1a0*/  MOV R47, R249 ;  /* 0x000000f9002f7202 */ /* 0x002fc40000000f00 */
[C---:B------:R-:W-:Y:S01]  /*a1b0*/  IMAD.WIDE R110, R112.reuse, 0x4, R224 ;  /* 0x00000004706e7825 */ /* 0x040fe200078e02e0 */
[----:B------:R1:W-:Y:S01]  /*a1c0*/  LDGSTS.E [R2+0x1800c], desc[UR8][R54.64], !P2 ;  /* 0x1800c00036027fae */ /* 0x0003e2000d121848 */
[----:B---3--:R-:W-:Y:S02]  /*a1d0*/  MOV R49, R211 ;  /* 0x000000d300317202 */ /* 0x008fe40000000f00 */
[----:B------:R-:W-:Y:S01]  /*a1e0*/  IMAD.WIDE R112, R112, 0x4, R226 ;  /* 0x0000000470707825 */ /* 0x000fe200078e02e2 */
[----:B------:R1:W-:Y:S03]  /*a1f0*/  STL.64 [R1+0x1000], R54 ;  /* 0x0010003601007387 */ /* 0x0003e60000100a00 */
[----:B------:R-:W-:Y:S01]  /*a200*/  IMAD.WIDE R114, R116, 0x4, R224 ;  /* 0x0000000474727825 */ /* 0x000fe200078e02e0 */
[----:B------:R3:W-:Y:S01]  /*a210*/  LDGSTS.E [R2+0x1c00c], desc[UR8][R56.64], !P2 ;  /* 0x1c00c00038027fae */ /* 0x0007e2000d121848 */
[----:B------:R-:W-:-:S02]  /*a220*/  ISETP.GE.U32.AND P2, PT, R5, 0x7fffff5a, PT ;  /* 0x7fffff5a0500780c */ /* 0x000fc40003f46070 */
[----:B------:R-:W-:Y:S01]  /*a230*/  VIADD R5, R12, 0xffffffd8 ;  /* 0xffffffd80c057836 */ /* 0x000fe20000000000 */
[----:B------:R3:W-:Y:S01]  /*a240*/  STL.64 [R1+0x1010], R2 ;  /* 0x0010100201007387 */ /* 0x0007e20000100a00 */
[----:B------:R-:W4:Y:S01]  /*a250*/  LDC R12, c[0x0][0x230] ;  /* 0x00008c00ff0c7b82 */ /* 0x000f220000000800 */
[----:B------:R-:W-:Y:S02]  /*a260*/  IMAD.WIDE R116, R116, 0x4, R226 ;  /* 0x0000000474747825 */ /* 0x000fe400078e02e2 */
[----:B------:R-:W-:Y:S01]  /*a270*/  STL.64 [R1+0x1008], R56 ;  /* 0x0010083801007387 */ /* 0x000fe20000100a00 */
[----:B-1----:R-:W-:Y:S01]  /*a280*/  MOV R54, R206 ;  /* 0x000000ce00367202 */ /* 0x002fe20000000f00 */
[C---:B------:R-:W-:Y:S02]  /*a290*/  IMAD.WIDE R118, R120.reuse, 0x4, R224 ;  /* 0x0000000478767825 */ /* 0x040fe400078e02e0 */
[----:B------:R-:W-:Y:S02]  /*a2a0*/  STL.64 [R1+0xd0], R18 ;  /* 0x0000d01201007387 */ /* 0x000fe40000100a00 */
[----:B------:R-:W-:-:S02]  /*a2b0*/  IMAD.WIDE R120, R120, 0x4, R226 ;  /* 0x0000000478787825 */ /* 0x000fc400078e02e2 */
[----:B------:R-:W-:Y:S02]  /*a2c0*/  LDGSTS.E [R4], desc[UR8][R18.64], !P6 ;  /* 0x0000000012047fae */ /* 0x000fe4000f121848 */
[----:B---3--:R-:W-:Y:S02]  /*a2d0*/  IMAD.WIDE R2, R0, 0x4, R226 ;  /* 0x0000000400027825 */ /* 0x008fe400078e02e2 */
[----:B------:R1:W-:Y:S02]  /*a2e0*/  STL.64 [R1+0xc8], R14 ;  /* 0x0000c80e01007387 */ /* 0x0003e40000100a00 */
[C---:B------:R-:W-:Y:S02]  /*a2f0*/  IMAD.WIDE R122, R124.reuse, 0x4, R224 ;  /* 0x000000047c7a7825 */ /* 0x040fe400078e02e0 */
[----:B------:R1:W-:Y:S01]  /*a300*/  LDGSTS.E [R4+0x4000], desc[UR8][R14.64], !P6 ;  /* 0x040000000e047fae */ /* 0x0003e2000f121848 */
[----:B------:R-:W-:Y:S01]  /*a310*/  ISETP.GE.U32.AND P6, PT, R5, 0x7fffff59, PT ;  /* 0x7fffff590500780c */ /* 0x000fe20003fc6070 */
[----:B------:R-:W-:Y:S01]  /*a320*/  IMAD.WIDE R124, R124, 0x4, R226 ;  /* 0x000000047c7c7825 */ /* 0x000fe200078e02e2 */
[----:B--2---:R-:W-:-:S02]  /*a330*/  IADD3 R5, R10, -0x45, RZ ;  /* 0xffffffbb0a057810 */ /* 0x004fc40007ffe0ff */
[----:B------:R-:W2:Y:S01]  /*a340*/  LDC R10, c[0x0][0x230] ;  /* 0x00008c00ff0a7b82 */ /* 0x000ea20000000800 */
[----:B------:R-:W-:-:S04]  /*a350*/  IMAD.WIDE R126, R128, 0x4, R224 ;  /* 0x00000004807e7825 */ /* 0x000fc800078e02e0 */
[----:B------:R-:W-:-:S04]  /*a360*/  IMAD.WIDE R128, R128, 0x4, R226 ;  /* 0x0000000480807825 */ /* 0x000fc800078e02e2 */
[----:B-1----:R-:W-:-:S04]  /*a370*/  IMAD.WIDE R14, R0, 0x4, R224 ;  /* 0x00000004000e7825 */ /* 0x002fc800078e02e0 */
[----:B------:R-:W-:Y:S01]  /*a380*/  IMAD R0, R16, 0x6, RZ ;  /* 0x0000000610007824 */ /* 0x000fe200078e02ff */
[----:B------:R1:W-:Y:S01]  /*a390*/  STL.64 [R1+0xc0], R14 ;  /* 0x0000c00e01007387 */ /* 0x0003e20000100a00 */
[----:B------:R-:W-:-:S03]  /*a3a0*/  IMAD.WIDE R130, R132, 0x4, R224 ;  /* 0x0000000484827825 */ /* 0x000fc600078e02e0 */
[----:B------:R1:W-:Y:S01]  /*a3b0*/  LDGSTS.E [R4+0x4], desc[UR8][R14.64], !P0 ;  /* 0x000040000e047fae */ /* 0x0003e2000c121848 */
[----:B------:R-:W-:-:S03]  /*a3c0*/  IMAD.WIDE R132, R132, 0x4, R226 ;  /* 0x0000000484847825 */ /* 0x000fc600078e02e2 */
[----:B------:R3:W-:Y:S01]  /*a3d0*/  STL.64 [R1+0xb8], R2 ;  /* 0x0000b80201007387 */ /* 0x0007e20000100a00 */
[----:B------:R-:W-:-:S03]  /*a3e0*/  IMAD.WIDE R134, R136, 0x4, R224 ;  /* 0x0000000488867825 */ /* 0x000fc600078e02e0 */
[----:B------:R3:W-:Y:S01]  /*a3f0*/  LDGSTS.E [R4+0x4004], desc[UR8][R2.64], !P0 ;  /* 0x0400400002047fae */ /* 0x0007e2000c121848 */
[----:B------:R-:W-:Y:S01]  /*a400*/  ISETP.GE.U32.AND P0, PT, R5, 0x7fffff3c, PT ;  /* 0x7fffff3c0500780c */ /* 0x000fe20003f06070 */
[----:B------:R-:W-:Y:S02]  /*a410*/  VIADD R5, R11, 0xffffffba ;  /* 0xffffffba0b057836 */ /* 0x000fe40000000000 */
[----:B-1----:R-:W-:Y:S01]  /*a420*/  IMAD.WIDE R14, R0, 0x4, R224 ;  /* 0x00000004000e7825 */ /* 0x002fe200078e02e0 */
[----:B------:R-:W1:Y:S03]  /*a430*/  LDC R11, c[0x0][0x230] ;  /* 0x00008c00ff0b7b82 */ /* 0x000e660000000800 */
[--C-:B------:R-:W-:Y:S01]  /*a440*/  IMAD.WIDE R136, R136, 0x4, R226.reuse ;  /* 0x0000000488887825 */ /* 0x100fe200078e02e2 */
[----:B------:R4:W-:Y:S03]  /*a450*/  LDGSTS.E [R4+0x8], desc[UR8][R14.64], !P3 ;  /* 0x000080000e047fae */ /* 0x0009e6000d921848 */
[----:B---3--:R-:W-:Y:S01]  /*a460*/  IMAD.WIDE R2, R0, 0x4, R226 ;  /* 0x0000000400027825 */ /* 0x008fe200078e02e2 */
[----:B------:R4:W-:Y:S03]  /*a470*/  STL.64 [R1+0xb0], R14 ;  /* 0x0000b00e01007387 */ /* 0x0009e60000100a00 */
[----:B------:R-:W-:Y:S01]  /*a480*/  IMAD R0, R16, 0x7, RZ ;  /* 0x0000000710007824 */ /* 0x000fe200078e02ff */
[----:B------:R3:W-:Y:S01]  /*a490*/  LDGSTS.E [R4+0x4008], desc[UR8][R2.64], !P3 ;  /* 0x0400800002047fae */ /* 0x0007e2000d921848 */
[----:B------:R-:W-:Y:S01]  /*a4a0*/  ISETP.GE.U32.AND P3, PT, R5, 0x7fffff3b, PT ;  /* 0x7fffff3b0500780c */ /* 0x000fe20003f66070 */
[C---:B------:R-:W-:Y:S01]  /*a4b0*/  IMAD.WIDE R138, R140.reuse, 0x4, R224 ;  /* 0x000000048c8a7825 */ /* 0x040fe200078e02e0 */
[----:B------:R-:W1:Y:S01]  /*a4c0*/  LDC R5, c[0x0][0x230] ;  /* 0x00008c00ff057b82 */ /* 0x000e620000000800 */
[----:B------:R3:W-:Y:S02]  /*a4d0*/  STL.64 [R1+0xa8], R2 ;  /* 0x0000a80201007387 */ /* 0x0007e40000100a00 */
[----:B------:R-:W-:-:S04]  /*a4e0*/  IMAD.WIDE R140, R140, 0x4, R226 ;  /* 0x000000048c8c7825 */ /* 0x000fc800078e02e2 */
[----:B----4-:R-:W-:-:S04]  /*a4f0*/  IMAD.WIDE R14, R0, 0x4, R224 ;  /* 0x00000004000e7825 */ /* 0x010fc800078e02e0 */
[----:B------:R-:W-:Y:S01]  /*a500*/  IMAD.WIDE R142, R144, 0x4, R224 ;  /* 0x00000004908e7825 */ /* 0x000fe200078e02e0 */
[----:B------:R4:W-:Y:S03]  /*a510*/  LDGSTS.E [R4+0xc], desc[UR8][R14.64], !P5 ;  /* 0x0000c0000e047fae */ /* 0x0009e6000e921848 */
[--C-:B---3--:R-:W-:Y:S01]  /*a520*/  IMAD.WIDE R2, R0, 0x4, R226.reuse ;  /* 0x0000000400027825 */ /* 0x108fe200078e02e2 */
[----:B------:R4:W-:Y:S03]  /*a530*/  STL.64 [R1+0xa0], R14 ;  /* 0x0000a00e01007387 */ /* 0x0009e60000100a00 */
[----:B------:R-:W-:Y:S01]  /*a540*/  VIADD R0, R13, 0xffffffb9 ;  /* 0xffffffb90d007836 */ /* 0x000fe20000000000 */
[----:B------:R3:W-:Y:S01]  /*a550*/  LDGSTS.E [R4+0x400c], desc[UR8][R2.64], !P5 ;  /* 0x0400c00002047fae */ /* 0x0007e2000e921848 */
[----:B------:R-:W3:Y:S01]  /*a560*/  LDC R13, c[0x0][0x230] ;  /* 0x00008c00ff0d7b82 */ /* 0x000ee20000000800 */
[----:B------:R-:W-:-:S02]  /*a570*/  IMAD.WIDE R144, R144, 0x4, R226 ;  /* 0x0000000490907825 */ /* 0x000fc400078e02e2 */
[----:B------:R-:W-:Y:S01]  /*a580*/  ISETP.GE.U32.AND P5, PT, R0, 0x7fffff3a, PT ;  /* 0x7fffff3a0000780c */ /* 0x000fe20003fa6070 */
[----:B------:R-:W-:Y:S01]  /*a590*/  LDGSTS.E [R4+0x8000], desc[UR8][R58.64], !P1 ;  /* 0x080000003a047fae */ /* 0x000fe2000c921848 */
[----:B------:R-:W-:Y:S01]  /*a5a0*/  IADD3 R0, R12, -0x48, RZ ;  /* 0xffffffb80c007810 */ /* 0x000fe20007ffe0ff */
[----:B------:R-:W-:Y:S02]  /*a5b0*/  IMAD.WIDE R146, R148, 0x4, R224 ;  /* 0x0000000494927825 */ /* 0x000fe400078e02e0 */
[----:B------:R-:W4:Y:S01]  /*a5c0*/  LDC R12, c[0x0][0x230] ;  /* 0x00008c00ff0c7b82 */ /* 0x000f220000000800 */
[----:B------:R-:W-:Y:S01]  /*a5d0*/  LDGSTS.E [R4+0xc000], desc[UR8][R60.64], !P1 ;  /* 0x0c0000003c047fae */ /* 0x000fe2000c921848 */
[----:B------:R-:W-:Y:S01]  /*a5e0*/  ISETP.GE.U32.AND P1, PT, R0, 0x7fffff39, PT ;  /* 0x7fffff390000780c */ /* 0x000fe20003f26070 */
[----:B--2---:R-:W-:Y:S02]  /*a5f0*/  VIADD R0, R10, 0xffffff9b ;  /* 0xffffff9b0a007836 */ /* 0x004fe40000000000 */
[----:B------:R-:W-:Y:S01]  /*a600*/  LDGSTS.E [R4+0x8004], desc[UR8][R62.64], !P4 ;  /* 0x080040003e047fae */ /* 0x000fe2000e121848 */
[----:B------:R-:W-:-:S02]  /*a610*/  IMAD.WIDE R148, R148, 0x4, R226 ;  /* 0x0000000494947825 */ /* 0x000fc400078e02e2 */
[----:B------:R-:W2:Y:S01]  /*a620*/  LDC R10, c[0x0][0x230] ;  /* 0x00008c00ff0a7b82 */ /* 0x000ea20000000800 */
[----:B------:R-:W-:Y:S01]  /*a630*/  LDGSTS.E [R4+0xc004], desc[UR8][R64.64], !P4 ;  /* 0x0c00400040047fae */ /* 0x000fe2000e121848 */
[----:B------:R-:W-:Y:S01]  /*a640*/  ISETP.GE.U32.AND P4, PT, R0, 0x7fffff1c, PT ;  /* 0x7fffff1c0000780c */ /* 0x000fe20003f86070 */
[----:B-1----:R-:W-:Y:S02]  /*a650*/  VIADD R0, R5, 0xffffff9a ;  /* 0xffffff9a05007836 */ /* 0x002fe40000000000 */
[----:B------:R-:W-:Y:S01]  /*a660*/  LDGSTS.E [R4+0x8008], desc[UR8][R66.64], !P2 ;  /* 0x0800800042047fae */ /* 0x000fe2000d121848 */
[----:B------:R-:W-:Y:S02]  /*a670*/  IMAD.WIDE R150, R152, 0x4, R224 ;  /* 0x0000000498967825 */ /* 0x000fe400078e02e0 */
[----:B------:R-:W1:Y:S01]  /*a680*/  LDC R5, c[0x0][0x230] ;  /* 0x00008c00ff057b82 */ /* 0x000e620000000800 */
[----:B------:R-:W-:Y:S01]  /*a690*/  LDGSTS.E [R4+0xc008], desc[UR8][R68.64], !P2 ;  /* 0x0c00800044047fae */ /* 0x000fe2000d121848 */
[----:B------:R-:W-:Y:S01]  /*a6a0*/  ISETP.GE.U32.AND P2, PT, R0, 0x7fffff1b, PT ;  /* 0x7fffff1b0000780c */ /* 0x000fe20003f46070 */
[----:B------:R-:W-:Y:S01]  /*a6b0*/  IMAD.WIDE R152, R152, 0x4, R226 ;  /* 0x0000000498987825 */ /* 0x000fe200078e02e2 */
[----:B------:R-:W-:Y:S01]  /*a6c0*/  IADD3 R0, R11, -0x67, RZ ;  /* 0xffffff990b007810 */ /* 0x000fe20007ffe0ff */
[----:B------:R-:W-:Y:S02]  /*a6d0*/  LDGSTS.E [R4+0x800c], desc[UR8][R70.64], !P6 ;  /* 0x0800c00046047fae */ /* 0x000fe4000f121848 */
[----:B------:R-:W-:Y:S01]  /*a6e0*/  IMAD.MOV.U32 R228, RZ, RZ, R154 ;  /* 0x000000ffffe47224 */ /* 0x000fe200078e009a */
[----:B------:R-:W3:Y:S01]  /*a6f0*/  LDC R11, c[0x0][0x230] ;  /* 0x00008c00ff0b7b82 */ /* 0x000ee20000000800 */
[----:B------:R-:W-:Y:S01]  /*a700*/  LDGSTS.E [R4+0xc00c], desc[UR8][R72.64], !P6 ;  /* 0x0c00c00048047fae */ /* 0x000fe2000f121848 */
[----:B------:R-:W-:Y:S01]  /*a710*/  ISETP.GE.U32.AND P6, PT, R0, 0x7fffff1a, PT ;  /* 0x7fffff1a0000780c */ /* 0x000fe20003fc6070 */
[----:B----4-:R-:W-:Y:S01]  /*a720*/  VIADD R0, R12, 0xffffff98 ;  /* 0xffffff980c007836 */ /* 0x010fe20000000000 */
[----:B------:R-:W-:Y:S01]  /*a730*/  MOV R50, R228 ;  /* 0x000000e400327202 */ /* 0x000fe20000000f00 */
[----:B------:R-:W-:Y:S01]  /*a740*/  LDGSTS.E [R4+0x10000], desc[UR8][R74.64], !P0 ;  /* 0x100000004a047fae */ /* 0x000fe2000c121848 */
[----:B------:R-:W-:-:S02]  /*a750*/  IMAD.MOV.U32 R229, RZ, RZ, R155 ;  /* 0x000000ffffe57224 */ /* 0x000fc400078e009b */
[----:B------:R-:W4:Y:S01]  /*a760*/  LDC R12, c[0x0][0x230] ;  /* 0x00008c00ff0c7b82 */ /* 0x000f220000000800 */
[----:B------:R-:W-:Y:S01]  /*a770*/  LDGSTS.E [R4+0x14000], desc[UR8][R76.64], !P0 ;  /* 0x140000004c047fae */ /* 0x000fe2000c121848 */
[----:B------:R-:W-:Y:S01]  /*a780*/  ISETP.GE.U32.AND P0, PT, R0, 0x7fffff19, PT ;  /* 0x7fffff190000780c */ /* 0x000fe20003f06070 */
[----:B--2---:R-:W-:Y:S02]  /*a790*/  VIADD R0, R10, 0xfffffff7 ;  /* 0xfffffff70a007836 */ /* 0x004fe40000000000 */
[----:B------:R-:W-:Y:S01]  /*a7a0*/  LDGSTS.E [R4+0x10004], desc[UR8][R78.64], !P3 ;  /* 0x100040004e047fae */ /* 0x000fe2000d921848 */
[----:B------:R-:W-:Y:S02]  /*a7b0*/  IMAD.WIDE R154, R156, 0x4, R224 ;  /* 0x000000049c9a7825 */ /* 0x000fe400078e02e0 */
[----:B------:R-:W2:Y:S01]  /*a7c0*/  LDC R10, c[0x0][0x230] ;  /* 0x00008c00ff0a7b82 */ /* 0x000ea20000000800 */
[----:B------:R-:W-:Y:S01]  /*a7d0*/  LDGSTS.E [R4+0x14004], desc[UR8][R80.64], !P3 ;  /* 0x1400400050047fae */ /* 0x000fe2000d921848 */
[----:B------:R-:W-:Y:S01]  /*a7e0*/  ISETP.GE.U32.AND P3, PT, R0, 0x7fffff78, PT ;  /* 0x7fffff780000780c */ /* 0x000fe20003f66070 */
[----:B------:R-:W-:Y:S01]  /*a7f0*/  IMAD.WIDE R156, R156, 0x4, R226 ;  /* 0x000000049c9c7825 */ /* 0x000fe200078e02e2 */
[----:B-1----:R-:W-:Y:S01]  /*a800*/  IADD3 R0, R5, -0xa, RZ ;  /* 0xfffffff605007810 */ /* 0x002fe20007ffe0ff */
[----:B------:R-:W-:Y:S02]  /*a810*/  LDGSTS.E [R4+0x10008], desc[UR8][R82.64], !P5 ;  /* 0x1000800052047fae */ /* 0x000fe4000e921848 */
[----:B------:R-:W-:Y:S01]  /*a820*/  IMAD R160, R16, 0x2d, RZ ;  /* 0x0000002d10a07824 */ /* 0x000fe200078e02ff */
[----:B------:R-:W1:Y:S01]  /*a830*/  LDC R5, c[0x0][0x230] ;  /* 0x00008c00ff057b82 */ /* 0x000e620000000800 */
[----:B------:R-:W-:Y:S01]  /*a840*/  LDGSTS.E [R4+0x14008], desc[UR8][R84.64], !P5 ;  /* 0x1400800054047fae */ /* 0x000fe2000e921848 */
[----:B------:R-:W-:Y:S01]  /*a850*/  ISETP.GE.U32.AND P5, PT, R0, 0x7fffff77, PT ;  /* 0x7fffff770000780c */ /* 0x000fe20003fa6070 */
[----:B---3--:R-:W-:-:S02]  /*a860*/  VIADD R0, R11, 0xfffffff5 ;  /* 0xfffffff50b007836 */ /* 0x008fc40000000000 */
[----:B------:R-:W-:Y:S01]  /*a870*/  LDGSTS.E [R4+0x1000c], desc[UR8][R86.64], !P1 ;  /* 0x1000c00056047fae */ /* 0x000fe2000c921848 */
[----:B------:R-:W-:Y:S02]  /*a880*/  IMAD.MOV.U32 R232, RZ, RZ, R158 ;  /* 0x000000ffffe87224 */ /* 0x000fe400078e009e */
[----:B------:R-:W3:Y:S01]  /*a890*/  LDC R11, c[0x0][0x230] ;  /* 0x00008c00ff0b7b82 */ /* 0x000ee20000000800 */
[----:B------:R-:W-:Y:S01]  /*a8a0*/  LDGSTS.E [R4+0x1400c], desc[UR8][R88.64], !P1 ;  /* 0x1400c00058047fae */ /* 0x000fe2000c921848 */
[----:B------:R-:W-:Y:S01]  /*a8b0*/  ISETP.GE.U32.AND P1, PT, R0, 0x7fffff76, PT ;  /* 0x7fffff760000780c */ /* 0x000fe20003f26070 */
[----:B----4-:R-:W-:Y:S02]  /*a8c0*/  VIADD R0, R12, 0xfffffff4 ;  /* 0xfffffff40c007836 */ /* 0x010fe40000000000 */
[----:B------:R-:W-:Y:S01]  /*a8d0*/  LDGSTS.E [R4+0x18000], desc[UR8][R90.64], !P4 ;  /* 0x180000005a047fae */ /* 0x000fe2000e121848 */
[----:B------:R-:W-:Y:S02]  /*a8e0*/  IMAD.MOV.U32 R241, RZ, RZ, R161 ;  /* 0x000000fffff17224 */ /* 0x000fe400078e00a1 */
[----:B------:R-:W4:Y:S01]  /*a8f0*/  LDC R12, c[0x0][0x230] ;  /* 0x00008c00ff0c7b82 */ /* 0x000f220000000800 */
[----:B------:R-:W-:Y:S01]  /*a900*/  LDGSTS.E [R4+0x1c000], desc[UR8][R92.64], !P4 ;  /* 0x1c0000005c047fae */ /* 0x000fe2000e121848 */
[----:B------:R-:W-:Y:S01]  /*a910*/  ISETP.GE.U32.AND P4, PT, R0, 0x7fffff75, PT ;  /* 0x7fffff750000780c */ /* 0x000fe20003f86070 */
[----:B------:R-:W-:Y:S01]  /*a920*/  IMAD.WIDE R158, R160, 0x4, R224 ;  /* 0x00000004a09e7825 */ /* 0x000fe200078e02e0 */
[----:B--2---:R-:W-:Y:S01]  /*a930*/  IADD3 R0, R10, -0x29, RZ ;  /* 0xffffffd70a007810 */ /* 0x004fe20007ffe0ff */
[----:B------:R-:W-:Y:S02]  /*a940*/  LDGSTS.E [R4+0x18004], desc[UR8][R94.64], !P2 ;  /* 0x180040005e047fae */ /* 0x000fe4000d121848 */
[----:B------:R-:W-:Y:S01]  /*a950*/  IMAD.WIDE R160, R160, 0x4, R226 ;  /* 0x00000004a0a07825 */ /* 0x000fe200078e02e2 */
[----:B------:R-:W2:Y:S01]  /*a960*/  LDC R14, c[0x0][0x230] ;  /* 0x00008c00ff0e7b82 */ /* 0x000ea20000000800 */
[----:B------:R-:W-:Y:S01]  /*a970*/  LDGSTS.E [R4+0x1c004], desc[UR8][R96.64], !P2 ;  /* 0x1c00400060047fae */ /* 0x000fe2000d121848 */
[----:B------:R-:W-:Y:S01]  /*a980*/  ISETP.GE.U32.AND P2, PT, R0, 0x7fffff58, PT ;  /* 0x7fffff580000780c */ /* 0x000fe20003f46070 */
[----:B-1----:R-:W-:Y:S01]  /*a990*/  VIADD R0, R5, 0xffffffd6 ;  /* 0xffffffd605007836 */ /* 0x002fe20000000000 */
[----:B------:R-:W-:Y:S01]  /*a9a0*/  LOP3.LUT R5, R6, 0x20, RZ, 0x3c, !PT ;  /* 0x0000002006057812 */ /* 0x000fe200078e3cff */
[----:B------:R-:W-:Y:S01]  /*a9b0*/  LDGSTS.E [R4+0x18008], desc[UR8][R98.64], !P6 ;  /* 0x1800800062047fae */ /* 0x000fe2000f121848 */
[----:B------:R-:W-:Y:S01]  /*a9c0*/  IMAD R164, R16, 0x2e, RZ ;  /* 0x0000002e10a47824 */ /* 0x000fe200078e02ff */
[----:B---3--:R-:W-:-:S02]  /*a9d0*/  IADD3 R10, R11, -0x2b, RZ ;  /* 0xffffffd50b0a7810 */ /* 0x008fc40007ffe0ff */
[----:B------:R-:W-:Y:S01]  /*a9e0*/  LDGSTS.E [R4+0x1c008], desc[UR8][R100.64], !P6 ;  /* 0x1c00800064047fae */ /* 0x000fe2000f121848 */
[----:B------:R-:W-:Y:S01]  /*a9f0*/  ISETP.GE.U32.AND P6, PT, R0, 0x7fffff57, PT ;  /* 0x7fffff570000780c */ /* 0x000fe20003fc6070 */
[----:B------:R-:W-:Y:S01]  /*aa00*/  IMAD.SHL.U32 R0, R16, 0x8, RZ ;  /* 0x0000000810007824 */ /* 0x000fe200078e00ff */
[----:B------:R-:W1:Y:S01]  /*aa10*/  LDC R11, c[0x0][0x230] ;  /* 0x00008c00ff0b7b82 */ /* 0x000e620000000800 */
[----:B------:R3:W-:Y:S01]  /*aa20*/  STL.64 [R1+0x98], R2 ;  /* 0x0000980201007387 */ /* 0x0007e20000100a00 */
[----:B------:R-:W-:Y:S02]  /*aa30*/  VIADD R5, R5, UR10 ;  /* 0x0000000a05057c36 */ /* 0x000fe40008000000 */
[----:B------:R-:W-:Y:S01]  /*aa40*/  IMAD.WIDE R18, R0, 0x4, R224 ;  /* 0x0000000400127825 */ /* 0x000fe200078e02e0 */
[----:B------:R-:W-:Y:S03]  /*aa50*/  STL.64 [R1+0x1018], R58 ;  /* 0x0010183a01007387 */ /* 0x000fe60000100a00 */
[----:B------:R-:W-:Y:S01]  /*aa60*/  IMAD.MOV.U32 R234, RZ, RZ, R162 ;  /* 0x000000ffffea7224 */ /* 0x000fe200078e00a2 */
[----:B------:R-:W-:Y:S01]  /*aa70*/  STL.64 [R1+0x1020], R60 ;  /* 0x0010203c01007387 */ /* 0x000fe20000100a00 */
[----:B------:R-:W-:-:S02]  /*aa80*/  IMAD.MOV.U32 R235, RZ, RZ, R163 ;  /* 0x000000ffffeb7224 */ /* 0x000fc400078e00a3 */
[----:B------:R-:W-:Y:S01]  /*aa90*/  IMAD.MOV.U32 R239, RZ, RZ, R165 ;  /* 0x000000ffffef7224 */ /* 0x000fe200078e00a5 */
[----:B------:R-:W-:Y:S01]  /*aaa0*/  LDGSTS.E [R4+0x1800c], desc[UR8][R102.64], !P0 ;  /* 0x1800c00066047fae */ /* 0x000fe2000c121848 */
[----:B---3--:R-:W-:-:S03]  /*aab0*/  IMAD.WIDE R2, R0, 0x4, R226 ;  /* 0x0000000400027825 */ /* 0x008fc600078e02e2 */
[----:B------:R-:W-:Y:S01]  /*aac0*/  STL.64 [R1+0x1028], R62 ;  /* 0x0010283e01007387 */ /* 0x000fe20000100a00 */
[----:B------:R-:W-:Y:S01]  /*aad0*/  IMAD R0, R16, 0x9, RZ ;  /* 0x0000000910007824 */ /* 0x000fe200078e02ff */
[----:B------:R-:W-:Y:S01]  /*aae0*/  MOV R35, R239 ;  /* 0x000000ef00237202 */ /* 0x000fe20000000f00 */
[----:B------:R-:W-:Y:S01]  /*aaf0*/  IMAD.WIDE R162, R164, 0x4, R224 ;  /* 0x00000004a4a27825 */ /* 0x000fe200078e02e0 */
[----:B------:R-:W-:Y:S01]  /*ab00*/  LDGSTS.E [R4+0x1c00c], desc[UR8][R104.64], !P0 ;  /* 0x1c00c00068047fae */ /* 0x000fe2000c121848 */
[----:B------:R-:W-:Y:S02]  /*ab10*/  ISETP.GE.U32.AND P0, PT, R10, 0x7fffff56, PT ;  /* 0x7fffff560a00780c */ /* 0x000fe40003f06070 */
[----:B----4-:R-:W-:Y:S01]  /*ab20*/  VIADD R10, R12, 0xffffffd4 ;  /* 0xffffffd40c0a7836 */ /* 0x010fe20000000000 */
[----:B------:R-:W-:Y:S01]  /*ab30*/  STL.64 [R1+0x1030], R64 ;  /* 0x0010304001007387 */ /* 0x000fe20000100a00 */
[----:B------:R-:W3:Y:S01]  /*ab40*/  LDC R12, c[0x0][0x230] ;  /* 0x00008c00ff0c7b82 */ /* 0x000ee20000000800 */
[----:B------:R-:W-:Y:S01]  /*ab50*/  IMAD.WIDE R164, R164, 0x4, R226 ;  /* 0x00000004a4a47825 */ /* 0x000fe200078e02e2 */
[----:B------:R-:W-:Y:S01]  /*ab60*/  MOV R239, R217 ;  /* 0x000000d900ef7202 */ /* 0x000fe20000000f00 */
[----:B------:R-:W-:Y:S02]  /*ab70*/  STL.64 [R1+0x1038], R66 ;  /* 0x0010384201007387 */ /* 0x000fe40000100a00 */
[----:B------:R-:W-:-:S02]  /*ab80*/  IMAD.WIDE R170, R172, 0x4, R224 ;  /* 0x00000004acaa7825 */ /* 0x000fc400078e02e0 */
[----:B------:R-:W-:Y:S02]  /*ab90*/  STL.64 [R1+0x1040], R68 ;  /* 0x0010404401007387 */ /* 0x000fe40000100a00 */
[----:B------:R-:W-:Y:S02]  /*aba0*/  IMAD.WIDE R172, R172, 0x4, R226 ;  /* 0x00000004acac7825 */ /* 0x000fe400078e02e2 */
[----:B------:R4:W-:Y:S02]  /*abb0*/  STL.64 [R1+0x90], R18 ;  /* 0x0000901201007387 */ /* 0x0009e40000100a00 */
[C---:B------:R-:W-:Y:S02]  /*abc0*/  IMAD.WIDE R174, R176.reuse, 0x4, R224 ;  /* 0x00000004b0ae7825 */ /* 0x040fe400078e02e0 */
[----:B------:R4:W-:Y:S02]  /*abd0*/  LDGSTS.E [R5], desc[UR8][R18.64], !P3 ;  /* 0x0000000012057fae */ /* 0x0009e4000d921848 */
[----:B------:R-:W-:-:S02]  /*abe0*/  IMAD.WIDE R176, R176, 0x4, R226 ;  /* 0x00000004b0b07825 */ /* 0x000fc400078e02e2 */
[----:B------:R2:W-:Y:S02]  /*abf0*/  STL.64 [R1+0x88], R2 ;  /* 0x0000880201007387 */ /* 0x0005e40000100a00 */
[----:B------:R-:W-:Y:S02]  /*ac00*/  IMAD.WIDE R178, R180, 0x4, R224 ;  /* 0x00000004b4b27825 */ /* 0x000fe400078e02e0 */
[----:B------:R2:W-:Y:S01]  /*ac10*/  LDGSTS.E [R5+0x4000], desc[UR8][R2.64], !P3 ;  /* 0x0400000002057fae */ /* 0x0005e2000d921848 */
[----:B------:R-:W-:Y:S01]  /*ac20*/  ISETP.GE.U32.AND P3, PT, R10, 0x7fffff55, PT ;  /* 0x7fffff550a00780c */ /* 0x000fe20003f66070 */
[----:B------:R-:W-:Y:S01]  /*ac30*/  IMAD.WIDE R180, R180, 0x4, R226 ;  /* 0x00000004b4b47825 */ /* 0x000fe200078e02e2 */
[----:B------:R-:W-:Y:S02]  /*ac40*/  IADD3 R10, R13, -0x49, RZ ;  /* 0xffffffb70d0a7810 */ /* 0x000fe40007ffe0ff */
[----:B------:R-:W3:Y:S01]  /*ac50*/  LDC R13, c[0x0][0x230] ;  /* 0x00008c00ff0d7b82 */ /* 0x000ee20000000800 */
[----:B----4-:R-:W-:-:S04]  /*ac60*/  IMAD.WIDE R18, R0, 0x4, R224 ;  /* 0x0000000400127825 */ /* 0x010fc800078e02e0 */
[----:B------:R-:W-:Y:S01]  /*ac70*/  IMAD.MOV.U32 R23, RZ, RZ, R183 ;  /* 0x000000ffff177224 */ /* 0x000fe200078e00b7 */
[----:B------:R4:W-:Y:S01]  /*ac80*/  STL.64 [R1+0x80], R18 ;  /* 0x0000801201007387 */ /* 0x0009e20000100a00 */
[----:B--2---:R-:W-:-:S03]  /*ac90*/  IMAD.WIDE R2, R0, 0x4, R226 ;  /* 0x0000000400027825 */ /* 0x004fc600078e02e2 */
[----:B------:R4:W-:Y:S01]  /*aca0*/  LDGSTS.E [R5+0x4], desc[UR8][R18.64], !P5 ;  /* 0x0000400012057fae */ /* 0x0009e2000e921848 */
[----:B------:R-:W-:Y:S02]  /*acb0*/  IMAD R0, R16, 0xa, RZ ;  /* 0x0000000a10007824 */ /* 0x000fe400078e02ff */
[C---:B------:R-:W-:Y:S01]  /*acc0*/  IMAD.WIDE R182, R184.reuse, 0x4, R224 ;  /* 0x00000004b8b67825 */ /* 0x040fe200078e02e0 */
[----:B------:R2:W-:Y:S03]  /*acd0*/  STL.64 [R1+0x78], R2 ;  /* 0x0000780201007387 */ /* 0x0005e60000100a00 */
[----:B------:R-:W-:Y:S01]  /*ace0*/  IMAD.WIDE R184, R184, 0x4, R226 ;  /* 0x00000004b8b87825 */ /* 0x000fe200078e02e2 */
[----:B------:R2:W-:Y:S01]  /*acf0*/  LDGSTS.E [R5+0x4004], desc[UR8][R2.64], !P5 ;  /* 0x0400400002057fae */ /* 0x0005e2000e921848 */
[----:B------:R-:W-:Y:S02]  /*ad00*/  ISETP.GE.U32.AND P5, PT, R10, 0x7fffff38, PT ;  /* 0x7fffff380a00780c */ /* 0x000fe40003fa6070 */
[----:B------:R-:W-:-:S02]  /*ad10*/  VIADD R10, R14, 0xffffffb6 ;  /* 0xffffffb60e0a7836 */ /* 0x000fc40000000000 */
[----:B----4-:R-:W-:-:S04]  /*ad20*/  IMAD.WIDE R18, R0, 0x4, R224 ;  /* 0x0000000400127825 */ /* 0x010fc800078e02e0 */
[----:B------:R-:W-:Y:S01]  /*ad30*/  IMAD R188, R16, 0x6c, RZ ;  /* 0x0000006c10bc7824 */ /* 0x000fe200078e02ff */
[----:B------:R-:W-:Y:S01]  /*ad40*/  LDGSTS.E [R5+0x8], desc[UR8][R18.64], !P1 ;  /* 0x0000800012057fae */ /* 0x000fe2000c921848 */
[----:B------:R-:W-:Y:S02]  /*ad50*/  IMAD.MOV.U32 R29, RZ, RZ, R189 ;  /* 0x000000ffff1d7224 */ /* 0x000fe400078e00bd */
[----:B--2---:R-:W-:Y:S01]  /*ad60*/  IMAD.WIDE R2, R0, 0x4, R226 ;  /* 0x0000000400027825 */ /* 0x004fe200078e02e2 */
[----:B------:R-:W-:Y:S03]  /*ad70*/  STL.64 [R1+0x70], R18 ;  /* 0x0000701201007387 */ /* 0x000fe60000100a00 */
[----:B------:R-:W-:Y:S01]  /*ad80*/  IMAD R0, R16, 0xb, RZ ;  /* 0x0000000b10007824 */ /* 0x000fe200078e02ff */
[----:B------:R2:W-:Y:S01]  /*ad90*/  LDGSTS.E [R5+0x4008], desc[UR8][R2.64], !P1 ;  /* 0x0400800002057fae */ /* 0x0005e2000c921848 */
[----:B------:R-:W-:Y:S01]  /*ada0*/  ISETP.GE.U32.AND P1, PT, R10, 0x7fffff37, PT ;  /* 0x7fffff370a00780c */ /* 0x000fe20003f26070 */
[--C-:B------:R-:W-:Y:S01]  /*adb0*/  IMAD.WIDE R186, R188, 0x4, R224.reuse ;  /* 0x00000004bcba7825 */ /* 0x100fe200078e02e0 */
[----:B------:R-:W4:Y:S01]  /*adc0*/  LDC R10, c[0x0][0x230] ;  /* 0x00008c00ff0a7b82 */ /* 0x000f220000000800 */
[----:B------:R2:W-:Y:S02]  /*add0*/  STL.64 [R1+0x68], R2 ;  /* 0x0000680201007387 */ /* 0x0005e40000100a00 */
[----:B------:R-:W-:-:S04]  /*ade0*/  IMAD.WIDE R14, R0, 0x4, R224 ;  /* 0x00000004000e7825 */ /* 0x000fc800078e02e0 */
[----:B------:R-:W-:Y:S01]  /*adf0*/  IMAD.WIDE R188, R188, 0x4, R226 ;  /* 0x00000004bcbc7825 */ /* 0x000fe200078e02e2 */
[----:B------:R4:W-:Y:S03]  /*ae00*/  LDGSTS.E [R5+0xc], desc[UR8][R14.64], !P4 ;  /* 0x0000c0000e057fae */ /* 0x0009e6000e121848 */
[----:B------:R-:W-:Y:S01]  /*ae10*/  IMAD.MOV.U32 R20, RZ, RZ, R196 ;  /* 0x000000ffff147224 */ /* 0x000fe200078e00c4 */
[----:B------:R4:W-:Y:S01]  /*ae20*/  STL.64 [R1+0x60], R14 ;  /* 0x0000600e01007387 */ /* 0x0009e20000100a00 */
[----:B--2---:R-:W-:-:S04]  /*ae30*/  IMAD.WIDE R2, R0, 0x4, R226 ;  /* 0x0000000400027825 */ /* 0x004fc800078e02e2 */
[----:B-1----:R-:W-:Y:S01]  /*ae40*/  VIADD R0, R11, 0xffffffb5 ;  /* 0xffffffb50b007836 */ /* 0x002fe20000000000 */
[----:B------:R1:W-:Y:S01]  /*ae50*/  LDGSTS.E [R5+0x400c], desc[UR8][R2.64], !P4 ;  /* 0x0400c00002057fae */ /* 0x0003e2000e121848 */
[----:B------:R-:W2:Y:S01]  /*ae60*/  LDC R11, c[0x0][0x230] ;  /* 0x00008c00ff0b7b82 */ /* 0x000ea20000000800 */
[----:B------:R-:W-:Y:S02]  /*ae70*/  IMAD.WIDE R190, R192, 0x4, R224 ;  /* 0x00000004c0be7825 */ /* 0x000fe400078e02e0 */
[----:B------:R-:W-:Y:S01]  /*ae80*/  ISETP.GE.U32.AND P4, PT, R0, 0x7fffff36, PT ;  /* 0x7fffff360000780c */ /* 0x000fe20003f86070 */
[----:B------:R-:W-:Y:S01]  /*ae90*/  LDGSTS.E [R5+0x8000], desc[UR8][R106.64], !P2 ;  /* 0x080000006a057fae */ /* 0x000fe2000d121848 */
[----:B---3--:R-:W-:Y:S01]  /*aea0*/  IADD3 R0, R12, -0x4c, RZ ;  /* 0xffffffb40c007810 */ /* 0x008fe20007ffe0ff */
[----:B------:R-:W-:Y:S02]  /*aeb0*/  IMAD.WIDE R192, R192, 0x4, R226 ;  /* 0x00000004c0c07825 */ /* 0x000fe400078e02e2 */
[----:B------:R-:W3:Y:S01]  /*aec0*/  LDC R12, c[0x0][0x230] ;  /* 0x00008c00ff0c7b82 */ /* 0x000ee20000000800 */
[----:B------:R-:W-:Y:S01]  /*aed0*/  LDGSTS.E [R5+0xc000], desc[UR8][R108.64], !P2 ;  /* 0x0c0000006c057fae */ /* 0x000fe2000d121848 */
[----:B------:R-:W-:Y:S01]  /*aee0*/  ISETP.GE.U32.AND P2, PT, R0, 0x7fffff35, PT ;  /* 0x7fffff350000780c */ /* 0x000fe20003f46070 */
[----:B------:R-:W-:-:S02]  /*aef0*/  VIADD R0, R13, 0xffffff97 ;  /* 0xffffff970d007836 */ /* 0x000fc40000000000 */
[----:B------:R-:W-:Y:S01]  /*af00*/  LDGSTS.E [R5+0x8004], desc[UR8][R110.64], !P6 ;  /* 0x080040006e057fae */ /* 0x000fe2000f121848 */
[----:B------:R-:W-:Y:S02]  /*af10*/  IMAD R196, R16, 0x6e, RZ ;  /* 0x0000006e10c47824 */ /* 0x000fe400078e02ff */
[----:B------:R-:W1:Y:S01]  /*af20*/  LDC R13, c[0x0][0x230] ;  /* 0x00008c00ff0d7b82 */ /* 0x000e620000000800 */
        /* <DEDUP_REMOVED lines=8> */
[----:B------:R-:W-:Y:S01]  /*afb0*/  IMAD R200, R16, 0x6f, RZ ;  /* 0x0000006f10c87824 */ /* 0x000fe200078e02ff */
[----:B--2---:R-:W-:Y:S01]  /*afc0*/  IADD3 R0, R11, -0x6b, RZ ;  /* 0xffffff950b007810 */ /* 0x004fe20007ffe0ff */
[----:B------:R-:W-:Y:S01]  /*afd0*/  LDGSTS.E [R5+0x800c], desc[UR8][R118.64], !P3 ;  /* 0x0800c00076057fae */ /* 0x000fe2000d921848 */
[----:B------:R-:W-:-:S02]  /*afe0*/  IMAD.WIDE R194, R196, 0x4, R224 ;  /* 0x00000004c4c27825 */ /* 0x000fc400078e02e0 */
[----:B------:R-:W2:Y:S01]  /*aff0*/  LDC R11, c[0x0][0x230] ;  /* 0x00008c00ff0b7b82 */ /* 0x000ea20000000800 */
[----:B------:R-:W-:Y:S01]  /*b000*/  LDGSTS.E [R5+0xc00c], desc[UR8][R120.64], !P3 ;  /* 0x0c00c00078057fae */ /* 0x000fe2000d921848 */
[----:B------:R-:W-:Y:S01]  /*b010*/  ISETP.GE.U32.AND P3, PT, R0, 0x7fffff16, PT ;  /* 0x7fffff160000780c */ /* 0x000fe20003f66070 */
[----:B---3--:R-:W-:Y:S02]  /*b020*/  VIADD R0, R12, 0xffffff94 ;  /* 0xffffff940c007836 */ /* 0x008fe40000000000 */
[----:B------:R-:W-:Y:S01]  /*b030*/  LDGSTS.E [R5+0x10000], desc[UR8][R122.64], !P5 ;  /* 0x100000007a057fae */ /* 0x000fe2000e921848 */
[----:B------:R-:W-:Y:S02]  /*b040*/  IMAD.MOV.U32 R236, RZ, RZ, R198 ;  /* 0x000000ffffec7224 */ /* 0x000fe400078e00c6 */
[----:B------:R-:W3:Y:S01]  /*b050*/  LDC R12, c[0x0][0x230] ;  /* 0x00008c00ff0c7b82 */ /* 0x000ee20000000800 */
[----:B------:R-:W-:Y:S01]  /*b060*/  LDGSTS.E [R5+0x14000], desc[UR8][R124.64], !P5 ;  /* 0x140000007c057fae */ /* 0x000fe2000e921848 */
[----:B------:R-:W-:Y:S01]  /*b070*/  ISETP.GE.U32.AND P5, PT, R0, 0x7fffff15, PT ;  /* 0x7fffff150000780c */ /* 0x000fe20003fa6070 */
[----:B-1----:R-:W-:Y:S01]  /*b080*/  VIADD R0, R13, 0xfffffff3 ;  /* 0xfffffff30d007836 */ /* 0x002fe20000000000 */
[----:B------:R-:W-:Y:S01]  /*b090*/  MOV R56, R236 ;  /* 0x000000ec00387202 */ /* 0x000fe20000000f00 */
[----:B------:R-:W-:Y:S01]  /*b0a0*/  LDGSTS.E [R5+0x10004], desc[UR8][R126.64], !P1 ;  /* 0x100040007e057fae */ /* 0x000fe2000c921848 */
[----:B------:R-:W-:-:S02]  /*b0b0*/  IMAD.WIDE R196, R196, 0x4, R226 ;  /* 0x00000004c4c47825 */ /* 0x000fc400078e02e2 */
[----:B------:R-:W1:Y:S01]  /*b0c0*/  LDC R13, c[0x0][0x230] ;  /* 0x00008c00ff0d7b82 */ /* 0x000e620000000800 */
[----:B------:R-:W-:Y:S01]  /*b0d0*/  LDGSTS.E [R5+0x14004], desc[UR8][R128.64], !P1 ;  /* 0x1400400080057fae */ /* 0x000fe2000c921848 */
[----:B------:R-:W-:Y:S01]  /*b0e0*/  ISETP.GE.U32.AND P1, PT, R0, 0x7fffff74, PT ;  /* 0x7fffff740000780c */ /* 0x000fe20003f26070 */
[----:B------:R-:W-:Y:S01]  /*b0f0*/  IMAD.WIDE R198, R200, 0x4, R224 ;  /* 0x00000004c8c67825 */ /* 0x000fe200078e02e0 */
[----:B----4-:R-:W-:Y:S01]  /*b100*/  IADD3 R0, R10, -0xe, RZ ;  /* 0xfffffff20a007810 */ /* 0x010fe20007ffe0ff */
[----:B------:R-:W-:Y:S02]  /*b110*/  LDGSTS.E [R5+0x10008], desc[UR8][R130.64], !P4 ;  /* 0x1000800082057fae */ /* 0x000fe4000e121848 */
[----:B------:R-:W-:Y:S01]  /*b120*/  IMAD.WIDE R200, R200, 0x4, R226 ;  /* 0x00000004c8c87825 */ /* 0x000fe200078e02e2 */
[----:B------:R-:W4:Y:S01]  /*b130*/  LDC R10, c[0x0][0x230] ;  /* 0x00008c00ff0a7b82 */ /* 0x000f220000000800 */
[----:B------:R-:W-:Y:S01]  /*b140*/  LDGSTS.E [R5+0x14008], desc[UR8][R132.64], !P4 ;  /* 0x1400800084057fae */ /* 0x000fe2000e121848 */
[----:B------:R-:W-:Y:S01]  /*b150*/  ISETP.GE.U32.AND P4, PT, R0, 0x7fffff73, PT ;  /* 0x7fffff730000780c */ /* 0x000fe20003f86070 */
[----:B--2---:R-:W-:-:S02]  /*b160*/  VIADD R0, R11, 0xfffffff1 ;  /* 0xfffffff10b007836 */ /* 0x004fc40000000000 */
[----:B------:R-:W-:Y:S01]  /*b170*/  LDGSTS.E [R5+0x1000c], desc[UR8][R134.64], !P2 ;  /* 0x1000c00086057fae */ /* 0x000fe2000d121848 */
[----:B------:R-:W-:Y:S02]  /*b180*/  IMAD.MOV.U32 R26, RZ, RZ, R250 ;  /* 0x000000ffff1a7224 */ /* 0x000fe400078e00fa */
[----:B------:R-:W2:Y:S01]  /*b190*/  LDC R11, c[0x0][0x230] ;  /* 0x00008c00ff0b7b82 */ /* 0x000ea20000000800 */
[----:B------:R-:W-:Y:S01]  /*b1a0*/  LDGSTS.E [R5+0x1400c], desc[UR8][R136.64], !P2 ;  /* 0x1400c00088057fae */ /* 0x000fe2000d121848 */
[----:B------:R-:W-:Y:S01]  /*b1b0*/  ISETP.GE.U32.AND P2, PT, R0, 0x7fffff72, PT ;  /* 0x7fffff720000780c */ /* 0x000fe20003f46070 */
[----:B---3--:R-:W-:Y:S01]  /*b1c0*/  VIADD R0, R12, 0xfffffff0 ;  /* 0xfffffff00c007836 */ /* 0x008fe20000000000 */
[----:B------:R-:W-:Y:S01]  /*b1d0*/  MOV R42, R26 ;  /* 0x0000001a002a7202 */ /* 0x000fe20000000f00 */
[----:B------:R-:W-:Y:S01]  /*b1e0*/  LDGSTS.E [R5+0x18000], desc[UR8][R138.64], !P6 ;  /* 0x180000008a057fae */ /* 0x000fe2000f121848 */
[----:B------:R-:W-:Y:S01]  /*b1f0*/  IMAD R250, R16, 0x11, RZ ;  /* 0x0000001110fa7824 */ /* 0x000fe200078e02ff */
[----:B------:R-:W-:Y:S01]  /*b200*/  MOV R26, R20 ;  /* 0x00000014001a7202 */ /* 0x000fe20000000f00 */
[----:B------:R-:W3:Y:S01]  /*b210*/  LDC R12, c[0x0][0x230] ;  /* 0x00008c00ff0c7b82 */ /* 0x000ee20000000800 */
[----:B------:R-:W-:Y:S01]  /*b220*/  LDGSTS.E [R5+0x1c000], desc[UR8][R140.64], !P6 ;  /* 0x1c0000008c057fae */ /* 0x000fe2000f121848 */
[----:B------:R-:W-:Y:S01]  /*b230*/  ISETP.GE.U32.AND P6, PT, R0, 0x7fffff71, PT ;  /* 0x7fffff710000780c */ /* 0x000fe20003fc6070 */
[----:B------:R-:W-:Y:S01]  /*b240*/  IMAD.MOV.U32 R27, RZ, RZ, R251 ;  /* 0x000000ffff1b7224 */ /* 0x000fe200078e00fb */
[----:B-1----:R-:W-:Y:S01]  /*b250*/  IADD3 R0, R13, -0x2d, RZ ;  /* 0xffffffd30d007810 */ /* 0x002fe20007ffe0ff */
[----:B------:R-:W-:Y:S01]  /*b260*/  LDGSTS.E [R5+0x18004], desc[UR8][R142.64], !P0 ;  /* 0x180040008e057fae */ /* 0x000fe2000c121848 */
[----:B------:R-:W-:Y:S01]  /*b270*/  IMAD.MOV.U32 R30, RZ, RZ, R246 ;  /* 0x000000ffff1e7224 */ /* 0x000fe200078e00f6 */
[----:B------:R-:W-:Y:S01]  /*b280*/  MOV R20, R222 ;  /* 0x000000de00147202 */ /* 0x000fe20000000f00 */
[----:B------:R-:W1:Y:S01]  /*b290*/  LDC R13, c[0x0][0x230] ;  /* 0x00008c00ff0d7b82 */ /* 0x000e620000000800 */
[----:B------:R-:W-:Y:S01]  /*b2a0*/  LDGSTS.E [R5+0x1c004], desc[UR8][R144.64], !P0 ;  /* 0x1c00400090057fae */ /* 0x000fe2000c121848 */
[----:B------:R-:W-:Y:S01]  /*b2b0*/  ISETP.GE.U32.AND P0, PT, R0, 0x7fffff54, PT ;  /* 0x7fffff540000780c */ /* 0x000fe20003f06070 */
[----:B----4-:R-:W-:Y:S01]  /*b2c0*/  VIADD R0, R10, 0xffffffd2 ;  /* 0xffffffd20a007836 */ /* 0x010fe20000000000 */
[----:B------:R-:W-:Y:S01]  /*b2d0*/  LOP3.LUT R10, R6, 0x30, RZ, 0x3c, !PT ;  /* 0x00000030060a7812 */ /* 0x000fe200078e3cff */
[----:B------:R-:W-:Y:S01]  /*b2e0*/  LDGSTS.E [R5+0x18008], desc[UR8][R146.64], !P3 ;  /* 0x1800800092057fae */ /* 0x000fe2000d921848 */
[----:B------:R-:W-:-:S02]  /*b2f0*/  IMAD R246, R16, 0x12, RZ ;  /* 0x0000001210f67824 */ /* 0x000fc400078e02ff */
[----:B------:R-:W4:Y:S01]  /*b300*/  LDC R14, c[0x0][0x230] ;  /* 0x00008c00ff0e7b82 */ /* 0x000f220000000800 */
[----:B------:R-:W-:Y:S01]  /*b310*/  LDGSTS.E [R5+0x1c008], desc[UR8][R148.64], !P3 ;  /* 0x1c00800094057fae */ /* 0x000fe2000d921848 */
[----:B------:R-:W-:Y:S01]  /*b320*/  ISETP.GE.U32.AND P3, PT, R0, 0x7fffff53, PT ;  /* 0x7fffff530000780c */ /* 0x000fe20003f66070 */
[----:B------:R-:W-:Y:S01]  /*b330*/  IMAD R0, R16, 0xc, RZ ;  /* 0x0000000c10007824 */ /* 0x000fe200078e02ff */
[----:B------:R-:W-:Y:S01]  /*b340*/  IADD3 R10, R10, UR10, RZ ;  /* 0x0000000a0a0a7c10 */ /* 0x000fe2000fffe0ff */
[----:B--2---:R-:W-:Y:S01]  /*b350*/  VIADD R11, R11, 0xffffffd1 ;  /* 0xffffffd10b0b7836 */ /* 0x004fe20000000000 */
[----:B------:R-:W-:Y:S01]  /*b360*/  LDGSTS.E [R5+0x1800c], desc[UR8][R150.64], !P5 ;  /* 0x1800c00096057fae */ /* 0x000fe2000e921848 */
[----:B------:R-:W-:Y:S01]  /*b370*/  IMAD.WIDE R18, R0, 0x4, R224 ;  /* 0x0000000400127825 */ /* 0x000fe200078e02e0 */
[----:B------:R-:W2:Y:S02]  /*b380*/  LDC R15, c[0x0][0x230] ;  /* 0x00008c00ff0f7b82 */ /* 0x000ea40000000800 */
[----:B------:R1:W-:Y:S01]  /*b390*/  STL.64 [R1+0x58], R2 ;  /* 0x0000580201007387 */ /* 0x0003e20000100a00 */
[----:B------:R-:W-:-:S02]  /*b3a0*/  IMAD.MOV.U32 R46, RZ, RZ, R248 ;  /* 0x000000ffff2e7224 */ /* 0x000fc400078e00f8 */
[----:B------:R-:W-:Y:S01]  /*b3b0*/  IMAD.WIDE R248, R246, 0x4, R224 ;  /* 0x00000004f6f87825 */ /* 0x000fe200078e02e0 */
[----:B------:R-:W-:Y:S01]  /*b3c0*/  LDGSTS.E [R5+0x1c00c], desc[UR8][R152.64], !P5 ;  /* 0x1c00c00098057fae */ /* 0x000fe2000e921848 */
[----:B------:R-:W-:Y:S02]  /*b3d0*/  ISETP.GE.U32.AND P5, PT, R11, 0x7fffff52, PT ;  /* 0x7fffff520b00780c */ /* 0x000fe40003fa6070 */
[----:B---3--:R-:W-:Y:S01]  /*b3e0*/  VIADD R11, R12, 0xffffffd0 ;  /* 0xffffffd00c0b7836 */ /* 0x008fe20000000000 */
[----:B------:R3:W-:Y:S01]  /*b3f0*/  STL.64 [R1+0x50], R18 ;  /* 0x0000501201007387 */ /* 0x0007e20000100a00 */
[----:B------:R-:W2:Y:S01]  /*b400*/  LDC R12, c[0x0][0x230] ;  /* 0x00008c00ff0c7b82 */ /* 0x000ea20000000800 */
[--C-:B------:R-:W-:Y:S02]  /*b410*/  IMAD.WIDE R246, R246, 0x4, R226.reuse ;  /* 0x00000004f6f67825 */ /* 0x100fe400078e02e2 */
[----:B------:R3:W-:Y:S02]  /*b420*/  LDGSTS.E [R10], desc[UR8][R18.64], !P1 ;  /* 0x00000000120a7fae */ /* 0x0007e4000c921848 */
[----:B-1----:R-:W-:-:S04]  /*b430*/  IMAD.WIDE R2, R0, 0x4, R226 ;  /* 0x0000000400027825 */ /* 0x002fc800078e02e2 */
[C---:B------:R-:W-:Y:S01]  /*b440*/  IMAD R0, R16.reuse, 0xd, RZ ;  /* 0x0000000d10007824 */ /* 0x040fe200078e02ff */
[----:B------:R1:W-:Y:S01]  /*b450*/  STL.64 [R1+0x48], R2 ;  /* 0x0000480201007387 */ /* 0x0003e20000100a00 */
[----:B------:R-:W-:Y:S02]  /*b460*/  IMAD.MOV.U32 R40, RZ, RZ, R242 ;  /* 0x000000ffff287224 */ /* 0x000fe400078e00f2 */
[----:B------:R-:W-:Y:S01]  /*b470*/  IMAD R242, R16, 0x13, RZ ;  /* 0x0000001310f27824 */ /* 0x000fe200078e02ff */
[----:B------:R1:W-:Y:S01]  /*b480*/  LDGSTS.E [R10+0x4000], desc[UR8][R2.64], !P1 ;  /* 0x04000000020a7fae */ /* 0x0003e2000c921848 */
[----:B---3--:R-:W-:Y:S01]  /*b490*/  IMAD.WIDE R18, R0, 0x4, R224 ;  /* 0x0000000400127825 */ /* 0x008fe200078e02e0 */
[----:B------:R-:W-:-:S03]  /*b4a0*/  ISETP.GE.U32.AND P1, PT, R11, 0x7fffff51, PT ;  /* 0x7fffff510b00780c */ /* 0x000fc60003f26070 */
[----:B------:R-:W-:Y:S01]  /*b4b0*/  VIADD R11, R13, 0xffffffb3 ;  /* 0xffffffb30d0b7836 */ /* 0x000fe20000000000 */
[----:B------:R3:W-:Y:S01]  /*b4c0*/  STL.64 [R1+0x40], R18 ;  /* 0x0000401201007387 */ /* 0x0007e20000100a00 */
[----:B------:R-:W2:Y:S01]  /*b4d0*/  LDC R13, c[0x0][0x230] ;  /* 0x00008c00ff0d7b82 */ /* 0x000ea20000000800 */
[----:B------:R-:W-:Y:S02]  /*b4e0*/  IMAD.MOV.U32 R44, RZ, RZ, R234 ;  /* 0x000000ffff2c7224 */ /* 0x000fe400078e00ea */
[----:B------:R3:W-:Y:S01]  /*b4f0*/  LDGSTS.E [R10+0x4], desc[UR8][R18.64], !P4 ;  /* 0x00004000120a7fae */ /* 0x0007e2000e121848 */
[----:B------:R-:W-:Y:S02]  /*b500*/  IMAD.MOV.U32 R45, RZ, RZ, R235 ;  /* 0x000000ffff2d7224 */ /* 0x000fe400078e00eb */
[----:B-1----:R-:W-:-:S04]  /*b510*/  IMAD.WIDE R2, R0, 0x4, R226 ;  /* 0x0000000400027825 */ /* 0x002fc800078e02e2 */
[----:B------:R-:W-:Y:S01]  /*b520*/  IMAD R0, R16, 0xe, RZ ;  /* 0x0000000e10007824 */ /* 0x000fe200078e02ff */
[----:B------:R1:W-:Y:S01]  /*b530*/  STL.64 [R1+0x38], R2 ;  /* 0x0000380201007387 */ /* 0x0003e20000100a00 */
[----:B------:R-:W-:Y:S02]  /*b540*/  IMAD.MOV.U32 R57, RZ, RZ, R237 ;  /* 0x000000ffff397224 */ /* 0x000fe400078e00ed */
[----:B------:R-:W-:Y:S01]  /*b550*/  IMAD.MOV.U32 R38, RZ, RZ, R232 ;  /* 0x000000ffff267224 */ /* 0x000fe200078e00e8 */
[----:B------:R1:W-:Y:S01]  /*b560*/  LDGSTS.E [R10+0x4004], desc[UR8][R2.64], !P4 ;  /* 0x04004000020a7fae */ /* 0x0003e2000e121848 */
[----:B---3--:R-:W-:Y:S01]  /*b570*/  IMAD.WIDE R18, R0, 0x4, R224 ;  /* 0x0000000400127825 */ /* 0x008fe200078e02e0 */
[----:B------:R-:W-:Y:S02]  /*b580*/  ISETP.GE.U32.AND P4, PT, R11, 0x7fffff34, PT ;  /* 0x7fffff340b00780c */ /* 0x000fe40003f86070 */
[----:B----4-:R-:W-:Y:S01]  /*b590*/  IADD3 R11, R14, -0x4e, RZ ;  /* 0xffffffb20e0b7810 */ /* 0x010fe20007ffe0ff */
[----:B------:R-:W-:Y:S01]  /*b5a0*/  IMAD.MOV.U32 R236, RZ, RZ, R202 ;  /* 0x000000ffffec7224 */ /* 0x000fe200078e00ca */
[----:B------:R3:W-:Y:S01]  /*b5b0*/  LDGSTS.E [R10+0x8], desc[UR8][R18.64], !P2 ;  /* 0x00008000120a7fae */ /* 0x0007e2000d121848 */
[----:B------:R-:W4:Y:S01]  /*b5c0*/  LDC R14, c[0x0][0x230] ;  /* 0x00008c00ff0e7b82 */ /* 0x000f220000000800 */
[----:B------:R-:W-:-:S02]  /*b5d0*/  IMAD.MOV.U32 R237, RZ, RZ, R203 ;  /* 0x000000ffffed7224 */ /* 0x000fc400078e00cb */
[----:B------:R3:W-:Y:S01]  /*b5e0*/  STL.64 [R1+0x30], R18 ;  /* 0x0000301201007387 */ /* 0x0007e20000100a00 */
[----:B------:R-:W-:Y:S02]  /*b5f0*/  IMAD.MOV.U32 R232, RZ, RZ, R208 ;  /* 0x000000ffffe87224 */ /* 0x000fe400078e00d0 */
[----:B-1----:R-:W-:-:S04]  /*b600*/  IMAD.WIDE R2, R0, 0x4, R226 ;  /* 0x0000000400027825 */ /* 0x002fc800078e02e2 */
[C---:B------:R-:W-:Y:S01]  /*b610*/  IMAD R0, R16.reuse, 0xf, RZ ;  /* 0x0000000f10007824 */ /* 0x040fe200078e02ff */
[----:B------:R1:W-:Y:S01]  /*b620*/  LDGSTS.E [R10+0x4008], desc[UR8][R2.64], !P2 ;  /* 0x04008000020a7fae */ /* 0x0003e2000d121848 */
[----:B------:R-:W-:Y:S01]  /*b630*/  ISETP.GE.U32.AND P2, PT, R11, 0x7fffff33, PT ;  /* 0x7fffff330b00780c */ /* 0x000fe20003f46070 */
[----:B------:R-:W-:Y:S01]  /*b640*/  IMAD R208, R16, 0x31, RZ ;  /* 0x0000003110d07824 */ /* 0x000fe200078e02ff */
[----:B------:R-:W4:Y:S01]  /*b650*/  LDC R11, c[0x0][0x230] ;  /* 0x00008c00ff0b7b82 */ /* 0x000f220000000800 */
[----:B------:R1:W-:Y:S01]  /*b660*/  STL.64 [R1+0x28], R2 ;  /* 0x0000280201007387 */ /* 0x0003e20000100a00 */
[----:B---3--:R-:W-:-:S04]  /*b670*/  IMAD.WIDE R18, R0, 0x4, R224 ;  /* 0x0000000400127825 */ /* 0x008fc800078e02e0 */
[----:B------:R-:W-:Y:S01]  /*b680*/  IMAD.MOV.U32 R55, RZ, RZ, R207 ;  /* 0x000000ffff377224 */ /* 0x000fe200078e00cf */
[----:B------:R3:W-:Y:S01]  /*b690*/  LDGSTS.E [R10+0xc], desc[UR8][R18.64], !P6 ;  /* 0x0000c000120a7fae */ /* 0x0007e2000f121848 */
[----:B------:R-:W-:Y:S02]  /*b6a0*/  IMAD.MOV.U32 R233, RZ, RZ, R209 ;  /* 0x000000ffffe97224 */ /* 0x000fe400078e00d1 */
[----:B------:R-:W-:Y:S01]  /*b6b0*/  IMAD.WIDE R206, R208, 0x4, R224 ;  /* 0x00000004d0ce7825 */ /* 0x000fe200078e02e0 */
[----:B------:R3:W-:Y:S03]  /*b6c0*/  STL.64 [R1+0x20], R18 ;  /* 0x0000201201007387 */ /* 0x0007e60000100a00 */
[----:B-1----:R-:W-:-:S04]  /*b6d0*/  IMAD.WIDE R2, R0, 0x4, R226 ;  /* 0x0000000400027825 */ /* 0x002fc800078e02e2 */
[----:B--2---:R-:W-:Y:S01]  /*b6e0*/  VIADD R0, R15, 0xffffffb1 ;  /* 0xffffffb10f007836 */ /* 0x004fe20000000000 */
[----:B------:R1:W-:Y:S01]  /*b6f0*/  LDGSTS.E [R10+0x400c], desc[UR8][R2.64], !P6 ;  /* 0x0400c000020a7fae */ /* 0x0003e2000f121848 */
[----:B------:R-:W2:Y:S01]  /*b700*/  LDC R15, c[0x0][0x230] ;  /* 0x00008c00ff0f7b82 */ /* 0x000ea20000000800 */
[----:B------:R-:W-:Y:S02]  /*b710*/  IMAD.MOV.U32 R52, RZ, RZ, R212 ;  /* 0x000000ffff347224 */ /* 0x000fe400078e00d4 */
[----:B------:R-:W-:Y:S01]  /*b720*/  ISETP.GE.U32.AND P6, PT, R0, 0x7fffff32, PT ;  /* 0x7fffff320000780c */ /* 0x000fe20003fc6070 */
[----:B------:R-:W-:Y:S01]  /*b730*/  VIADD R0, R12, 0xffffffb0 ;  /* 0xffffffb00c007836 */ /* 0x000fe20000000000 */
[----:B------:R-:W-:Y:S01]  /*b740*/  LDGSTS.E [R10+0x8000], desc[UR8][R154.64], !P0 ;  /* 0x080000009a0a7fae */ /* 0x000fe2000c121848 */
[----:B---3--:R-:W-:Y:S02]  /*b750*/  IMAD.MOV.U32 R18, RZ, RZ, R166 ;  /* 0x000000ffff127224 */ /* 0x008fe400078e00a6 */
[----:B------:R-:W3:Y:S01]  /*b760*/  LDC R12, c[0x0][0x230] ;  /* 0x00008c00ff0c7b82 */ /* 0x000ee20000000800 */
[----:B------:R-:W-:Y:S01]  /*b770*/  LDGSTS.E [R10+0xc000], desc[UR8][R156.64], !P0 ;  /* 0x0c0000009c0a7fae */ /* 0x000fe2000c121848 */
[----:B------:R-:W-:Y:S01]  /*b780*/  ISETP.GE.U32.AND P0, PT, R0, 0x7fffff31, PT ;  /* 0x7fffff310000780c */ /* 0x000fe20003f06070 */
[----:B------:R-:W-:-:S02]  /*b790*/  VIADD R0, R13, 0xffffff93 ;  /* 0xffffff930d007836 */ /* 0x000fc40000000000 */
[----:B------:R-:W-:Y:S01]  /*b7a0*/  LDGSTS.E [R10+0x8004], desc[UR8][R158.64], !P3 ;  /* 0x080040009e0a7fae */ /* 0x000fe2000d921848 */
[----:B------:R-:W-:Y:S02]  /*b7b0*/  IMAD.MOV.U32 R19, RZ, RZ, R167 ;  /* 0x000000ffff137224 */ /* 0x000fe400078e00a7 */
[----:B------:R-:W1:Y:S01]  /*b7c0*/  LDC R13, c[0x0][0x230] ;  /* 0x00008c00ff0d7b82 */ /* 0x000e620000000800 */
[----:B------:R-:W-:Y:S01]  /*b7d0*/  LDGSTS.E [R10+0xc004], desc[UR8][R160.64], !P3 ;  /* 0x0c004000a00a7fae */ /* 0x000fe2000d921848 */
[----:B------:R-:W-:Y:S01]  /*b7e0*/  ISETP.GE.U32.AND P3, PT, R0, 0x7fffff14, PT ;  /* 0x7fffff140000780c */ /* 0x000fe20003f66070 */
[C---:B------:R-:W-:Y:S01]  /*b7f0*/  IMAD.WIDE R166, R168.reuse, 0x4, R224 ;  /* 0x00000004a8a67825 */ /* 0x040fe200078e02e0 */
[----:B----4-:R-:W-:Y:S01]  /*b800*/  IADD3 R0, R11, -0x6e, RZ ;  /* 0xffffff920b007810 */ /* 0x010fe20007ffe0ff */
[----:B------:R-:W-:Y:S02]  /*b810*/  LDGSTS.E [R10+0x8008], desc[UR8][R162.64], !P5 ;  /* 0x08008000a20a7fae */ /* 0x000fe4000e921848 */
[----:B------:R-:W-:Y:S01]  /*b820*/  IMAD.WIDE R168, R168, 0x4, R226 ;  /* 0x00000004a8a87825 */ /* 0x000fe200078e02e2 */
[----:B------:R-:W4:Y:S01]  /*b830*/  LDC R11, c[0x0][0x230] ;  /* 0x00008c00ff0b7b82 */ /* 0x000f220000000800 */
[----:B------:R-:W-:Y:S01]  /*b840*/  LDGSTS.E [R10+0xc008], desc[UR8][R164.64], !P5 ;  /* 0x0c008000a40a7fae */ /* 0x000fe2000e921848 */
[----:B------:R-:W-:Y:S01]  /*b850*/  ISETP.GE.U32.AND P5, PT, R0, 0x7fffff13, PT ;  /* 0x7fffff130000780c */ /* 0x000fe20003fa6070 */
[----:B------:R-:W-:-:S02]  /*b860*/  VIADD R0, R14, 0xffffff91 ;  /* 0xffffff910e007836 */ /* 0x000fc40000000000 */
[----:B------:R-:W-:Y:S01]  /*b870*/  LDGSTS.E [R10+0x800c], desc[UR8][R166.64], !P1 ;  /* 0x0800c000a60a7fae */ /* 0x000fe2000c921848 */
[----:B------:R-:W-:Y:S02]  /*b880*/  IMAD.MOV.U32 R234, RZ, RZ, R18 ;  /* 0x000000ffffea7224 */ /* 0x000fe400078e0012 */
        /* <DEDUP_REMOVED lines=9> */
[----:B------:R-:W-:Y:S01]  /*b920*/  IMAD.MOV.U32 R18, RZ, RZ, R244 ;  /* 0x000000ffff127224 */ /* 0x000fe200078e00f4 */
[----:B-1----:R-:W-:Y:S01]  /*b930*/  IADD3 R0, R13, -0x11, RZ ;  /* 0xffffffef0d007810 */ /* 0x002fe20007ffe0ff */
[----:B------:R-:W-:Y:S01]  /*b940*/  LDGSTS.E [R10+0x10004], desc[UR8][R174.64], !P2 ;  /* 0x10004000ae0a7fae */ /* 0x000fe2000d121848 */
[----:B------:R-:W-:-:S02]  /*b950*/  IMAD.MOV.U32 R19, RZ, RZ, R245 ;  /* 0x000000ffff137224 */ /* 0x000fc400078e00f5 */
[----:B------:R-:W1:Y:S01]  /*b960*/  LDC R13, c[0x0][0x230] ;  /* 0x00008c00ff0d7b82 */ /* 0x000e620000000800 */
[----:B------:R-:W-:Y:S01]  /*b970*/  LDGSTS.E [R10+0x14004], desc[UR8][R176.64], !P2 ;  /* 0x14004000b00a7fae */ /* 0x000fe2000d121848 */
[----:B------:R-:W-:Y:S01]  /*b980*/  ISETP.GE.U32.AND P2, PT, R0, 0x7fffff70, PT ;  /* 0x7fffff700000780c */ /* 0x000fe20003f46070 */
[----:B----4-:R-:W-:Y:S02]  /*b990*/  VIADD R0, R11, 0xffffffee ;  /* 0xffffffee0b007836 */ /* 0x010fe40000000000 */
[----:B------:R-:W-:Y:S01]  /*b9a0*/  LDGSTS.E [R10+0x10008], desc[UR8][R178.64], !P6 ;  /* 0x10008000b20a7fae */ /* 0x000fe2000f121848 */
[----:B------:R-:W-:Y:S02]  /*b9b0*/  IMAD.WIDE R244, R242, 0x4, R224 ;  /* 0x00000004f2f47825 */ /* 0x000fe400078e02e0 */
[----:B------:R-:W4:Y:S01]  /*b9c0*/  LDC R11, c[0x0][0x230] ;  /* 0x00008c00ff0b7b82 */ /* 0x000f220000000800 */
[----:B------:R-:W-:Y:S01]  /*b9d0*/  LDGSTS.E [R10+0x14008], desc[UR8][R180.64], !P6 ;  /* 0x14008000b40a7fae */ /* 0x000fe2000f121848 */
[----:B------:R-:W-:Y:S01]  /*b9e0*/  ISETP.GE.U32.AND P6, PT, R0, 0x7fffff6f, PT ;  /* 0x7fffff6f0000780c */ /* 0x000fe20003fc6070 */
[----:B--2---:R-:W-:-:S02]  /*b9f0*/  VIADD R0, R14, 0xffffffed ;  /* 0xffffffed0e007836 */ /* 0x004fc40000000000 */
[----:B------:R-:W-:Y:S01]  /*ba00*/  LDGSTS.E [R10+0x1000c], desc[UR8][R182.64], !P0 ;  /* 0x1000c000b60a7fae */ /* 0x000fe2000c121848 */
[--C-:B------:R-:W-:Y:S02]  /*ba10*/  IMAD.WIDE R242, R242, 0x4, R226.reuse ;  /* 0x00000004f2f27825 */ /* 0x100fe400078e02e2 */
[----:B------:R-:W2:Y:S01]  /*ba20*/  LDC R14, c[0x0][0x230] ;  /* 0x00008c00ff0e7b82 */ /* 0x000ea20000000800 */
[----:B------:R-:W-:Y:S01]  /*ba30*/  LDGSTS.E [R10+0x1400c], desc[UR8][R184.64], !P0 ;  /* 0x1400c000b80a7fae */ /* 0x000fe2000c121848 */
[----:B------:R-:W-:Y:S01]  /*ba40*/  ISETP.GE.U32.AND P0, PT, R0, 0x7fffff6e, PT ;  /* 0x7fffff6e0000780c */ /* 0x000fe20003f06070 */
[----:B------:R-:W-:Y:S01]  /*ba50*/  IMAD.WIDE R208, R208, 0x4, R226 ;  /* 0x00000004d0d07825 */ /* 0x000fe200078e02e2 */
[----:B---3--:R-:W-:Y:S01]  /*ba60*/  IADD3 R0, R12, -0x14, RZ ;  /* 0xffffffec0c007810 */ /* 0x008fe20007ffe0ff */
[----:B------:R-:W-:Y:S02]  /*ba70*/  LDGSTS.E [R10+0x18000], desc[UR8][R186.64], !P3 ;  /* 0x18000000ba0a7fae */ /* 0x000fe4000d921848 */
[----:B------:R-:W-:-:S02]  /*ba80*/  IMAD R212, R16, 0x32, RZ ;  /* 0x0000003210d47824 */ /* 0x000fc400078e02ff */
[----:B------:R-:W-:Y:S01]  /*ba90*/  LDGSTS.E [R10+0x1c000], desc[UR8][R188.64], !P3 ;  /* 0x1c000000bc0a7fae */ /* 0x000fe2000d921848 */
[----:B------:R-:W-:Y:S01]  /*baa0*/  ISETP.GE.U32.AND P3, PT, R0, 0x7fffff6d, PT ;  /* 0x7fffff6d0000780c */ /* 0x000fe20003f66070 */
[----:B-1----:R-:W-:Y:S02]  /*bab0*/  VIADD R0, R13, 0xffffffcf ;  /* 0xffffffcf0d007836 */ /* 0x002fe40000000000 */
[----:B------:R-:W1:Y:S01]  /*bac0*/  LDC R13, c[0x0][0x230] ;  /* 0x00008c00ff0d7b82 */ /* 0x000e620000000800 */
[----:B------:R-:W-:Y:S01]  /*bad0*/  LDGSTS.E [R10+0x18004], desc[UR8][R190.64], !P5 ;  /* 0x18004000be0a7fae */ /* 0x000fe2000e921848 */
[----:B------:R-:W-:Y:S02]  /*bae0*/  IMAD.MOV.U32 R48, RZ, RZ, R210 ;  /* 0x000000ffff307224 */ /* 0x000fe400078e00d2 */
[----:B------:R-:W-:Y:S01]  /*baf0*/  IMAD.MOV.U32 R34, RZ, RZ, R238 ;  /* 0x000000ffff227224 */ /* 0x000fe200078e00ee */
[----:B------:R-:W-:Y:S01]  /*bb00*/  LDGSTS.E [R10+0x1c004], desc[UR8][R192.64], !P5 ;  /* 0x1c004000c00a7fae */ /* 0x000fe2000e921848 */
[----:B------:R-:W-:Y:S01]  /*bb10*/  ISETP.GE.U32.AND P5, PT, R0, 0x7fffff50, PT ;  /* 0x7fffff500000780c */ /* 0x000fe20003fa6070 */
[----:B----4-:R-:W-:Y:S01]  /*bb20*/  VIADD R0, R11, 0xffffffce ;  /* 0xffffffce0b007836 */ /* 0x010fe20000000000 */
[----:B------:R-:W-:Y:S01]  /*bb30*/  LOP3.LUT R11, R6, 0x40, RZ, 0x3c, !PT ;  /* 0x00000040060b7812 */ /* 0x000fe200078e3cff */
[----:B------:R-:W-:Y:S01]  /*bb40*/  LDGSTS.E [R10+0x18008], desc[UR8][R194.64], !P1 ;  /* 0x18008000c20a7fae */ /* 0x000fe2000c921848 */
[----:B------:R-:W-:-:S02]  /*bb50*/  IMAD.MOV.U32 R53, RZ, RZ, R213 ;  /* 0x000000ffff357224 */ /* 0x000fc400078e00d5 */
[----:B--2---:R-:W-:Y:S01]  /*bb60*/  VIADD R12, R14, 0xffffffcd ;  /* 0xffffffcd0e0c7836 */ /* 0x004fe20000000000 */
[----:B------:R-:W-:Y:S01]  /*bb70*/  LDGSTS.E [R10+0x1c008], desc[UR8][R196.64], !P1 ;  /* 0x1c008000c40a7fae */ /* 0x000fe2000c921848 */
[----:B------:R-:W-:Y:S01]  /*bb80*/  ISETP.GE.U32.AND P1, PT, R0, 0x7fffff4f, PT ;  /* 0x7fffff4f0000780c */ /* 0x000fe20003f26070 */
[----:B------:R-:W-:Y:S01]  /*bb90*/  VIADD R11, R11, UR10 ;  /* 0x0000000a0b0b7c36 */ /* 0x000fe20008000000 */
[----:B------:R-:W-:Y:S01]  /*bba0*/  SHF.L.U32 R0, R16, 0x4, RZ ;  /* 0x0000000410007819 */ /* 0x000fe200000006ff */
[----:B------:R-:W-:Y:S01]  /*bbb0*/  LDGSTS.E [R10+0x1800c], desc[UR8][R198.64], !P4 ;  /* 0x1800c000c60a7fae */ /* 0x000fe2000e121848 */
[----:B------:R-:W2:Y:S01]  /*bbc0*/  LDC R14, c[0x0][0x230] ;  /* 0x00008c00ff0e7b82 */ /* 0x000ea20000000800 */
[--C-:B------:R-:W-:Y:S02]  /*bbd0*/  IMAD.WIDE R210, R212, 0x4, R224.reuse ;  /* 0x00000004d4d27825 */ /* 0x100fe400078e02e0 */
[----:B------:R-:W-:Y:S01]  /*bbe0*/  LDGSTS.E [R10+0x1c00c], desc[UR8][R200.64], !P4 ;  /* 0x1c00c000c80a7fae */ /* 0x000fe2000e121848 */
[----:B------:R-:W-:Y:S01]  /*bbf0*/  ISETP.GE.U32.AND P4, PT, R12, 0x7fffff4e, PT ;  /* 0x7fffff4e0c00780c */ /* 0x000fe20003f86070 */
[----:B------:R-:W-:-:S02]  /*bc00*/  IMAD.WIDE R32, R0, 0x4, R224 ;  /* 0x0000000400207825 */ /* 0x000fc400078e02e0 */
[----:B------:R3:W-:Y:S01]  /*bc10*/  STL.64 [R1+0x18], R2 ;  /* 0x0000180201007387 */ /* 0x0007e20000100a00 */
[----:B------:R-:W4:Y:S01]  /*bc20*/  LDC R12, c[0x0][0x230] ;  /* 0x00008c00ff0c7b82 */ /* 0x000f220000000800 */
[----:B------:R-:W-:Y:S02]  /*bc30*/  IMAD.MOV.U32 R238, RZ, RZ, R216 ;  /* 0x000000ffffee7224 */ /* 0x000fe400078e00d8 */
[----:B------:R1:W-:Y:S01]  /*bc40*/  STL.64 [R1+0x10], R32 ;  /* 0x0000102001007387 */ /* 0x0003e20000100a00 */
[----:B------:R-:W-:-:S03]  /*bc50*/  IMAD.WIDE R212, R212, 0x4, R226 ;  /* 0x00000004d4d47825 */ /* 0x000fc600078e02e2 */
[----:B------:R1:W-:Y:S01]  /*bc60*/  LDGSTS.E [R11], desc[UR8][R32.64], !P2 ;  /* 0x00000000200b7fae */ /* 0x0003e2000d121848 */
[----:B------:R-:W-:Y:S02]  /*bc70*/  IMAD R216, R16, 0x33, RZ ;  /* 0x0000003310d87824 */ /* 0x000fe400078e02ff */
[----:B------:R-:W-:Y:S02]  /*bc80*/  IMAD.MOV.U32 R228, RZ, RZ, R220 ;  /* 0x000000ffffe47224 */ /* 0x000fe400078e00dc */
[----:B---3--:R-:W-:Y:S01]  /*bc90*/  IMAD.WIDE R2, R0, 0x4, R226 ;  /* 0x0000000400027825 */ /* 0x008fe200078e02e2 */
[----:B------:R-:W-:Y:S02]  /*bca0*/  IADD3 R0, R15, -0x34, RZ ;  /* 0xffffffcc0f007810 */ /* 0x000fe40007ffe0ff */
[----:B------:R-:W3:Y:S01]  /*bcb0*/  LDC R15, c[0x0][0x230] ;  /* 0x00008c00ff0f7b82 */ /* 0x000ee20000000800 */
[----:B------:R-:W-:Y:S01]  /*bcc0*/  IMAD R220, R16, 0x50, RZ ;  /* 0x0000005010dc7824 */ /* 0x000fe200078e02ff */
[----:B------:R2:W-:Y:S01]  /*bcd0*/  STL.64 [R1+0x8], R2 ;  /* 0x0000080201007387 */ /* 0x0005e20000100a00 */
[----:B------:R-:W-:Y:S01]  /*bce0*/  IMAD.MOV.U32 R43, RZ, RZ, R27 ;  /* 0x000000ffff2b7224 */ /* 0x000fe200078e001b */
[----:B-1----:R-:W-:Y:S01]  /*bcf0*/  MOV R33, R31 ;  /* 0x0000001f00217202 */ /* 0x002fe20000000f00 */
[----:B------:R-:W-:Y:S01]  /*bd00*/  IMAD.MOV.U32 R32, RZ, RZ, R30 ;  /* 0x000000ffff207224 */ /* 0x000fe200078e001e */
[----:B------:R2:W-:Y:S01]  /*bd10*/  LDGSTS.E [R11+0x4000], desc[UR8][R2.64], !P2 ;  /* 0x04000000020b7fae */ /* 0x0005e2000d121848 */
[----:B------:R-:W-:Y:S01]  /*bd20*/  ISETP.GE.U32.AND P2, PT, R0, 0x7fffff4d, PT ;  /* 0x7fffff4d0000780c */ /* 0x000fe20003f46070 */
[----:B------:R-:W-:Y:S01]  /*bd30*/  VIADD R0, R13, 0xffffffaf ;  /* 0xffffffaf0d007836 */ /* 0x000fe20000000000 */
[----:B------:R-:W-:Y:S01]  /*bd40*/  MOV R31, R25 ;  /* 0x00000019001f7202 */ /* 0x000fe20000000f00 */
[----:B------:R-:W1:Y:S01]  /*bd50*/  LDC R13, c[0x0][0x230] ;  /* 0x00008c00ff0d7b82 */ /* 0x000e620000000800 */
[----:B------:R-:W-:-:S02]  /*bd60*/  IMAD.MOV.U32 R30, RZ, RZ, R24 ;  /* 0x000000ffff1e7224 */ /* 0x000fc400078e0018 */
[----:B------:R-:W-:Y:S02]  /*bd70*/  IMAD.MOV.U32 R24, RZ, RZ, R22 ;  /* 0x000000ffff187224 */ /* 0x000fe400078e0016 */
[----:B------:R-:W-:Y:S02]  /*bd80*/  IMAD.MOV.U32 R22, RZ, RZ, R204 ;  /* 0x000000ffff167224 */ /* 0x000fe400078e00cc */
[----:B------:R-:W-:Y:S02]  /*bd90*/  IMAD R204, R16, 0x30, RZ ;  /* 0x0000003010cc7824 */ /* 0x000fe400078e02ff */
[----:B--2---:R-:W-:-:S04]  /*bda0*/  IMAD.WIDE R2, R250, 0x4, R224 ;  /* 0x00000004fa027825 */ /* 0x004fc800078e02e0 */
[----:B------:R-:W-:Y:S01]  /*bdb0*/  IMAD.WIDE R250, R250, 0x4, R226 ;  /* 0x00000004fafa7825 */ /* 0x000fe200078e02e2 */
[----:B------:R2:W-:Y:S03]  /*bdc0*/  LDGSTS.E [R11+0x4], desc[UR8][R2.64], !P6 ;  /* 0x00004000020b7fae */ /* 0x0005e6000f121848 */
[----:B------:R-:W-:Y:S01]  /*bdd0*/  IMAD.MOV.U32 R25, RZ, RZ, R23 ;  /* 0x000000ffff197224 */ /* 0x000fe200078e0017 */
[----:B------:R-:W-:Y:S01]  /*bde0*/  LDGSTS.E [R11+0x4004], desc[UR8][R250.64], !P6 ;  /* 0x04004000fa0b7fae */ /* 0x000fe2000f121848 */
[----:B------:R-:W-:Y:S01]  /*bdf0*/  ISETP.GE.U32.AND P6, PT, R0, 0x7fffff30, PT ;  /* 0x7fffff300000780c */ /* 0x000fe20003fc6070 */
[C---:B------:R-:W-:Y:S01]  /*be00*/  IMAD.WIDE R202, R204.reuse, 0x4, R224 ;  /* 0x00000004ccca7825 */ /* 0x040fe200078e02e0 */
[----:B------:R-:W-:Y:S01]  /*be10*/  IADD3 R0, R17, -0x52, RZ ;  /* 0xffffffae11007810 */ /* 0x000fe20007ffe0ff */
[----:B------:R-:W-:Y:S01]  /*be20*/  LDGSTS.E [R11+0x8], desc[UR8][R248.64], !P0 ;  /* 0x00008000f80b7fae */ /* 0x000fe2000c121848 */
[----:B------:R-:W-:Y:S01]  /*be30*/  MOV R23, R205 ;  /* 0x000000cd00177202 */ /* 0x000fe20000000f00 */
[----:B------:R-:W-:Y:S01]  /*be40*/  IMAD.WIDE R204, R204, 0x4, R226 ;  /* 0x00000004cccc7825 */ /* 0x000fe200078e02e2 */
[----:B------:R-:W2:Y:S01]  /*be50*/  LDC R17, c[0x0][0x230] ;  /* 0x00008c00ff117b82 */ /* 0x000ea20000000800 */
[----:B------:R-:W-:Y:S01]  /*be60*/  LDGSTS.E [R11+0x4008], desc[UR8][R246.64], !P0 ;  /* 0x04008000f60b7fae */ /* 0x000fe2000c121848 */
[----:B------:R-:W-:Y:S01]  /*be70*/  ISETP.GE.U32.AND P0, PT, R0, 0x7fffff2f, PT ;  /* 0x7fffff2f0000780c */ /* 0x000fe20003f06070 */
[----:B----4-:R-:W-:-:S02]  /*be80*/  VIADD R0, R12, 0xffffffad ;  /* 0xffffffad0c007836 */ /* 0x010fc40000000000 */
[----:B------:R-:W-:Y:S01]  /*be90*/  LDGSTS.E [R11+0xc], desc[UR8][R244.64], !P3 ;  /* 0x0000c000f40b7fae */ /* 0x000fe2000d921848 */
[----:B------:R-:W-:Y:S02]  /*bea0*/  IMAD.MOV.U32 R51, RZ, RZ, R229 ;  /* 0x000000ffff337224 */ /* 0x000fe400078e00e5 */
[----:B------:R-:W4:Y:S01]  /*beb0*/  LDC R12, c[0x0][0x230] ;  /* 0x00008c00ff0c7b82 */ /* 0x000f220000000800 */
[----:B------:R-:W-:Y:S01]  /*bec0*/  LDGSTS.E [R11+0x400c], desc[UR8][R242.64], !P3 ;  /* 0x0400c000f20b7fae */ /* 0x000fe2000d921848 */
[----:B------:R-:W-:Y:S01]  /*bed0*/  ISETP.GE.U32.AND P3, PT, R0, 0x7fffff2e, PT ;  /* 0x7fffff2e0000780c */ /* 0x000fe20003f66070 */
[----:B------:R-:W-:Y:S02]  /*bee0*/  VIADD R0, R14, 0xffffffac ;  /* 0xffffffac0e007836 */ /* 0x000fe40000000000 */
[----:B------:R-:W-:Y:S01]  /*bef0*/  LDGSTS.E [R11+0x8000], desc[UR8][R202.64], !P5 ;  /* 0x08000000ca0b7fae */ /* 0x000fe2000e921848 */
[----:B------:R-:W-:Y:S02]  /*bf00*/  IMAD.MOV.U32 R37, RZ, RZ, R219 ;  /* 0x000000ffff257224 */ /* 0x000fe400078e00db */
[----:B------:R-:W2:Y:S01]  /*bf10*/  LDC R14, c[0x0][0x230] ;  /* 0x00008c00ff0e7b82 */ /* 0x000ea20000000800 */
        /* <DEDUP_REMOVED lines=9> */
[----:B---3--:R-:W-:Y:S02]  /*bfb0*/  VIADD R0, R15, 0xffffff8e ;  /* 0xffffff8e0f007836 */ /* 0x008fe40000000000 */
[----:B------:R3:W-:Y:S01]  /*bfc0*/  STL.64 [R1], R2 ;  /* 0x0000000201007387 */ /* 0x0007e20000100a00 */
[----:B------:R-:W-:Y:S02]  /*bfd0*/  IMAD.WIDE R218, R220, 0x4, R224 ;  /* 0x00000004dcda7825 */ /* 0x000fe400078e02e0 */
[----:B------:R-:W1:Y:S01]  /*bfe0*/  LDC R15, c[0x0][0x230] ;  /* 0x00008c00ff0f7b82 */ /* 0x000e620000000800 */
[----:B------:R-:W-:Y:S01]  /*bff0*/  LDGSTS.E [R11+0x8008], desc[UR8][R210.64], !P4 ;  /* 0x08008000d20b7fae */ /* 0x000fe2000e121848 */
[----:B------:R-:W-:-:S02]  /*c000*/  IMAD.MOV.U32 R21, RZ, RZ, R223 ;  /* 0x000000ffff157224 */ /* 0x000fc400078e00df */
[----:B------:R-:W-:Y:S01]  /*c010*/  IMAD.WIDE R220, R220, 0x4, R226 ;  /* 0x00000004dcdc7825 */ /* 0x000fe200078e02e2 */
[----:B------:R-:W-:Y:S01]  /*c020*/  LDGSTS.E [R11+0xc008], desc[UR8][R212.64], !P4 ;  /* 0x0c008000d40b7fae */ /* 0x000fe2000e121848 */
[----:B------:R-:W-:Y:S02]  /*c030*/  ISETP.GE.U32.AND P4, PT, R0, 0x7fffff0f, PT ;  /* 0x7fffff0f0000780c */ /* 0x000fe40003f86070 */
[----:B----4-:R-:W-:Y:S01]  /*c040*/  VIADD R0, R12, 0xffffff8d ;  /* 0xffffff8d0c007836 */ /* 0x010fe20000000000 */
[----:B--2---:R-:W-:Y:S01]  /*c050*/  IADD3 R12, R14, -0x74, RZ ;  /* 0xffffff8c0e0c7810 */ /* 0x004fe20007ffe0ff */
[----:B---3--:R-:W-:Y:S01]  /*c060*/  IMAD.MOV.U32 R2, RZ, RZ, R28 ;  /* 0x000000ffff027224 */ /* 0x008fe200078e001c */
[----:B------:R-:W-:Y:S01]  /*c070*/  MOV R28, R214 ;  /* 0x000000d6001c7202 */ /* 0x000fe20000000f00 */
[----:B------:R-:W-:Y:S01]  /*c080*/  IMAD.MOV.U32 R3, RZ, RZ, R29 ;  /* 0x000000ffff037224 */ /* 0x000fe200078e001d */
[----:B------:R-:W2:Y:S01]  /*c090*/  LDC R14, c[0x0][0x230] ;  /* 0x00008c00ff0e7b82 */ /* 0x000ea20000000800 */
[----:B------:R-:W-:-:S02]  /*c0a0*/  IMAD.MOV.U32 R29, RZ, RZ, R215 ;  /* 0x000000ffff1d7224 */ /* 0x000fc400078e00d7 */
[----:B------:R-:W-:-:S04]  /*c0b0*/  IMAD.WIDE R214, R216, 0x4, R224 ;  /* 0x00000004d8d67825 */ /* 0x000fc800078e02e0 */
[----:B------:R-:W-:Y:S01]  /*c0c0*/  IMAD.WIDE R216, R216, 0x4, R226 ;  /* 0x00000004d8d87825 */ /* 0x000fe200078e02e2 */
[----:B------:R-:W-:Y:S04]  /*c0d0*/  LDGSTS.E [R11+0x800c], desc[UR8][R214.64], !P2 ;  /* 0x0800c000d60b7fae */ /* 0x000fe8000d121848 */
[----:B------:R-:W-:Y:S01]  /*c0e0*/  LDGSTS.E [R11+0xc00c], desc[UR8][R216.64], !P2 ;  /* 0x0c00c000d80b7fae */ /* 0x000fe2000d121848 */
[----:B------:R-:W-:Y:S01]  /*c0f0*/  ISETP.GE.U32.AND P2, PT, R0, 0x7fffff0e, PT ;  /* 0x7fffff0e0000780c */ /* 0x000fe20003f46070 */
[----:B------:R-:W-:Y:S02]  /*c100*/  IMAD R0, R16, 0x51, RZ ;  /* 0x0000005110007824 */ /* 0x000fe400078e02ff */
[----:B------:R-:W-:Y:S02]  /*c110*/  LDGSTS.E [R11+0x10000], desc[UR8][R218.64], !P6 ;  /* 0x10000000da0b7fae */ /* 0x000fe4000f121848 */
[----:B------:R-:W-:-:S02]  /*c120*/  IMAD.WIDE R222, R0, 0x4, R224 ;  /* 0x0000000400de7825 */ /* 0x000fc400078e02e0 */
[----:B------:R-:W-:Y:S01]  /*c130*/  LDGSTS.E [R11+0x14000], desc[UR8][R220.64], !P6 ;  /* 0x14000000dc0b7fae */ /* 0x000fe2000f121848 */
[----:B------:R-:W-:Y:S01]  /*c140*/  ISETP.GE.U32.AND P6, PT, R12, 0x7fffff0d, PT ;  /* 0x7fffff0d0c00780c */ /* 0x000fe20003fc6070 */
[----:B------:R-:W-:Y:S02]  /*c150*/  IMAD.WIDE R58, R0, 0x4, R226 ;  /* 0x00000004003a7825 */ /* 0x000fe400078e02e2 */
[----:B------:R-:W-:Y:S02]  /*c160*/  LDGSTS.E [R11+0x10004], desc[UR8][R222.64], !P0 ;  /* 0x10004000de0b7fae */ /* 0x000fe4000c121848 */
[----:B------:R-:W-:Y:S02]  /*c170*/  IMAD R0, R16, 0x52, RZ ;  /* 0x0000005210007824 */ /* 0x000fe400078e02ff */
[----:B------:R3:W-:Y:S01]  /*c180*/  STL.64 [R1+0x108], R58 ;  /* 0x0001083a01007387 */ /* 0x0007e20000100a00 */
[----:B-1----:R-:W-:Y:S02]  /*c190*/  VIADD R12, R13, 0xffffffeb ;  /* 0xffffffeb0d0c7836 */ /* 0x002fe40000000000 */
[----:B------:R-:W-:Y:S01]  /*c1a0*/  IMAD.WIDE R60, R0, 0x4, R224 ;  /* 0x00000004003c7825 */ /* 0x000fe200078e02e0 */
[----:B------:R3:W-:Y:S01]  /*c1b0*/  LDGSTS.E [R11+0x14004], desc[UR8][R58.64], !P0 ;  /* 0x140040003a0b7fae */ /* 0x0007e2000c121848 */
[----:B------:R-:W1:Y:S01]  /*c1c0*/  LDC R13, c[0x0][0x230] ;  /* 0x00008c00ff0d7b82 */ /* 0x000e620000000800 */
[----:B------:R-:W-:Y:S01]  /*c1d0*/  ISETP.GE.U32.AND P0, PT, R12, 0x7fffff6c, PT ;  /* 0x7fffff6c0c00780c */ /* 0x000fe20003f06070 */
[----:B------:R-:W-:Y:S01]  /*c1e0*/  VIADD R12, R15, 0xffffffea ;  /* 0xffffffea0f0c7836 */ /* 0x000fe20000000000 */
[----:B------:R4:W-:Y:S04]  /*c1f0*/  STL.64 [R1+0x110], R60 ;  /* 0x0001103c01007387 */ /* 0x0009e80000100a00 */
[----:B------:R4:W-:Y:S01]  /*c200*/  LDGSTS.E [R11+0x10008], desc[UR8][R60.64], !P3 ;  /* 0x100080003c0b7fae */ /* 0x0009e2000d921848 */
[----:B------:R-:W1:Y:S01]  /*c210*/  LDC R15, c[0x0][0x230] ;  /* 0x00008c00ff0f7b82 */ /* 0x000e620000000800 */
[----:B---3--:R-:W-:-:S04]  /*c220*/  IMAD.WIDE R58, R0, 0x4, R226 ;  /* 0x00000004003a7825 */ /* 0x008fc800078e02e2 */
[----:B------:R-:W-:Y:S01]  /*c230*/  IMAD R0, R16, 0x53, RZ ;  /* 0x0000005310007824 */ /* 0x000fe200078e02ff */
[----:B------:R3:W-:Y:S03]  /*c240*/  STL.64 [R1+0x118], R58 ;  /* 0x0001183a01007387 */ /* 0x0007e60000100a00 */
[----:B----4-:R-:W-:Y:S01]  /*c250*/  IMAD.WIDE R60, R0, 0x4, R224 ;  /* 0x00000004003c7825 */ /* 0x010fe200078e02e0 */
[----:B------:R3:W-:Y:S01]  /*c260*/  LDGSTS.E [R11+0x14008], desc[UR8][R58.64], !P3 ;  /* 0x140080003a0b7fae */ /* 0x0007e2000d921848 */
[----:B------:R-:W-:Y:S02]  /*c270*/  ISETP.GE.U32.AND P3, PT, R12, 0x7fffff6b, PT ;  /* 0x7fffff6b0c00780c */ /* 0x000fe40003f66070 */
[----:B------:R-:W-:Y:S01]  /*c280*/  IADD3 R12, R17, -0x17, RZ ;  /* 0xffffffe9110c7810 */ /* 0x000fe20007ffe0ff */
[----:B------:R4:W-:Y:S01]  /*c290*/  STL.64 [R1+0x138], R60 ;  /* 0x0001383c01007387 */ /* 0x0009e20000100a00 */
[----:B------:R-:W1:Y:S03]  /*c2a0*/  LDC R17, c[0x0][0x230] ;  /* 0x00008c00ff117b82 */ /* 0x000e660000000800 */
[----:B------:R4:W-:Y:S01]  /*c2b0*/  LDGSTS.E [R11+0x1000c], desc[UR8][R60.64], !P5 ;  /* 0x1000c0003c0b7fae */ /* 0x0009e2000e921848 */
[----:B---3--:R-:W-:-:S04]  /*c2c0*/  IMAD.WIDE R58, R0, 0x4, R226 ;  /* 0x00000004003a7825 */ /* 0x008fc800078e02e2 */
[----:B------:R-:W-:Y:S01]  /*c2d0*/  IMAD R0, R16, 0x70, RZ ;  /* 0x0000007010007824 */ /* 0x000fe200078e02ff */
[----:B------:R3:W-:Y:S03]  /*c2e0*/  STL.64 [R1+0x148], R58 ;  /* 0x0001483a01007387 */ /* 0x0007e60000100a00 */
[----:B----4-:R-:W-:Y:S01]  /*c2f0*/  IMAD.WIDE R60, R0, 0x4, R224 ;  /* 0x00000004003c7825 */ /* 0x010fe200078e02e0 */
[----:B------:R3:W-:Y:S01]  /*c300*/  LDGSTS.E [R11+0x1400c], desc[UR8][R58.64], !P5 ;  /* 0x1400c0003a0b7fae */ /* 0x0007e2000e921848 */
[----:B------:R-:W-:Y:S02]  /*c310*/  ISETP.GE.U32.AND P5, PT, R12, 0x7fffff6a, PT ;  /* 0x7fffff6a0c00780c */ /* 0x000fe40003fa6070 */
[----:B--2---:R-:W-:Y:S01]  /*c320*/  VIADD R12, R14, 0xffffffe8 ;  /* 0xffffffe80e0c7836 */ /* 0x004fe20000000000 */
[----:B------:R2:W-:Y:S01]  /*c330*/  STL.64 [R1+0x158], R60 ;  /* 0x0001583c01007387 */ /* 0x0005e20000100a00 */
[----:B------:R-:W4:Y:S03]  /*c340*/  LDC R14, c[0x0][0x230] ;  /* 0x00008c00ff0e7b82 */ /* 0x000f260000000800 */
[----:B------:R2:W-:Y:S01]  /*c350*/  LDGSTS.E [R11+0x18000], desc[UR8][R60.64], !P1 ;  /* 0x180000003c0b7fae */ /* 0x0005e2000c921848 */
[----:B---3--:R-:W-:-:S04]  /*c360*/  IMAD.WIDE R58, R0, 0x4, R226 ;  /* 0x00000004003a7825 */ /* 0x008fc800078e02e2 */
[----:B------:R-:W-:Y:S01]  /*c370*/  IMAD R0, R16, 0x71, RZ ;  /* 0x0000007110007824 */ /* 0x000fe200078e02ff */
[----:B------:R3:W-:Y:S03]  /*c380*/  STL.64 [R1+0x168], R58 ;  /* 0x0001683a01007387 */ /* 0x0007e60000100a00 */
[----:B--2---:R-:W-:Y:S01]  /*c390*/  IMAD.WIDE R60, R0, 0x4, R224 ;  /* 0x00000004003c7825 */ /* 0x004fe200078e02e0 */
[----:B------:R3:W-:Y:S01]  /*c3a0*/  LDGSTS.E [R11+0x1c000], desc[UR8][R58.64], !P1 ;  /* 0x1c0000003a0b7fae */ /* 0x0007e2000c921848 */
[----:B------:R-:W-:Y:S02]  /*c3b0*/  ISETP.GE.U32.AND P1, PT, R12, 0x7fffff69, PT ;  /* 0x7fffff690c00780c */ /* 0x000fe40003f26070 */
[----:B-1----:R-:W-:Y:S01]  /*c3c0*/  VIADD R12, R13, 0xffffffcb ;  /* 0xffffffcb0d0c7836 */ /* 0x002fe20000000000 */
[----:B------:R1:W-:Y:S01]  /*c3d0*/  STL.64 [R1+0x178], R60 ;  /* 0x0001783c01007387 */ /* 0x0003e20000100a00 */
[----:B------:R-:W-:-:S02]  /*c3e0*/  VIADD R13, R17, 0xffffffc9 ;  /* 0xffffffc9110d7836 */ /* 0x000fc40000000000 */
[----:B------:R-:W2:Y:S01]  /*c3f0*/  LDC R17, c[0x0][0x230] ;  /* 0x00008c00ff117b82 */ /* 0x000ea20000000800 */
[----:B------:R1:W-:Y:S01]  /*c400*/  LDGSTS.E [R11+0x18004], desc[UR8][R60.64], !P4 ;  /* 0x180040003c0b7fae */ /* 0x0003e2000e121848 */
[----:B---3--:R-:W-:-:S04]  /*c410*/  IMAD.WIDE R58, R0, 0x4, R226 ;  /* 0x00000004003a7825 */ /* 0x008fc800078e02e2 */
[----:B------:R-:W-:Y:S01]  /*c420*/  IMAD R0, R16, 0x72, RZ ;  /* 0x0000007210007824 */ /* 0x000fe200078e02ff */
[----:B------:R3:W-:Y:S03]  /*c430*/  STL.64 [R1+0x188], R58 ;  /* 0x0001883a01007387 */ /* 0x0007e60000100a00 */
[----:B------:R-:W-:Y:S01]  /*c440*/  IMAD.WIDE R62, R0, 0x4, R224 ;  /* 0x00000004003e7825 */ /* 0x000fe200078e02e0 */
[----:B------:R3:W-:Y:S01]  /*c450*/  LDGSTS.E [R11+0x1c004], desc[UR8][R58.64], !P4 ;  /* 0x1c0040003a0b7fae */ /* 0x0007e2000e121848 */
[----:B------:R-:W-:Y:S02]  /*c460*/  ISETP.GE.U32.AND P4, PT, R12, 0x7fffff4c, PT ;  /* 0x7fffff4c0c00780c */ /* 0x000fe40003f86070 */
[----:B-1----:R-:W-:Y:S01]  /*c470*/  IMAD.WIDE R60, R0, 0x4, R226 ;  /* 0x00000004003c7825 */ /* 0x002fe200078e02e2 */
[----:B------:R-:W-:Y:S01]  /*c480*/  IADD3 R12, R15, -0x36, RZ ;  /* 0xffffffca0f0c7810 */ /* 0x000fe20007ffe0ff */
[----:B------:R1:W-:Y:S01]  /*c490*/  LDGSTS.E [R11+0x18008], desc[UR8][R62.64], !P2 ;  /* 0x180080003e0b7fae */ /* 0x0003e2000d121848 */
[----:B------:R-:W2:Y:S01]  /*c4a0*/  LDC R15, c[0x0][0x230] ;  /* 0x00008c00ff0f7b82 */ /* 0x000ea20000000800 */
[----:B------:R-:W-:-:S02]  /*c4b0*/  IMAD R0, R16, 0x73, RZ ;  /* 0x0000007310007824 */ /* 0x000fc400078e02ff */
[----:B------:R1:W-:Y:S01]  /*c4c0*/  STL.64 [R1+0x198], R62 ;  /* 0x0001983e01007387 */ /* 0x0003e20000100a00 */
[----:B---3--:R-:W-:Y:S01]  /*c4d0*/  MOV R58, R56 ;  /* 0x00000038003a7202 */ /* 0x008fe20000000f00 */
[----:B------:R-:W-:Y:S02]  /*c4e0*/  IMAD.MOV.U32 R56, RZ, RZ, R46 ;  /* 0x000000ffff387224 */ /* 0x000fe400078e002e */
[----:B------:R3:W-:Y:S01]  /*c4f0*/  LDGSTS.E [R11+0x1c008], desc[UR8][R60.64], !P2 ;  /* 0x1c0080003c0b7fae */ /* 0x0007e2000d121848 */
[----:B------:R-:W-:Y:S01]  /*c500*/  IMAD.MOV.U32 R46, RZ, RZ, R18 ;  /* 0x000000ffff2e7224 */ /* 0x000fe200078e0012 */
[----:B------:R-:W-:Y:S01]  /*c510*/  ISETP.GE.U32.AND P2, PT, R12, 0x7fffff4b, PT ;  /* 0x7fffff4b0c00780c */ /* 0x000fe20003f46070 */
[----:B------:R-:W2:Y:S01]  /*c520*/  LDC R18, c[0x0][0x230] ;  /* 0x00008c00ff127b82 */ /* 0x000ea20000000800 */
[----:B------:R3:W-:Y:S01]  /*c530*/  STL.64 [R1+0x1a8], R60 ;  /* 0x0001a83c01007387 */ /* 0x0007e20000100a00 */
[----:B------:R-:W-:Y:S01]  /*c540*/  LOP3.LUT R12, R6, 0x50, RZ, 0x3c, !PT ;  /* 0x00000050060c7812 */ /* 0x000fe200078e3cff */
[----:B------:R-:W-:Y:S01]  /*c550*/  IMAD.MOV.U32 R59, RZ, RZ, R57 ;  /* 0x000000ffff3b7224 */ /* 0x000fe200078e0039 */
[----:B------:R-:W-:Y:S01]  /*c560*/  MOV R57, R47 ;  /* 0x0000002f00397202 */ /* 0x000fe20000000f00 */
[----:B-1----:R-:W-:-:S04]  /*c570*/  IMAD.WIDE R62, R0, 0x4, R224 ;  /* 0x00000004003e7825 */ /* 0x002fc800078e02e0 */
[----:B------:R-:W-:Y:S01]  /*c580*/  VIADD R12, R12, UR10 ;  /* 0x0000000a0c0c7c36 */ /* 0x000fe20008000000 */
[----:B------:R1:W-:Y:S01]  /*c590*/  STL.64 [R1+0x1b8], R62 ;  /* 0x0001b83e01007387 */ /* 0x0003e20000100a00 */
[----:B------:R-:W-:Y:S02]  /*c5a0*/  IMAD.MOV.U32 R47, RZ, RZ, R19 ;  /* 0x000000ffff2f7224 */ /* 0x000fe400078e0013 */
[----:B---3--:R-:W-:Y:S01]  /*c5b0*/  IMAD.WIDE R60, R0, 0x4, R226 ;  /* 0x00000004003c7825 */ /* 0x008fe200078e02e2 */
[----:B------:R1:W-:Y:S01]  /*c5c0*/  LDGSTS.E [R11+0x1800c], desc[UR8][R62.64], !P6 ;  /* 0x1800c0003e0b7fae */ /* 0x0003e2000f121848 */
[----:B------:R-:W3:Y:S02]  /*c5d0*/  LDC R19, c[0x0][0x230] ;  /* 0x00008c00ff137b82 */ /* 0x000ee40000000800 */
[----:B------:R-:W-:Y:S01]  /*c5e0*/  IMAD R0, R16, 0x14, RZ ;  /* 0x0000001410007824 */ /* 0x000fe200078e02ff */
[----:B------:R1:W-:Y:S04]  /*c5f0*/  STL.64 [R1+0x1c8], R60 ;  /* 0x0001c83c01007387 */ /* 0x0003e80000100a00 */
[----:B------:R1:W-:Y:S01]  /*c600*/  LDGSTS.E [R11+0x1c00c], desc[UR8][R60.64], !P6 ;  /* 0x1c00c0003c0b7fae */ /* 0x0003e2000f121848 */
[----:B------:R-:W-:-:S02]  /*c610*/  ISETP.GE.U32.AND P6, PT, R13, 0x7fffff4a, PT ;  /* 0x7fffff4a0d00780c */ /* 0x000fc40003fc6070 */
[----:B----4-:R-:W-:Y:S01]  /*c620*/  IADD3 R13, R14, -0x38, RZ ;  /* 0xffffffc80e0d7810 */ /* 0x010fe20007ffe0ff */
[C---:B-1----:R-:W-:Y:S01]  /*c630*/  IMAD.WIDE R62, R0.reuse, 0x4, R224 ;  /* 0x00000004003e7825 */ /* 0x042fe200078e02e0 */
[----:B------:R-:W1:Y:S04]  /*c640*/  LDC R14, c[0x0][0x230] ;  /* 0x00008c00ff0e7b82 */ /* 0x000e680000000800 */
[----:B------:R4:W-:Y:S01]  /*c650*/  STL.64 [R1+0x1d8], R62 ;  /* 0x0001d83e01007387 */ /* 0x0009e20000100a00 */
[----:B------:R-:W-:-:S03]  /*c660*/  IMAD.WIDE R60, R0, 0x4, R226 ;  /* 0x00000004003c7825 */ /* 0x000fc600078e02e2 */
[----:B------:R4:W-:Y:S01]  /*c670*/  LDGSTS.E [R12], desc[UR8][R62.64], !P0 ;  /* 0x000000003e0c7fae */ /* 0x0009e2000c121848 */
[----:B------:R-:W-:-:S03]  /*c680*/  IMAD R0, R16, 0x15, RZ ;  /* 0x0000001510007824 */ /* 0x000fc600078e02ff */
[----:B------:R4:W-:Y:S04]  /*c690*/  STL.64 [R1+0x1e0], R60 ;  /* 0x0001e03c01007387 */ /* 0x0009e80000100a00 */
[----:B------:R3:W-:Y:S01]  /*c6a0*/  LDGSTS.E [R12+0x4000], desc[UR8][R60.64], !P0 ;  /* 0x040000003c0c7fae */ /* 0x0007e2000c121848 */
[----:B------:R-:W-:Y:S01]  /*c6b0*/  ISETP.GE.U32.AND P0, PT, R13, 0x7fffff49, PT ;  /* 0x7fffff490d00780c */ /* 0x000fe20003f06070 */
[----:B--2---:R-:W-:Y:S02]  /*c6c0*/  VIADD R13, R18, 0xffffffab ;  /* 0xffffffab120d7836 */ /* 0x004fe40000000000 */
[C---:B----4-:R-:W-:Y:S01]  /*c6d0*/  IMAD.WIDE R62, R0.reuse, 0x4, R224 ;  /* 0x00000004003e7825 */ /* 0x050fe200078e02e0 */
[----:B------:R-:W2:Y:S04]  /*c6e0*/  LDC R18, c[0x0][0x230] ;  /* 0x00008c00ff127b82 */ /* 0x000ea80000000800 */
[----:B------:R4:W-:Y:S01]  /*c6f0*/  LDGSTS.E [R12+0x4], desc[UR8][R62.64], !P3 ;  /* 0x000040003e0c7fae */ /* 0x0009e2000d921848 */
[----:B---3--:R-:W-:-:S03]  /*c700*/  IMAD.WIDE R60, R0, 0x4, R226 ;  /* 0x00000004003c7825 */ /* 0x008fc600078e02e2 */
[----:B------:R4:W-:Y:S01]  /*c710*/  STL.64 [R1+0x1e8], R62 ;  /* 0x0001e83e01007387 */ /* 0x0009e20000100a00 */
[----:B------:R-:W-:-:S03]  /*c720*/  IMAD R0, R16, 0x16, RZ ;  /* 0x0000001610007824 */ /* 0x000fc600078e02ff */
[----:B------:R3:W-:Y:S01]  /*c730*/  LDGSTS.E [R12+0x4004], desc[UR8][R60.64], !P3 ;  /* 0x040040003c0c7fae */ /* 0x0007e2000d921848 */
[----:B------:R-:W-:Y:S01]  /*c740*/  ISETP.GE.U32.AND P3, PT, R13, 0x7fffff2c, PT ;  /* 0x7fffff2c0d00780c */ /* 0x000fe20003f66070 */
[----:B------:R-:W-:Y:S02]  /*c750*/  VIADD R13, R15, 0xffffffaa ;  /* 0xffffffaa0f0d7836 */ /* 0x000fe40000000000 */
[----:B------:R3:W-:Y:S01]  /*c760*/  STL.64 [R1+0x1f0], R60 ;  /* 0x0001f03c01007387 */ /* 0x0007e20000100a00 */
[----:B------:R-:W2:Y:S01]  /*c770*/  LDC R15, c[0x0][0x230] ;  /* 0x00008c00ff0f7b82 */ /* 0x000ea20000000800 */
[----:B----4-:R-:W-:-:S05]  /*c780*/  IMAD.WIDE R62, R0, 0x4, R224 ;  /* 0x00000004003e7825 */ /* 0x010fca00078e02e0 */
[----:B------:R4:W-:Y:S01]  /*c790*/  STL.64 [R1+0x1f8], R62 ;  /* 0x0001f83e01007387 */ /* 0x0009e20000100a00 */
[----:B---3--:R-:W-:-:S03]  /*c7a0*/  IMAD.WIDE R60, R0, 0x4, R226 ;  /* 0x00000004003c7825 */ /* 0x008fc600078e02e2 */
[----:B------:R4:W-:Y:S01]  /*c7b0*/  LDGSTS.E [R12+0x8], desc[UR8][R62.64], !P5 ;  /* 0x000080003e0c7fae */ /* 0x0009e2000e921848 */
[----:B------:R-:W-:-:S03]  /*c7c0*/  IMAD R0, R16, 0x17, RZ ;  /* 0x0000001710007824 */ /* 0x000fc600078e02ff */
[----:B------:R3:W-:Y:S04]  /*c7d0*/  STL.64 [R1+0x200], R60 ;  /* 0x0002003c01007387 */ /* 0x0007e80000100a00 */
[----:B------:R3:W-:Y:S01]  /*c7e0*/  LDGSTS.E [R12+0x4008], desc[UR8][R60.64], !P5 ;  /* 0x040080003c0c7fae */ /* 0x0007e2000e921848 */
[----:B------:R-:W-:Y:S02]  /*c7f0*/  ISETP.GE.U32.AND P5, PT, R13, 0x7fffff2b, PT ;  /* 0x7fffff2b0d00780c */ /* 0x000fe40003fa6070 */
[----:B------:R-:W-:Y:S01]  /*c800*/  IADD3 R13, R17, -0x57, RZ ;  /* 0xffffffa9110d7810 */ /* 0x000fe20007ffe0ff */
[C---:B----4-:R-:W-:Y:S01]  /*c810*/  IMAD.WIDE R62, R0.reuse, 0x4, R224 ;  /* 0x00000004003e7825 */ /* 0x050fe200078e02e0 */
[----:B------:R-:W4:Y:S04]  /*c820*/  LDC R17, c[0x0][0x230] ;  /* 0x00008c00ff117b82 */ /* 0x000f280000000800 */
[----:B------:R1:W-:Y:S01]  /*c830*/  STL.64 [R1+0x208], R62 ;  /* 0x0002083e01007387 */ /* 0x0003e20000100a00 */
[----:B---3--:R-:W-:-:S03]  /*c840*/  IMAD.WIDE R60, R0, 0x4, R226 ;  /* 0x00000004003c7825 */ /* 0x008fc600078e02e2 */
[----:B------:R3:W-:Y:S01]  /*c850*/  LDGSTS.E [R12+0xc], desc[UR8][R62.64], !P1 ;  /* 0x0000c0003e0c7fae */ /* 0x0007e2000c921848 */
[----:B------:R-:W-:-:S03]  /*c860*/  IMAD R0, R16, 0x34, RZ ;  /* 0x0000003410007824 */ /* 0x000fc600078e02ff */
[----:B------:R2:W-:Y:S04]  /*c870*/  STL.64 [R1+0x210], R60 ;  /* 0x0002103c01007387 */ /* 0x0005e80000100a00 */
[----:B------:R2:W-:Y:S01]  /*c880*/  LDGSTS.E [R12+0x400c], desc[UR8][R60.64], !P1 ;  /* 0x0400c0003c0c7fae */ /* 0x0005e2000c921848 */
[----:B------:R-:W-:Y:S01]  /*c890*/  ISETP.GE.U32.AND P1, PT, R13, 0x7fffff2a, PT ;  /* 0x7fffff2a0d00780c */ /* 0x000fe20003f26070 */
[----:B-1----:R-:W-:Y:S02]  /*c8a0*/  VIADD R13, R14, 0xffffffa8 ;  /* 0xffffffa80e0d7836 */ /* 0x002fe40000000000 */
[C---:B---3--:R-:W-:Y:S01]  /*c8b0*/  IMAD.WIDE R62, R0.reuse, 0x4, R224 ;  /* 0x00000004003e7825 */ /* 0x048fe200078e02e0 */
[----:B------:R-:W1:Y:S04]  /*c8c0*/  LDC R14, c[0x0][0x230] ;  /* 0x00008c00ff0e7b82 */ /* 0x000e680000000800 */
[----:B------:R3:W-:Y:S01]  /*c8d0*/  STL.64 [R1+0x218], R62 ;  /* 0x0002183e01007387 */ /* 0x0007e20000100a00 */
[----:B--2---:R-:W-:-:S03]  /*c8e0*/  IMAD.WIDE R60, R0, 0x4, R226 ;  /* 0x00000004003c7825 */ /* 0x004fc600078e02e2 */
[----:B------:R3:W-:Y:S01]  /*c8f0*/  LDGSTS.E [R12+0x8000], desc[UR8][R62.64], !P4 ;  /* 0x080000003e0c7fae */ /* 0x0007e2000e121848 */
[----:B------:R-:W-:-:S03]  /*c900*/  IMAD R0, R16, 0x35, RZ ;  /* 0x0000003510007824 */ /* 0x000fc600078e02ff */
[----:B------:R2:W-:Y:S04]  /*c910*/  STL.64 [R1+0x220], R60 ;  /* 0x0002203c01007387 */ /* 0x0005e80000100a00 */
[----:B------:R2:W-:Y:S01]  /*c920*/  LDGSTS.E [R12+0xc000], desc[UR8][R60.64], !P4 ;  /* 0x0c0000003c0c7fae */ /* 0x0005e2000e121848 */
[----:B------:R-:W-:Y:S01]  /*c930*/  ISETP.GE.U32.AND P4, PT, R13, 0x7fffff29, PT ;  /* 0x7fffff290d00780c */ /* 0x000fe20003f86070 */
[----:B------:R-:W-:Y:S02]  /*c940*/  VIADD R13, R18, 0xffffff8b ;  /* 0xffffff8b120d7836 */ /* 0x000fe40000000000 */
[C---:B---3--:R-:W-:Y:S01]  /*c950*/  IMAD.WIDE R62, R0.reuse, 0x4, R224 ;  /* 0x00000004003e7825 */ /* 0x048fe200078e02e0 */
[----:B------:R-:W3:Y:S04]  /*c960*/  LDC R18, c[0x0][0x230] ;  /* 0x00008c00ff127b82 */ /* 0x000ee80000000800 */
[----:B------:R4:W-:Y:S01]  /*c970*/  LDGSTS.E [R12+0x8004], desc[UR8][R62.64], !P2 ;  /* 0x080040003e0c7fae */ /* 0x0009e2000d121848 */
[----:B--2---:R-:W-:-:S03]  /*c980*/  IMAD.WIDE R60, R0, 0x4, R226 ;  /* 0x00000004003c7825 */ /* 0x004fc600078e02e2 */
[----:B------:R4:W-:Y:S01]  /*c990*/  STL.64 [R1+0x228], R62 ;  /* 0x0002283e01007387 */ /* 0x0009e20000100a00 */
[----:B------:R-:W-:-:S03]  /*c9a0*/  IMAD R0, R16, 0x36, RZ ;  /* 0x0000003610007824 */ /* 0x000fc600078e02ff */
[----:B------:R2:W-:Y:S01]  /*c9b0*/  LDGSTS.E [R12+0xc004], desc[UR8][R60.64], !P2 ;  /* 0x0c0040003c0c7fae */ /* 0x0005e2000d121848 */
[----:B------:R-:W-:Y:S02]  /*c9c0*/  ISETP.GE.U32.AND P2, PT, R13, 0x7fffff0c, PT ;  /* 0x7fffff0c0d00780c */ /* 0x000fe40003f46070 */
[----:B------:R-:W-:Y:S01]  /*c9d0*/  IADD3 R13, R15, -0x76, RZ ;  /* 0xffffff8a0f0d7810 */ /* 0x000fe20007ffe0ff */
[----:B------:R2:W-:Y:S01]  /*c9e0*/  STL.64 [R1+0x230], R60 ;  /* 0x0002303c01007387 */ /* 0x0005e20000100a00 */
[----:B------:R-:W3:Y:S01]  /*c9f0*/  LDC R15, c[0x0][0x230] ;  /* 0x00008c00ff0f7b82 */ /* 0x000ee20000000800 */
[----:B----4-:R-:W-:-:S05]  /*ca00*/  IMAD.WIDE R62, R0, 0x4, R224 ;  /* 0x00000004003e7825 */ /* 0x010fca00078e02e0 */
        /* <DEDUP_REMOVED lines=8> */
[C---:B----4-:R-:W-:Y:S01]  /*ca90*/  IMAD.WIDE R62, R0.reuse, 0x4, R224 ;  /* 0x00000004003e7825 */ /* 0x050fe200078e02e0 */
[----:B------:R-:W4:Y:S04]  /*caa0*/  LDC R17, c[0x0][0x230] ;  /* 0x00008c00ff117b82 */ /* 0x000f280000000800 */
[----:B------:R1:W-:Y:S01]  /*cab0*/  STL.64 [R1+0x610], R62 ;  /* 0x0006103e01007387 */ /* 0x0003e20000100a00 */
[----:B--2---:R-:W-:-:S03]  /*cac0*/  IMAD.WIDE R60, R0, 0x4, R226 ;  /* 0x00000004003c7825 */ /* 0x004fc600078e02e2 */
[----:B------:R2:W-:Y:S01]  /*cad0*/  LDGSTS.E [R12+0x800c], desc[UR8][R62.64], !P0 ;  /* 0x0800c0003e0c7fae */ /* 0x0005e2000c121848 */
[----:B------:R-:W-:-:S03]  /*cae0*/  IMAD R0, R16, 0x54, RZ ;  /* 0x0000005410007824 */ /* 0x000fc600078e02ff */
[----:B------:R3:W-:Y:S04]  /*caf0*/  STL.64 [R1+0x620], R60 ;  /* 0x0006203c01007387 */ /* 0x0007e80000100a00 */
[----:B------:R3:W-:Y:S01]  /*cb00*/  LDGSTS.E [R12+0xc00c], desc[UR8][R60.64], !P0 ;  /* 0x0c00c0003c0c7fae */ /* 0x0007e2000c121848 */
[----:B------:R-:W-:Y:S01]  /*cb10*/  ISETP.GE.U32.AND P0, PT, R13, 0x7fffff0a, PT ;  /* 0x7fffff0a0d00780c */ /* 0x000fe20003f06070 */
[----:B-1----:R-:W-:Y:S02]  /*cb20*/  VIADD R13, R14, 0xffffff88 ;  /* 0xffffff880e0d7836 */ /* 0x002fe40000000000 */
[C---:B--2---:R-:W-:Y:S01]  /*cb30*/  IMAD.WIDE R62, R0.reuse, 0x4, R224 ;  /* 0x00000004003e7825 */ /* 0x044fe200078e02e0 */
[----:B------:R-:W1:Y:S04]  /*cb40*/  LDC R14, c[0x0][0x230] ;  /* 0x00008c00ff0e7b82 */ /* 0x000e680000000800 */
        /* <DEDUP_REMOVED lines=8> */
[C---:B--2---:R-:W-:Y:S01]  /*cbd0*/  IMAD.WIDE R62, R0.reuse, 0x4, R224 ;  /* 0x00000004003e7825 */ /* 0x044fe200078e02e0 */
        /* <DEDUP_REMOVED lines=27> */
[----:B------:R-:W-:Y:S02]  /*cd90*/  ISETP.GE.U32.AND P4, PT, R13, 0x7fffff66, PT ;  /* 0x7fffff660d00780c */ /* 0x000fe40003f86070 */
[----:B-1----:R-:W-:Y:S01]  /*cda0*/  IADD3 R13, R14, -0x1c, RZ ;  /* 0xffffffe40e0d7810 */ /* 0x002fe20007ffe0ff */
[----:B---3--:R-:W-:Y:S01]  /*cdb0*/  IMAD.WIDE R62, R0, 0x4, R224 ;  /* 0x00000004003e7825 */ /* 0x008fe200078e02e0 */
[----:B----4-:R-:W-:-:S04]  /*cdc0*/  IADD3 R14, R17, -0x3b, RZ ;  /* 0xffffffc5110e7810 */ /* 0x010fc80007ffe0ff */
[----:B------:R1:W-:Y:S01]  /*cdd0*/  STL.64 [R1+0x698], R62 ;  /* 0x0006983e01007387 */ /* 0x0003e20000100a00 */
[----:B------:R-:W3:Y:S01]  /*cde0*/  LDC R17, c[0x0][0x230] ;  /* 0x00008c00ff117b82 */ /* 0x000ee20000000800 */
[----:B--2---:R-:W-:Y:S02]  /*cdf0*/  IMAD.WIDE R60, R0, 0x4, R226 ;  /* 0x00000004003c7825 */ /* 0x004fe400078e02e2 */
[----:B------:R1:W-:Y:S02]  /*ce00*/  LDGSTS.E [R12+0x18000], desc[UR8][R62.64], !P2 ;  /* 0x180000003e0c7fae */ /* 0x0003e4000d121848 */
[----:B------:R-:W-:Y:S02]  /*ce10*/  IMAD R0, R16, 0x75, RZ ;  /* 0x0000007510007824 */ /* 0x000fe400078e02ff */
[----:B------:R2:W-:Y:S04]  /*ce20*/  STL.64 [R1+0x6a0], R60 ;  /* 0x0006a03c01007387 */ /* 0x0005e80000100a00 */
[----:B------:R2:W-:Y:S01]  /*ce30*/  LDGSTS.E [R12+0x1c000], desc[UR8][R60.64], !P2 ;  /* 0x1c0000003c0c7fae */ /* 0x0005e2000d121848 */
[----:B------:R-:W-:Y:S01]  /*ce40*/  ISETP.GE.U32.AND P2, PT, R13, 0x7fffff65, PT ;  /* 0x7fffff650d00780c */ /* 0x000fe20003f46070 */
[----:B------:R-:W-:-:S02]  /*ce50*/  VIADD R13, R18, 0xffffffc7 ;  /* 0xffffffc7120d7836 */ /* 0x000fc40000000000 */
[C---:B-1----:R-:W-:Y:S01]  /*ce60*/  IMAD.WIDE R62, R0.reuse, 0x4, R224 ;  /* 0x00000004003e7825 */ /* 0x042fe200078e02e0 */
        /* <DEDUP_REMOVED lines=11> */
[----:B------:R3:W-:Y:S01]  /*cf20*/  LDGSTS.E [R12+0x18008], desc[UR8][R62.64], !P0 ;  /* 0x180080003e0c7fae */ /* 0x0007e2000c121848 */
[----:B--2---:R-:W-:-:S03]  /*cf30*/  IMAD.WIDE R60, R0, 0x4, R226 ;  /* 0x00000004003c7825 */ /* 0x004fc600078e02e2 */
[----:B------:R3:W-:Y:S01]  /*cf40*/  STL.64 [R1+0x6b8], R62 ;  /* 0x0006b83e01007387 */ /* 0x0007e20000100a00 */
[----:B------:R-:W-:-:S03]  /*cf50*/  IMAD R0, R16, 0x77, RZ ;  /* 0x0000007710007824 */ /* 0x000fc600078e02ff */
[----:B------:R2:W-:Y:S01]  /*cf60*/  LDGSTS.E [R12+0x1c008], desc[UR8][R60.64], !P0 ;  /* 0x1c0080003c0c7fae */ /* 0x0005e2000c121848 */
[----:B------:R-:W-:Y:S02]  /*cf70*/  ISETP.GE.U32.AND P0, PT, R13, 0x7fffff47, PT ;  /* 0x7fffff470d00780c */ /* 0x000fe40003f06070 */
[----:B------:R-:W-:Y:S01]  /*cf80*/  LOP3.LUT R13, R6, 0x60, RZ, 0x3c, !PT ;  /* 0x00000060060d7812 */ /* 0x000fe200078e3cff */
[----:B------:R2:W-:Y:S01]  /*cf90*/  STL.64 [R1+0x6c8], R60 ;  /* 0x0006c83c01007387 */ /* 0x0005e20000100a00 */
[----:B---3--:R-:W-:-:S04]  /*cfa0*/  IMAD.WIDE R62, R0, 0x4, R224 ;  /* 0x00000004003e7825 */ /* 0x008fc800078e02e0 */
[----:B------:R-:W-:Y:S01]  /*cfb0*/  VIADD R13, R13, UR10 ;  /* 0x0000000a0d0d7c36 */ /* 0x000fe20008000000 */
        /* <DEDUP_REMOVED lines=10> */
[----:B------:R4:W-:Y:S01]  /*d060*/  STL.64 [R1+0x6e0], R62 ;  /* 0x0006e03e01007387 */ /* 0x0009e20000100a00 */
[----:B--2---:R-:W-:-:S03]  /*d070*/  IMAD.WIDE R60, R0, 0x4, R226 ;  /* 0x00000004003c7825 */ /* 0x004fc600078e02e2 */
[----:B------:R4:W-:Y:S01]  /*d080*/  LDGSTS.E [R13], desc[UR8][R62.64], !P5 ;  /* 0x000000003e0d7fae */ /* 0x0009e2000e921848 */
[----:B------:R-:W-:-:S03]  /*d090*/  IMAD R0, R16, 0x19, RZ ;  /* 0x0000001910007824 */ /* 0x000fc600078e02ff */
[----:B------:R2:W-:Y:S04]  /*d0a0*/  STL.64 [R1+0x6e8], R60 ;  /* 0x0006e83c01007387 */ /* 0x0005e80000100a00 */
[----:B------:R2:W-:Y:S01]  /*d0b0*/  LDGSTS.E [R13+0x4000], desc[UR8][R60.64], !P5 ;  /* 0x040000003c0d7fae */ /* 0x0005e2000e921848 */
[----:B------:R-:W-:Y:S02]  /*d0c0*/  ISETP.GE.U32.AND P5, PT, R14, 0x7fffff45, PT ;  /* 0x7fffff450e00780c */ /* 0x000fe40003fa6070 */
[----:B-1----:R-:W-:Y:S01]  /*d0d0*/  IADD3 R14, R18, -0x59, RZ ;  /* 0xffffffa7120e7810 */ /* 0x002fe20007ffe0ff */
[C---:B----4-:R-:W-:Y:S01]  /*d0e0*/  IMAD.WIDE R62, R0.reuse, 0x4, R224 ;  /* 0x00000004003e7825 */ /* 0x050fe200078e02e0 */
        /* <DEDUP_REMOVED lines=23> */
[----:B------:R1:W-:Y:S01]  /*d260*/  LDGSTS.E [R13+0xc], desc[UR8][R62.64], !P2 ;  /* 0x0000c0003e0d7fae */ /* 0x0003e2000d121848 */
[----:B------:R-:W-:-:S03]  /*d270*/  IMAD R0, R16, 0x38, RZ ;  /* 0x0000003810007824 */ /* 0x000fc600078e02ff */
[----:B------:R2:W-:Y:S04]  /*d280*/  STL.64 [R1+0x728], R60 ;  /* 0x0007283c01007387 */ /* 0x0005e80000100a00 */
[----:B------:R2:W-:Y:S01]  /*d290*/  LDGSTS.E [R13+0x400c], desc[UR8][R60.64], !P2 ;  /* 0x0400c0003c0d7fae */ /* 0x0005e2000d121848 */
[----:B------:R-:W-:Y:S02]  /*d2a0*/  ISETP.GE.U32.AND P2, PT, R14, 0x7fffff26, PT ;  /* 0x7fffff260e00780c */ /* 0x000fe40003f46070 */
[----:B------:R-:W-:Y:S01]  /*d2b0*/  IADD3 R14, R19, -0x5c, RZ ;  /* 0xffffffa4130e7810 */ /* 0x000fe20007ffe0ff */
        /* <DEDUP_REMOVED lines=99> */
[----:B------:R-:W-:Y:S01]  /*d8f0*/  VIADD R14, R15, 0xffffffc2 ;  /* 0xffffffc20f0e7836 */ /* 0x000fe20000000000 */
[----:B----4-:R-:W-:Y:S01]  /*d900*/  IADD3 R15, R17, -0x3f, RZ ;  /* 0xffffffc1110f7810 */ /* 0x010fe20007ffe0ff */
[C---:B--2---:R-:W-:Y:S01]  /*d910*/  IMAD.WIDE R62, R0.reuse, 0x4, R224 ;  /* 0x00000004003e7825 */ /* 0x044fe200078e02e0 */
[----:B------:R-:W2:Y:S04]  /*d920*/  LDC R17, c[0x0][0x230] ;  /* 0x00008c00ff117b82 */ /* 0x000ea80000000800 */
[----:B------:R4:W-:Y:S01]  /*d930*/  STL.64 [R1+0x808], R62 ;  /* 0x0008083e01007387 */ /* 0x0009e20000100a00 */
[----:B---3--:R-:W-:-:S03]  /*d940*/  IMAD.WIDE R60, R0, 0x4, R226 ;  /* 0x00000004003c7825 */ /* 0x008fc600078e02e2 */
[----:B------:R4:W-:Y:S01]  /*d950*/  LDGSTS.E [R13+0x18008], desc[UR8][R62.64], !P5 ;  /* 0x180080003e0d7fae */ /* 0x0009e2000e921848 */
[----:B------:R-:W-:-:S03]  /*d960*/  IMAD R0, R16, 0x7b, RZ ;  /* 0x0000007b10007824 */ /* 0x000fc600078e02ff */
[----:B------:R3:W-:Y:S01]  /*d970*/  STL.64 [R1+0x810], R60 ;  /* 0x0008103c01007387 */ /* 0x0007e20000100a00 */
[----:B------:R-:W-:-:S03]  /*d980*/  IMAD.WIDE R64, R0, 0x4, R224 ;  /* 0x0000000400407825 */ /* 0x000fc600078e02e0 */
[----:B------:R3:W-:Y:S01]  /*d990*/  LDGSTS.E [R13+0x1c008], desc[UR8][R60.64], !P5 ;  /* 0x1c0080003c0d7fae */ /* 0x0007e2000e921848 */
[----:B------:R-:W-:Y:S02]  /*d9a0*/  ISETP.GE.U32.AND P5, PT, R14, 0x7fffff43, PT ;  /* 0x7fffff430e00780c */ /* 0x000fe40003fa6070 */
[----:B------:R-:W-:Y:S01]  /*d9b0*/  LOP3.LUT R14, R6, 0x70, RZ, 0x3c, !PT ;  /* 0x00000070060e7812 */ /* 0x000fe200078e3cff */
[----:B----4-:R-:W-:Y:S01]  /*d9c0*/  IMAD.WIDE R62, R0, 0x4, R226 ;  /* 0x00000004003e7825 */ /* 0x010fe200078e02e2 */
[----:B------:R4:W-:Y:S03]  /*d9d0*/  STL.64 [R1+0x818], R64 ;  /* 0x0008184001007387 */ /* 0x0009e60000100a00 */
[----:B------:R-:W-:Y:S01]  /*d9e0*/  IMAD R0, R16, 0x1c, RZ ;  /* 0x0000001c10007824 */ /* 0x000fe200078e02ff */
[----:B------:R4:W-:Y:S01]  /*d9f0*/  LDGSTS.E [R13+0x1800c], desc[UR8][R64.64], !P1 ;  /* 0x1800c000400d7fae */ /* 0x0009e2000c921848 */
[----:B------:R-:W-:-:S02]  /*da00*/  VIADD R14, R14, UR10 ;  /* 0x0000000a0e0e7c36 */ /* 0x000fc40008000000 */
[----:B---3--:R-:W-:Y:S01]  /*da10*/  IMAD.MOV.U32 R60, RZ, RZ, R40 ;  /* 0x000000ffff3c7224 */ /* 0x008fe200078e0028 */
[----:B------:R3:W-:Y:S01]  /*da20*/  STL.64 [R1+0x820], R62 ;  /* 0x0008203e01007387 */ /* 0x0007e20000100a00 */
[----:B------:R-:W-:Y:S01]  /*da30*/  IMAD.MOV.U32 R40, RZ, RZ, R20 ;  /* 0x000000ffff287224 */ /* 0x000fe200078e0014 */
[----:B------:R-:W-:Y:S01]  /*da40*/  MOV R61, R41 ;  /* 0x00000029003d7202 */ /* 0x000fe20000000f00 */
[----:B------:R-:W2:Y:S01]  /*da50*/  LDC R20, c[0x0][0x230] ;  /* 0x00008c00ff147b82 */ /* 0x000ea20000000800 */
[----:B------:R3:W-:Y:S01]  /*da60*/  LDGSTS.E [R13+0x1c00c], desc[UR8][R62.64], !P1 ;  /* 0x1c00c0003e0d7fae */ /* 0x0007e2000c921848 */
[----:B------:R-:W-:Y:S01]  /*da70*/  ISETP.GE.U32.AND P1, PT, R15, 0x7fffff42, PT ;  /* 0x7fffff420f00780c */ /* 0x000fe20003f26070 */
[----:B------:R-:W-:Y:S02]  /*da80*/  VIADD R15, R19, 0xffffffc0 ;  /* 0xffffffc0130f7836 */ /* 0x000fe40000000000 */
[----:B----4-:R-:W-:-:S03]  /*da90*/  IMAD.WIDE R64, R0, 0x4, R224 ;  /* 0x0000000400407825 */ /* 0x010fc600078e02e0 */
[----:B------:R-:W4:Y:S01]  /*daa0*/  LDC R19, c[0x0][0x230] ;  /* 0x00008c00ff137b82 */ /* 0x000f220000000800 */
[----:B------:R-:W-:Y:S01]  /*dab0*/  IMAD.MOV.U32 R41, RZ, RZ, R21 ;  /* 0x000000ffff297224 */ /* 0x000fe200078e0015 */
[----:B------:R1:W-:Y:S01]  /*dac0*/  LDGSTS.E [R14], desc[UR8][R64.64], !P4 ;  /* 0x00000000400e7fae */ /* 0x0003e2000e121848 */
[----:B---3--:R-:W-:-:S03]  /*dad0*/  IMAD.WIDE R62, R0, 0x4, R226 ;  /* 0x00000004003e7825 */ /* 0x008fc600078e02e2 */
[----:B------:R3:W-:Y:S02]  /*dae0*/  STL.64 [R1+0x828], R64 ;  /* 0x0008284001007387 */ /* 0x0007e40000100a00 */
[----:B------:R-:W4:Y:S01]  /*daf0*/  LDC R21, c[0x0][0x230] ;  /* 0x00008c00ff157b82 */ /* 0x000f220000000800 */
[C---:B------:R-:W-:Y:S01]  /*db00*/  IMAD R0, R16.reuse, 0x1d, RZ ;  /* 0x0000001d10007824 */ /* 0x040fe200078e02ff */
[----:B------:R2:W-:Y:S01]  /*db10*/  LDGSTS.E [R14+0x4000], desc[UR8][R62.64], !P4 ;  /* 0x040000003e0e7fae */ /* 0x0005e2000e121848 */
[----:B------:R-:W-:Y:S01]  /*db20*/  ISETP.GE.U32.AND P4, PT, R15, 0x7fffff41, PT ;  /* 0x7fffff410f00780c */ /* 0x000fe20003f86070 */
[----:B------:R-:W-:Y:S02]  /*db30*/  IMAD R15, R16, 0x1e, RZ ;  /* 0x0000001e100f7824 */ /* 0x000fe400078e02ff */
[C---:B------:R-:W-:Y:S01]  /*db40*/  IMAD.WIDE R68, R0.reuse, 0x4, R224 ;  /* 0x0000000400447825 */ /* 0x040fe200078e02e0 */
[----:B------:R2:W-:Y:S03]  /*db50*/  STL.64 [R1+0x830], R62 ;  /* 0x0008303e01007387 */ /* 0x0005e60000100a00 */
[----:B------:R-:W-:Y:S01]  /*db60*/  IMAD.WIDE R66, R0, 0x4, R226 ;  /* 0x0000000400427825 */ /* 0x000fe200078e02e2 */
[----:B-1----:R-:W-:Y:S01]  /*db70*/  IADD3 R0, R18, -0x5d, RZ ;  /* 0xffffffa312007810 */ /* 0x002fe20007ffe0ff */
[----:B------:R1:W-:Y:S01]  /*db80*/  LDGSTS.E [R14+0x4], desc[UR8][R68.64], !P2 ;  /* 0x00004000440e7fae */ /* 0x0003e2000d121848 */
[----:B------:R-:W4:Y:S01]  /*db90*/  LDC R18, c[0x0][0x230] ;  /* 0x00008c00ff127b82 */ /* 0x000f220000000800 */
[----:B---3--:R-:W-:-:S02]  /*dba0*/  IMAD.WIDE R64, R15, 0x4, R224 ;  /* 0x000000040f407825 */ /* 0x008fc400078e02e0 */
[----:B------:R3:W-:Y:S01]  /*dbb0*/  LDGSTS.E [R14+0x4004], desc[UR8][R66.64], !P2 ;  /* 0x04004000420e7fae */ /* 0x0007e2000d121848 */
[----:B------:R-:W-:Y:S01]  /*dbc0*/  ISETP.GE.U32.AND P2, PT, R0, 0x7fffff24, PT ;  /* 0x7fffff240000780c */ /* 0x000fe20003f46070 */
[----:B--2---:R-:W-:Y:S02]  /*dbd0*/  VIADD R0, R20, 0xffffffa2 ;  /* 0xffffffa214007836 */ /* 0x004fe40000000000 */
[----:B------:R-:W-:Y:S01]  /*dbe0*/  IMAD.WIDE R62, R15, 0x4, R226 ;  /* 0x000000040f3e7825 */ /* 0x000fe200078e02e2 */
[----:B------:R2:W-:Y:S01]  /*dbf0*/  LDGSTS.E [R14+0x8], desc[UR8][R64.64], !P6 ;  /* 0x00008000400e7fae */ /* 0x0005e2000f121848 */
[----:B------:R-:W4:Y:S02]  /*dc00*/  LDC R20, c[0x0][0x230] ;  /* 0x00008c00ff147b82 */ /* 0x000f240000000800 */
[----:B------:R-:W-:Y:S01]  /*dc10*/  IMAD R15, R16, 0x3c, RZ ;  /* 0x0000003c100f7824 */ /* 0x000fe200078e02ff */
[----:B------:R2:W-:Y:S01]  /*dc20*/  LDGSTS.E [R14+0x4008], desc[UR8][R62.64], !P6 ;  /* 0x040080003e0e7fae */ /* 0x0005e2000f121848 */
[----:B------:R-:W-:Y:S01]  /*dc30*/  ISETP.GE.U32.AND P6, PT, R0, 0x7fffff23, PT ;  /* 0x7fffff230000780c */ /* 0x000fe20003fc6070 */
[----:B------:R-:W-:-:S02]  /*dc40*/  IMAD R0, R16, 0x1f, RZ ;  /* 0x0000001f10007824 */ /* 0x000fc400078e02ff */
[----:B------:R1:W-:Y:S04]  /*dc50*/  STL.64 [R1+0x838], R68 ;  /* 0x0008384401007387 */ /* 0x0003e80000100a00 */
[----:B------:R3:W-:Y:S04]  /*dc60*/  STL.64 [R1+0x840], R66 ;  /* 0x0008404201007387 */ /* 0x0007e80000100a00 */
[----:B------:R2:W-:Y:S01]  /*dc70*/  STL.64 [R1+0x848], R64 ;  /* 0x0008484001007387 */ /* 0x0005e20000100a00 */
[----:B-1----:R-:W-:-:S03]  /*dc80*/  IMAD.WIDE R68, R0, 0x4, R224 ;  /* 0x0000000400447825 */ /* 0x002fc600078e02e0 */
[----:B------:R1:W-:Y:S01]  /*dc90*/  STL.64 [R1+0x850], R62 ;  /* 0x0008503e01007387 */ /* 0x0003e20000100a00 */
[----:B---3--:R-:W-:-:S03]  /*dca0*/  IMAD.WIDE R66, R0, 0x4, R226 ;  /* 0x0000000400427825 */ /* 0x008fc600078e02e2 */
[----:B------:R-:W-:Y:S01]  /*dcb0*/  STL.64 [R1+0x858], R68 ;  /* 0x0008584401007387 */ /* 0x000fe20000100a00 */
[----:B--2---:R-:W-:-:S03]  /*dcc0*/  IMAD.WIDE R64, R15, 0x4, R224 ;  /* 0x000000040f407825 */ /* 0x004fc600078e02e0 */
[----:B------:R-:W-:Y:S01]  /*dcd0*/  LDGSTS.E [R14+0xc], desc[UR8][R68.64], !P0 ;  /* 0x0000c000440e7fae */ /* 0x000fe2000c121848 */
[----:B------:R-:W-:-:S03]  /*dce0*/  VIADD R0, R17, 0xffffffa1 ;  /* 0xffffffa111007836 */ /* 0x000fc60000000000 */
[----:B------:R2:W-:Y:S01]  /*dcf0*/  STL.64 [R1+0x868], R66 ;  /* 0x0008684201007387 */ /* 0x0005e20000100a00 */
[----:B-1----:R-:W-:Y:S01]  /*dd00*/  IMAD.WIDE R62, R15, 0x4, R226 ;  /* 0x000000040f3e7825 */ /* 0x002fe200078e02e2 */
[----:B----4-:R-:W-:Y:S02]  /*dd10*/  IADD3 R15, R19, -0x60, RZ ;  /* 0xffffffa0130f7810 */ /* 0x010fe40007ffe0ff */
[----:B------:R2:W-:Y:S01]  /*dd20*/  LDGSTS.E [R14+0x400c], desc[UR8][R66.64], !P0 ;  /* 0x0400c000420e7fae */ /* 0x0005e2000c121848 */
[----:B------:R-:W-:Y:S01]  /*dd30*/  ISETP.GE.U32.AND P0, PT, R0, 0x7fffff22, PT ;  /* 0x7fffff220000780c */ /* 0x000fe20003f06070 */
[----:B------:R-:W-:Y:S01]  /*dd40*/  IMAD R0, R16, 0x3d, RZ ;  /* 0x0000003d10007824 */ /* 0x000fe200078e02ff */
[----:B------:R-:W-:Y:S01]  /*dd50*/  IADD3 R17, R20, -0x7e, RZ ;  /* 0xffffff8214117810 */ /* 0x000fe20007ffe0ff */
[----:B------:R1:W-:Y:S01]  /*dd60*/  STL.64 [R1+0x878], R64 ;  /* 0x0008784001007387 */ /* 0x0003e20000100a00 */
[----:B------:R-:W-:Y:S01]  /*dd70*/  IMAD R20, R16, 0x3e, RZ ;  /* 0x0000003e10147824 */ /* 0x000fe200078e02ff */
[----:B------:R-:W3:Y:S02]  /*dd80*/  LDC R19, c[0x0][0x230] ;  /* 0x00008c00ff137b82 */ /* 0x000ee40000000800 */
[----:B------:R1:W-:Y:S04]  /*dd90*/  LDGSTS.E [R14+0x8000], desc[UR8][R64.64], !P3 ;  /* 0x08000000400e7fae */ /* 0x0003e8000d921848 */
[----:B------:R4:W-:Y:S01]  /*dda0*/  STL.64 [R1+0x888], R62 ;  /* 0x0008883e01007387 */ /* 0x0009e20000100a00 */
[----:B--2---:R-:W-:-:S03]  /*ddb0*/  IMAD.WIDE R66, R0, 0x4, R224 ;  /* 0x0000000400427825 */ /* 0x004fc600078e02e0 */
[----:B------:R4:W-:Y:S01]  /*ddc0*/  LDGSTS.E [R14+0xc000], desc[UR8][R62.64], !P3 ;  /* 0x0c0000003e0e7fae */ /* 0x0009e2000d921848 */
[----:B------:R-:W-:Y:S01]  /*ddd0*/  ISETP.GE.U32.AND P3, PT, R15, 0x7fffff21, PT ;  /* 0x7fffff210f00780c */ /* 0x000fe20003f66070 */
[----:B------:R-:W-:Y:S02]  /*dde0*/  VIADD R15, R18, 0xffffff83 ;  /* 0xffffff83120f7836 */ /* 0x000fe40000000000 */
[----:B-1----:R-:W-:Y:S01]  /*ddf0*/  IMAD.WIDE R64, R0, 0x4, R226 ;  /* 0x0000000400407825 */ /* 0x002fe200078e02e2 */
[----:B------:R1:W-:Y:S03]  /*de00*/  STL.64 [R1+0x898], R66 ;  /* 0x0008984201007387 */ /* 0x0003e60000100a00 */
[----:B------:R-:W-:Y:S01]  /*de10*/  IMAD R0, R16, 0x3e, RZ ;  /* 0x0000003e10007824 */ /* 0x000fe200078e02ff */
[----:B------:R1:W-:Y:S01]  /*de20*/  LDGSTS.E [R14+0x8004], desc[UR8][R66.64], !P5 ;  /* 0x08004000420e7fae */ /* 0x0003e2000e921848 */
[----:B----4-:R-:W-:Y:S01]  /*de30*/  IMAD.MOV.U32 R62, RZ, RZ, R60 ;  /* 0x000000ffff3e7224 */ /* 0x010fe200078e003c */
[----:B------:R-:W-:Y:S01]  /*de40*/  MOV R60, R58 ;  /* 0x0000003a003c7202 */ /* 0x000fe20000000f00 */
[----:B------:R-:W-:Y:S01]  /*de50*/  IMAD.MOV.U32 R58, RZ, RZ, R42 ;  /* 0x000000ffff3a7224 */ /* 0x000fe200078e002a */
[----:B------:R2:W-:Y:S01]  /*de60*/  STL.64 [R1+0x8a8], R64 ;  /* 0x0008a84001007387 */ /* 0x0005e20000100a00 */
[----:B------:R-:W-:Y:S01]  /*de70*/  IMAD.MOV.U32 R42, RZ, RZ, R38 ;  /* 0x000000ffff2a7224 */ /* 0x000fe200078e0026 */
[----:B------:R-:W-:Y:S01]  /*de80*/  MOV R38, R230 ;  /* 0x000000e600267202 */ /* 0x000fe20000000f00 */
[----:B------:R-:W-:Y:S01]  /*de90*/  IMAD.WIDE R68, R0, 0x4, R226 ;  /* 0x0000000400447825 */ /* 0x000fe200078e02e2 */
[----:B------:R-:W4:Y:S01]  /*dea0*/  LDC R230, c[0x0][0x230] ;  /* 0x00008c00ffe67b82 */ /* 0x000f220000000800 */
[----:B------:R2:W-:Y:S01]  /*deb0*/  LDGSTS.E [R14+0xc004], desc[UR8][R64.64], !P5 ;  /* 0x0c004000400e7fae */ /* 0x0005e2000e921848 */
[----:B------:R-:W-:Y:S01]  /*dec0*/  ISETP.GE.U32.AND P5, PT, R15, 0x7fffff04, PT ;  /* 0x7fffff040f00780c */ /* 0x000fe20003fa6070 */
[----:B------:R-:W-:-:S02]  /*ded0*/  IMAD R15, R16, 0x3f, RZ ;  /* 0x0000003f100f7824 */ /* 0x000fc400078e02ff */
[----:B------:R-:W-:Y:S02]  /*dee0*/  IMAD.MOV.U32 R63, RZ, RZ, R61 ;  /* 0x000000ffff3f7224 */ /* 0x000fe400078e003d */
[----:B-1----:R-:W-:-:S04]  /*def0*/  IMAD.WIDE R66, R15, 0x4, R224 ;  /* 0x000000040f427825 */ /* 0x002fc800078e02e0 */
[----:B------:R-:W-:Y:S01]  /*df00*/  IMAD.MOV.U32 R61, RZ, RZ, R59 ;  /* 0x000000ffff3d7224 */ /* 0x000fe200078e003b */
[----:B------:R-:W-:Y:S01]  /*df10*/  MOV R59, R43 ;  /* 0x0000002b003b7202 */ /* 0x000fe20000000f00 */
[----:B--2---:R-:W-:-:S04]  /*df20*/  IMAD.WIDE R64, R0, 0x4, R224 ;  /* 0x0000000400407825 */ /* 0x004fc800078e02e0 */
[----:B------:R-:W-:Y:S01]  /*df30*/  VIADD R0, R21, 0xffffff81 ;  /* 0xffffff8115007836 */ /* 0x000fe20000000000 */
[----:B------:R1:W-:Y:S01]  /*df40*/  STL.64 [R1+0x8b8], R64 ;  /* 0x0008b84001007387 */ /* 0x0003e20000100a00 */
[----:B------:R-:W-:-:S03]  /*df50*/  IMAD.WIDE R20, R20, 0x4, R224 ;  /* 0x0000000414147825 */ /* 0x000fc600078e02e0 */
[----:B------:R2:W-:Y:S01]  /*df60*/  STL.64 [R1+0x8c8], R68 ;  /* 0x0008c84401007387 */ /* 0x0005e20000100a00 */
[----:B------:R-:W-:Y:S02]  /*df70*/  IMAD.MOV.U32 R43, RZ, RZ, R39 ;  /* 0x000000ffff2b7224 */ /* 0x000fe400078e0027 */
[----:B------:R-:W-:Y:S01]  /*df80*/  IMAD.MOV.U32 R39, RZ, RZ, R231 ;  /* 0x000000ffff277224 */ /* 0x000fe200078e00e7 */
[----:B------:R4:W-:Y:S01]  /*df90*/  LDGSTS.E [R14+0x8008], desc[UR8][R20.64], !P1 ;  /* 0x08008000140e7fae */ /* 0x0009e2000c921848 */
[----:B---3--:R-:W-:Y:S02]  /*dfa0*/  VIADD R18, R19, 0xffffff80 ;  /* 0xffffff8013127836 */ /* 0x008fe40000000000 */
[----:B------:R-:W3:Y:S01]  /*dfb0*/  LDC R19, c[0x0][0x230] ;  /* 0x00008c00ff137b82 */ /* 0x000ee20000000800 */
[----:B-1----:R-:W-:Y:S01]  /*dfc0*/  IMAD.WIDE R64, R15, 0x4, R226 ;  /* 0x000000040f407825 */ /* 0x002fe200078e02e2 */
[----:B------:R2:W-:Y:S01]  /*dfd0*/  LDGSTS.E [R14+0xc008], desc[UR8][R68.64], !P1 ;  /* 0x0c008000440e7fae */ /* 0x0005e2000c921848 */
[----:B------:R-:W-:-:S02]  /*dfe0*/  ISETP.GE.U32.AND P1, PT, R17, 0x7fffff03, PT ;  /* 0x7fffff031100780c */ /* 0x000fc40003f26070 */
[C---:B------:R-:W-:Y:S01]  /*dff0*/  IMAD R15, R16.reuse, 0x5d, RZ ;  /* 0x0000005d100f7824 */ /* 0x040fe200078e02ff */
[----:B------:R1:W-:Y:S01]  /*e000*/  LDGSTS.E [R14+0x800c], desc[UR8][R66.64], !P4 ;  /* 0x0800c000420e7fae */ /* 0x0003e2000e121848 */
[----:B------:R-:W-:Y:S01]  /*e010*/  IMAD R17, R16, 0x5e, RZ ;  /* 0x0000005e10117824 */ /* 0x000fe200078e02ff */
[----:B----4-:R-:W-:Y:S02]  /*e020*/  IADD3 R21, R230, 0x7f, RZ ;  /* 0x0000007fe6157810 */ /* 0x010fe40007ffe0ff */
[----:B------:R4:W-:Y:S01]  /*e030*/  LDGSTS.E [R14+0xc00c], desc[UR8][R64.64], !P4 ;  /* 0x0c00c000400e7fae */ /* 0x0009e2000e121848 */
[----:B------:R-:W-:Y:S01]  /*e040*/  ISETP.GE.U32.AND P4, PT, R0, 0x7fffff02, PT ;  /* 0x7fffff020000780c */ /* 0x000fe20003f86070 */
[C---:B------:R-:W-:Y:S01]  /*e050*/  IMAD R0, R16.reuse, 0x5c, RZ ;  /* 0x0000005c10007824 */ /* 0x040fe200078e02ff */
[----:B------:R-:W3:Y:S01]  /*e060*/  LDC R20, c[0x0][0x230] ;  /* 0x00008c00ff147b82 */ /* 0x000ee20000000800 */
[----:B------:R-:W-:Y:S01]  /*e070*/  IMAD R230, R16, 0x5c, RZ ;  /* 0x0000005c10e67824 */ /* 0x000fe200078e02ff */
[----:B------:R1:W-:Y:S01]  /*e080*/  STL.64 [R1+0x8d8], R66 ;  /* 0x0008d84201007387 */ /* 0x0003e20000100a00 */
[----:B--2---:R-:W-:-:S03]  /*e090*/  IMAD.WIDE R68, R0, 0x4, R226 ;  /* 0x0000000400447825 */ /* 0x004fc600078e02e2 */
[----:B------:R4:W-:Y:S01]  /*e0a0*/  STL.64 [R1+0x8e8], R64 ;  /* 0x0008e84001007387 */ /* 0x0009e20000100a00 */
[----:B------:R-:W-:-:S05]  /*e0b0*/  IMAD.WIDE R230, R230, 0x4, R224 ;  /* 0x00000004e6e67825 */ /* 0x000fca00078e02e0 */
[----:B------:R-:W-:Y:S01]  /*e0c0*/  LDGSTS.E [R14+0x10000], desc[UR8][R230.64], !P2 ;  /* 0x10000000e60e7fae */ /* 0x000fe2000d121848 */
[----:B-1----:R-:W-:-:S03]  /*e0d0*/  IMAD.WIDE R66, R15, 0x4, R224 ;  /* 0x000000040f427825 */ /* 0x002fc600078e02e0 */
[----:B------:R-:W-:Y:S01]  /*e0e0*/  LDGSTS.E [R14+0x14000], desc[UR8][R68.64], !P2 ;  /* 0x14000000440e7fae */ /* 0x000fe2000d121848 */
[----:B------:R-:W-:Y:S01]  /*e0f0*/  ISETP.GT.AND P2, PT, R21, 0x7f, PT ;  /* 0x0000007f1500780c */ /* 0x000fe20003f44270 */
[----:B----4-:R-:W-:Y:S02]  /*e100*/  IMAD.WIDE R64, R0, 0x4, R224 ;  /* 0x0000000400407825 */ /* 0x010fe400078e02e0 */
[----:B------:R1:W-:Y:S01]  /*e110*/  LDGSTS.E [R14+0x10004], desc[UR8][R66.64], !P6 ;  /* 0x10004000420e7fae */ /* 0x0003e2000f121848 */
[----:B------:R-:W-:Y:S02]  /*e120*/  SEL R0, RZ, 0x4, !P2 ;  /* 0x00000004ff007807 */ /* 0x000fe40005000000 */
[----:B------:R-:W-:Y:S01]  /*e130*/  ISETP.GE.AND P2, PT, R252, R18, PT ;  /* 0x00000012fc00720c */ /* 0x000fe20003f46270 */
[----:B------:R2:W-:Y:S04]  /*e140*/  STL.64 [R1+0x8f8], R64 ;  /* 0x0008f84001007387 */ /* 0x0005e80000100a00 */
[----:B------:R-:W-:Y:S04]  /*e150*/  STL.64 [R1+0x908], R68 ;  /* 0x0009084401007387 */ /* 0x000fe80000100a00 */
[----:B------:R1:W-:Y:S01]  /*e160*/  STL.64 [R1+0x918], R66 ;  /* 0x0009184201007387 */ /* 0x0003e20000100a00 */
[----:B--2---:R-:W-:-:S05]  /*e170*/  IMAD.WIDE R64, R15, 0x4, R226 ;  /* 0x000000040f407825 */ /* 0x004fca00078e02e2 */
[----:B------:R2:W-:Y:S01]  /*e180*/  LDGSTS.E [R14+0x14004], desc[UR8][R64.64], !P6 ;  /* 0x14004000400e7fae */ /* 0x0005e2000f121848 */
[----:B------:R-:W-:Y:S01]  /*e190*/  ISETP.GE.AND P6, PT, R252, UR4, PT ;  /* 0x00000004fc007c0c */ /* 0x000fe2000bfc6270 */
[----:B-1----:R-:W-:Y:S02]  /*e1a0*/  IMAD.WIDE R66, R17, 0x4, R224 ;  /* 0x0000000411427825 */ /* 0x002fe400078e02e0 */
[----:B------:R2:W-:Y:S01]  /*e1b0*/  STL.64 [R1+0x928], R64 ;  /* 0x0009284001007387 */ /* 0x0005e20000100a00 */
[----:B------:R-:W-:Y:S02]  /*e1c0*/  SEL R15, R0, RZ, !P6 ;  /* 0x000000ff000f7207 */ /* 0x000fe40007000000 */
[----:B------:R-:W-:Y:S01]  /*e1d0*/  ISETP.GT.AND P6, PT, R21, 0xff, PT ;  /* 0x000000ff1500780c */ /* 0x000fe20003fc4270 */
[----:B------:R1:W-:Y:S01]  /*e1e0*/  LDGSTS.E [R14+0x10008], desc[UR8][R66.64], !P0 ;  /* 0x10008000420e7fae */ /* 0x0003e2000c121848 */
[----:B------:R-:W-:Y:S01]  /*e1f0*/  SEL R0, RZ, 0x4, P2 ;  /* 0x00000004ff007807 */ /* 0x000fe20001000000 */
[----:B------:R-:W4:Y:S01]  /*e200*/  LDC R21, c[0x0][0x230] ;  /* 0x00008c00ff157b82 */ /* 0x000f220000000800 */
[----:B------:R-:W-:Y:S01]  /*e210*/  ISETP.GE.U32.AND P2, PT, R18, 0x7fffff01, PT ;  /* 0x7fffff011200780c */ /* 0x000fe20003f46070 */
[----:B------:R1:W-:Y:S01]  /*e220*/  STL.64 [R1+0x938], R66 ;  /* 0x0009384201007387 */ /* 0x0003e20000100a00 */
[----:B------:R-:W-:-:S02]  /*e230*/  SEL R0, R0, RZ, P6 ;  /* 0x000000ff00007207 */ /* 0x000fc40003000000 */
[----:B------:R-:W-:Y:S01]  /*e240*/  ISETP.NE.U32.AND P6, PT, R15, RZ, PT ;  /* 0x000000ff0f00720c */ /* 0x000fe20003fc5070 */
[----:B--2---:R-:W-:Y:S02]  /*e250*/  IMAD.WIDE R64, R17, 0x4, R226 ;  /* 0x0000000411407825 */ /* 0x004fe400078e02e2 */
[----:B------:R-:W2:Y:S02]  /*e260*/  LDC R18, c[0x0][0x230] ;  /* 0x00008c00ff127b82 */ /* 0x000ea40000000800 */
[----:B------:R-:W-:Y:S01]  /*e270*/  IMAD R15, R16, 0x7c, RZ ;  /* 0x0000007c100f7824 */ /* 0x000fe200078e02ff */
[----:B------:R1:W-:Y:S01]  /*e280*/  LDGSTS.E [R14+0x14008], desc[UR8][R64.64], !P0 ;  /* 0x14008000400e7fae */ /* 0x0003e2000c121848 */
[----:B------:R-:W-:Y:S01]  /*e290*/  ISETP.NE.U32.AND P0, PT, R0, RZ, PT ;  /* 0x000000ff0000720c */ /* 0x000fe20003f05070 */
[----:B------:R-:W-:Y:S02]  /*e2a0*/  IMAD R0, R16, 0x5f, RZ ;  /* 0x0000005f10007824 */ /* 0x000fe400078e02ff */
[----:B------:R1:W-:Y:S01]  /*e2b0*/  STL.64 [R1+0x948], R64 ;  /* 0x0009484001007387 */ /* 0x0003e20000100a00 */
[----:B------:R-:W4:Y:S01]  /*e2c0*/  LDC R17, c[0x0][0x230] ;  /* 0x00008c00ff117b82 */ /* 0x000f220000000800 */
[----:B------:R-:W-:-:S04]  /*e2d0*/  IMAD.WIDE R230, R0, 0x4, R224 ;  /* 0x0000000400e67825 */ /* 0x000fc800078e02e0 */
[----:B------:R-:W-:Y:S01]  /*e2e0*/  IMAD.WIDE R68, R0, 0x4, R226 ;  /* 0x0000000400447825 */ /* 0x000fe200078e02e2 */
[----:B------:R1:W-:Y:S03]  /*e2f0*/  LDGSTS.E [R14+0x1000c], desc[UR8][R230.64], !P3 ;  /* 0x1000c000e60e7fae */ /* 0x0003e6000d921848 */
[----:B---3--:R-:W-:Y:S01]  /*e300*/  VIADD R0, R20, 0xffffff7f ;  /* 0xffffff7f14007836 */ /* 0x008fe20000000000 */
[----:B------:R-:W-:Y:S01]  /*e310*/  LDGSTS.E [R14+0x1400c], desc[UR8][R68.64], !P3 ;  /* 0x1400c000440e7fae */ /* 0x000fe2000d921848 */
[C---:B-1----:R-:W-:Y:S01]  /*e320*/  IMAD.WIDE R66, R15.reuse, 0x4, R224 ;  /* 0x000000040f427825 */ /* 0x042fe200078e02e0 */
[----:B------:R-:W-:Y:S02]  /*e330*/  LOP3.LUT R20, R8, 0x50, RZ, 0x3c, !PT ;  /* 0x0000005008147812 */ /* 0x000fe400078e3cff */
[----:B------:R-:W-:Y:S01]  /*e340*/  ISETP.GE.U32.AND P3, PT, R0, 0x7fffff00, PT ;  /* 0x7fffff000000780c */ /* 0x000fe20003f66070 */
[----:B------:R-:W-:Y:S01]  /*e350*/  IMAD.WIDE R64, R15, 0x4, R226 ;  /* 0x000000040f407825 */ /* 0x000fe200078e02e2 */
[----:B------:R1:W-:Y:S03]  /*e360*/  STL.64 [R1+0x958], R230 ;  /* 0x000958e601007387 */ /* 0x0003e60000100a00 */
[----:B------:R-:W-:Y:S01]  /*e370*/  IMAD R0, R16, 0x7d, RZ ;  /* 0x0000007d10007824 */ /* 0x000fe200078e02ff */
[----:B------:R-:W-:Y:S01]  /*e380*/  STL.64 [R1+0x968], R68 ;  /* 0x0009684401007387 */ /* 0x000fe20000100a00 */
[----:B------:R-:W-:-:S03]  /*e390*/  VIADD R15, R19, 0xffffff7e ;  /* 0xffffff7e130f7836 */ /* 0x000fc60000000000 */
[----:B------:R3:W-:Y:S04]  /*e3a0*/  STL.64 [R1+0x978], R66 ;  /* 0x0009784201007387 */ /* 0x0007e80000100a00 */
[----:B------:R3:W-:Y:S01]  /*e3b0*/  LDGSTS.E [R14+0x18000], desc[UR8][R66.64], !P5 ;  /* 0x18000000420e7fae */ /* 0x0007e2000e921848 */
[----:B-1----:R-:W-:Y:S01]  /*e3c0*/  IMAD.U32 R231, RZ, RZ, UR6 ;  /* 0x00000006ffe77e24 */ /* 0x002fe2000f8e00ff */
[----:B------:R-:W1:Y:S02]  /*e3d0*/  LDC R230, c[0x0][0x230] ;  /* 0x00008c00ffe67b82 */ /* 0x000e640000000800 */
[----:B------:R4:W-:Y:S04]  /*e3e0*/  STL.64 [R1+0x988], R64 ;  /* 0x0009884001007387 */ /* 0x0009e80000100a00 */
[----:B------:R4:W-:Y:S01]  /*e3f0*/  LDGSTS.E [R14+0x1c000], desc[UR8][R64.64], !P5 ;  /* 0x1c000000400e7fae */ /* 0x0009e2000e921848 */
[----:B------:R-:W-:-:S02]  /*e400*/  ISETP.GE.U32.AND P5, PT, R15, 0x7ffffeff, PT ;  /* 0x7ffffeff0f00780c */ /* 0x000fc40003fa6070 */
[----:B--2---:R-:W-:Y:S01]  /*e410*/  IADD3 R15, R18, -0x83, RZ ;  /* 0xffffff7d120f7810 */ /* 0x004fe20007ffe0ff */
[----:B---3--:R-:W-:-:S05]  /*e420*/  IMAD.WIDE R66, R0, 0x4, R224 ;  /* 0x0000000400427825 */ /* 0x008fca00078e02e0 */
[----:B------:R2:W-:Y:S01]  /*e430*/  STL.64 [R1+0x998], R66 ;  /* 0x0009984201007387 */ /* 0x0005e20000100a00 */
[----:B----4-:R-:W-:-:S03]  /*e440*/  IMAD.WIDE R64, R0, 0x4, R226 ;  /* 0x0000000400407825 */ /* 0x010fc600078e02e2 */
[----:B------:R2:W-:Y:S01]  /*e450*/  LDGSTS.E [R14+0x18004], desc[UR8][R66.64], !P1 ;  /* 0x18004000420e7fae */ /* 0x0005e2000c921848 */
[----:B------:R-:W-:-:S03]  /*e460*/  IMAD R0, R16, 0x7e, RZ ;  /* 0x0000007e10007824 */ /* 0x000fc600078e02ff */
[----:B------:R3:W-:Y:S01]  /*e470*/  STL.64 [R1+0x9b0], R64 ;  /* 0x0009b04001007387 */ /* 0x0007e20000100a00 */
[----:B------:R-:W-:Y:S02]  /*e480*/  IMAD R16, R16, 0x7f, RZ ;  /* 0x0000007f10107824 */ /* 0x000fe400078e02ff */
[----:B------:R-:W-:Y:S01]  /*e490*/  IMAD.WIDE R68, R0, 0x4, R224 ;  /* 0x0000000400447825 */ /* 0x000fe200078e02e0 */
[----:B------:R3:W-:Y:S01]  /*e4a0*/  LDGSTS.E [R14+0x1c004], desc[UR8][R64.64], !P1 ;  /* 0x1c004000400e7fae */ /* 0x0007e2000c921848 */
[----:B------:R-:W-:Y:S02]  /*e4b0*/  ISETP.GE.U32.AND P1, PT, R15, 0x7ffffefe, PT ;  /* 0x7ffffefe0f00780c */ /* 0x000fe40003f26070 */
[--C-:B------:R-:W-:Y:S01]  /*e4c0*/  IMAD.WIDE R18, R16, 0x4, R226.reuse ;  /* 0x0000000410127825 */ /* 0x100fe200078e02e2 */
[----:B------:R4:W-:Y:S03]  /*e4d0*/  LDGSTS.E [R14+0x18008], desc[UR8][R68.64], !P4 ;  /* 0x18008000440e7fae */ /* 0x0009e6000e121848 */
[----:B--2---:R-:W-:Y:S01]  /*e4e0*/  IMAD.WIDE R66, R0, 0x4, R226 ;  /* 0x0000000400427825 */ /* 0x004fe200078e02e2 */
[----:B------:R4:W-:Y:S03]  /*e4f0*/  STL.64 [R1+0x9a8], R68 ;  /* 0x0009a84401007387 */ /* 0x0009e60000100a00 */
[----:B------:R-:W-:Y:S01]  /*e500*/  VIADD R0, R21, 0xffffff5f ;  /* 0xffffff5f15007836 */ /* 0x000fe20000000000 */
[----:B------:R2:W-:Y:S01]  /*e510*/  LDGSTS.E [R14+0x1c008], desc[UR8][R66.64], !P4 ;  /* 0x1c008000420e7fae */ /* 0x0005e2000e121848 */
[----:B---3--:R-:W-:Y:S01]  /*e520*/  IMAD.WIDE R64, R16, 0x4, R224 ;  /* 0x0000000410407825 */ /* 0x008fe200078e02e0 */
[----:B------:R-:W-:-:S02]  /*e530*/  LOP3.LUT R16, R8, 0x10, RZ, 0x3c, !PT ;  /* 0x0000001008107812 */ /* 0x000fc400078e3cff */
[----:B------:R2:W-:Y:S01]  /*e540*/  STL.64 [R1+0x9c0], R66 ;  /* 0x0009c04201007387 */ /* 0x0005e20000100a00 */
[----:B------:R-:W-:Y:S01]  /*e550*/  VIADD R15, R17, 0xffffff7c ;  /* 0xffffff7c110f7836 */ /* 0x000fe20000000000 */
[----:B------:R-:W-:Y:S01]  /*e560*/  LOP3.LUT R17, R8, 0x20, RZ, 0x3c, !PT ;  /* 0x0000002008117812 */ /* 0x000fe200078e3cff */
[----:B-1----:R-:W-:Y:S01]  /*e570*/  VIADD R230, R230, 0xffffff5e ;  /* 0xffffff5ee6e67836 */ /* 0x002fe20000000000 */
[----:B------:R1:W-:Y:S01]  /*e580*/  LDGSTS.E [R14+0x1800c], desc[UR8][R64.64], !P2 ;  /* 0x1800c000400e7fae */ /* 0x0003e2000d121848 */
[----:B------:R-:W-:Y:S01]  /*e590*/  LOP3.LUT R21, R8, 0x60, RZ, 0x3c, !PT ;  /* 0x0000006008157812 */ /* 0x000fe200078e3cff */
[----:B----4-:R-:W-:Y:S01]  /*e5a0*/  IMAD.MOV.U32 R68, RZ, RZ, R2 ;  /* 0x000000ffff447224 */ /* 0x010fe200078e0002 */
[----:B------:R-:W-:Y:S01]  /*e5b0*/  ISETP.GE.U32.AND P4, PT, R15, 0x7ffffefd, PT ;  /* 0x7ffffefd0f00780c */ /* 0x000fe20003f86070 */
[----:B------:R3:W-:Y:S01]  /*e5c0*/  LDGSTS.E [R14+0x1c00c], desc[UR8][R18.64], !P2 ;  /* 0x1c00c000120e7fae */ /* 0x0007e2000d121848 */
[----:B------:R-:W-:Y:S01]  /*e5d0*/  ISETP.GE.U32.AND P2, PT, R0, 0x7ffffee0, PT ;  /* 0x7ffffee00000780c */ /* 0x000fe20003f46070 */
[----:B------:R-:W-:Y:S01]  /*e5e0*/  IMAD.MOV.U32 R2, RZ, RZ, R42 ;  /* 0x000000ffff027224 */ /* 0x000fe200078e002a */
[----:B------:R-:W-:Y:S01]  /*e5f0*/  MOV R0, UR10 ;  /* 0x0000000a00007c02 */ /* 0x000fe20008000f00 */
[----:B------:R1:W-:Y:S01]  /*e600*/  STL.64 [R1+0x9d0], R64 ;  /* 0x0009d04001007387 */ /* 0x0003e20000100a00 */
[----:B------:R-:W-:Y:S01]  /*e610*/  MOV R69, R3 ;  /* 0x0000000300457202 */ /* 0x000fe20000000f00 */
[----:B--2---:R-:W-:Y:S01]  /*e620*/  IMAD.MOV.U32 R66, RZ, RZ, R54 ;  /* 0x000000ffff427224 */ /* 0x004fe200078e0036 */
[C---:B------:R-:W-:Y:S01]  /*e630*/  IADD3 R15, R0.reuse, 0x100000, R8 ;  /* 0x00100000000f7810 */ /* 0x040fe20007ffe008 */
[----:B------:R3:W-:Y:S01]  /*e640*/  STL.64 [R1+0x9e0], R18 ;  /* 0x0009e01201007387 */ /* 0x0007e20000100a00 */
[C---:B------:R-:W-:Y:S01]  /*e650*/  IADD3 R16, R0.reuse, 0x100000, R16 ;  /* 0x0010000000107810 */ /* 0x040fe20007ffe010 */
[----:B------:R-:W-:Y:S01]  /*e660*/  IMAD.MOV.U32 R67, RZ, RZ, R55 ;  /* 0x000000ffff437224 */ /* 0x000fe200078e0037 */
[C---:B------:R-:W-:Y:S01]  /*e670*/  IADD3 R17, R0.reuse, 0x100000, R17 ;  /* 0x0010000000117810 */ /* 0x040fe20007ffe011 */
[----:B------:R-:W0:Y:S01]  /*e680*/  LDGDEPBAR ;  /* 0x00000000000079af */ /* 0x000e220000000000 */
[C---:B------:R-:W-:Y:S01]  /*e690*/  IADD3 R20, R0.reuse, 0x100000, R20 ;  /* 0x0010000000147810 */ /* 0x040fe20007ffe014 */
[----:B------:R-:W-:Y:S01]  /*e6a0*/  IMAD.MOV.U32 R3, RZ, RZ, R43 ;  /* 0x000000ffff037224 */ /* 0x000fe200078e002b */
[----:B------:R-:W-:Y:S01]  /*e6b0*/  IADD3 R21, R0, 0x100000, R21 ;  /* 0x0010000000157810 */ /* 0x000fe20007ffe015 */
[----:B------:R2:W-:Y:S01]  /*e6c0*/  LDGSTS.E [R15+-0x20000], desc[UR8][R62.64], P6 ;  /* 0xe00000003e0f7fae */ /* 0x0005e2000b121848 */
[C---:B-1----:R-:W-:Y:S01]  /*e6d0*/  LOP3.LUT R64, R8.reuse, 0x70, RZ, 0x3c, !PT ;  /* 0x0000007008407812 */ /* 0x042fe200078e3cff */
[----:B------:R-:W-:Y:S01]  /*e6e0*/  IMAD.MOV.U32 R65, RZ, RZ, R53 ;  /* 0x000000ffff417224 */ /* 0x000fe200078e0035 */
[----:B------:R-:W-:Y:S01]  /*e6f0*/  MOV R54, R40 ;  /* 0x0000002800367202 */ /* 0x000fe20000000f00 */
[----:B------:R1:W-:Y:S01]  /*e700*/  LDGSTS.E [R15+-0x1fc00], desc[UR8][R60.64], P6 ;  /* 0xe04000003c0f7fae */ /* 0x0003e2000b121848 */
[C---:B---3--:R-:W-:Y:S01]  /*e710*/  LOP3.LUT R18, R8.reuse, 0x30, RZ, 0x3c, !PT ;  /* 0x0000003008127812 */ /* 0x048fe200078e3cff */
[----:B------:R-:W-:Y:S01]  /*e720*/  IMAD.MOV.U32 R55, RZ, RZ, R41 ;  /* 0x000000ffff377224 */ /* 0x000fe200078e0029 */
[----:B------:R-:W-:Y:S01]  /*e730*/  LOP3.LUT R19, R8, 0x40, RZ, 0x3c, !PT ;  /* 0x0000004008137812 */ /* 0x000fe200078e3cff */
[----:B------:R3:W-:Y:S01]  /*e740*/  LDGSTS.E [R15+-0x1f800], desc[UR8][R58.64], P6 ;  /* 0xe08000003a0f7fae */ /* 0x0007e2000b121848 */
[C---:B------:R-:W-:Y:S01]  /*e750*/  IADD3 R18, R0.reuse, 0x100000, R18 ;  /* 0x0010000000127810 */ /* 0x040fe20007ffe012 */
[----:B------:R-:W-:Y:S01]  /*e760*/  IMAD.MOV.U32 R43, RZ, RZ, R29 ;  /* 0x000000ffff2b7224 */ /* 0x000fe200078e001d */
[C---:B------:R-:W-:Y:S01]  /*e770*/  IADD3 R19, R0.reuse, 0x100000, R19 ;  /* 0x0010000000137810 */ /* 0x040fe20007ffe013 */
[----:B--2---:R-:W-:Y:S01]  /*e780*/  IMAD.MOV.U32 R62, RZ, RZ, R50 ;  /* 0x000000ffff3e7224 */ /* 0x004fe200078e0032 */
[----:B------:R-:W-:Y:S01]  /*e790*/  MOV R63, R51 ;  /* 0x00000033003f7202 */ /* 0x000fe20000000f00 */
[----:B------:R-:W-:Y:S01]  /*e7a0*/  IMAD.MOV.U32 R50, RZ, RZ, R36 ;  /* 0x000000ffff327224 */ /* 0x000fe200078e0024 */
[----:B------:R2:W-:Y:S01]  /*e7b0*/  LDGSTS.E [R15+-0x1f400], desc[UR8][R56.64], P6 ;  /* 0xe0c00000380f7fae */ /* 0x0005e2000b121848 */
[----:B-1----:R-:W-:Y:S01]  /*e7c0*/  IMAD.MOV.U32 R60, RZ, RZ, R48 ;  /* 0x000000ffff3c7224 */ /* 0x002fe200078e0030 */
[----:B------:R-:W-:Y:S01]  /*e7d0*/  MOV R48, R34 ;  /* 0x0000002200307202 */ /* 0x000fe20000000f00 */
[----:B------:R-:W-:Y:S01]  /*e7e0*/  IMAD.MOV.U32 R61, RZ, RZ, R49 ;  /* 0x000000ffff3d7224 */ /* 0x000fe200078e0031 */
[----:B------:R-:W-:Y:S01]  /*e7f0*/  MOV R36, R22 ;  /* 0x0000001600247202 */ /* 0x000fe20000000f00 */
[----:B------:R-:W-:Y:S01]  /*e800*/  IMAD.MOV.U32 R51, RZ, RZ, R37 ;  /* 0x000000ffff337224 */ /* 0x000fe200078e0025 */
[----:B---3--:R-:W-:Y:S01]  /*e810*/  MOV R58, R46 ;  /* 0x0000002e003a7202 */ /* 0x008fe20000000f00 */
[----:B------:R-:W-:Y:S01]  /*e820*/  IMAD.MOV.U32 R59, RZ, RZ, R47 ;  /* 0x000000ffff3b7224 */ /* 0x000fe200078e002f */
[----:B------:R-:W-:Y:S01]  /*e830*/  MOV R47, R33 ;  /* 0x00000021002f7202 */ /* 0x000fe20000000f00 */
[----:B------:R-:W-:Y:S01]  /*e840*/  IMAD.MOV.U32 R49, RZ, RZ, R35 ;  /* 0x000000ffff317224 */ /* 0x000fe200078e0023 */
[----:B------:R-:W-:Y:S01]  /*e850*/  MOV R35, R229 ;  /* 0x000000e500237202 */ /* 0x000fe20000000f00 */
[----:B------:R-:W-:Y:S01]  /*e860*/  IMAD.MOV.U32 R37, RZ, RZ, R23 ;  /* 0x000000ffff257224 */ /* 0x000fe200078e0017 */
[----:B--2---:R-:W-:Y:S01]  /*e870*/  MOV R57, R45 ;  /* 0x0000002d00397202 */ /* 0x004fe20000000f00 */
[----:B------:R-:W-:Y:S01]  /*e880*/  IMAD.MOV.U32 R56, RZ, RZ, R44 ;  /* 0x000000ffff387224 */ /* 0x000fe200078e002c */
[----:B------:R-:W2:Y:S01]  /*e890*/  LDL.64 R22, [R1+0x548] ;  /* 0x0005480001167983 */ /* 0x000ea20000100a00 */
[----:B------:R-:W-:Y:S01]  /*e8a0*/  IMAD.MOV.U32 R46, RZ, RZ, R32 ;  /* 0x000000ffff2e7224 */ /* 0x000fe200078e0020 */
[----:B------:R-:W-:Y:S01]  /*e8b0*/  IADD3 R0, R0, 0x100000, R64 ;  /* 0x0010000000007810 */ /* 0x000fe20007ffe040 */
[----:B------:R-:W-:Y:S01]  /*e8c0*/  IMAD.MOV.U32 R34, RZ, RZ, R228 ;  /* 0x000000ffff227224 */ /* 0x000fe200078e00e4 */
[----:B------:R-:W-:Y:S01]  /*e8d0*/  MOV R64, R52 ;  /* 0x0000003400407202 */ /* 0x000fe20000000f00 */
[----:B------:R-:W-:Y:S01]  /*e8e0*/  IMAD.MOV.U32 R44, RZ, RZ, R30 ;  /* 0x000000ffff2c7224 */ /* 0x000fe200078e001e */
[----:B------:R-:W3:Y:S01]  /*e8f0*/  LDL.64 R228, [R1+0x588] ;  /* 0x0005880001e47983 */ /* 0x000ee20000100a00 */
[----:B------:R-:W-:Y:S01]  /*e900*/  IMAD.MOV.U32 R45, RZ, RZ, R31 ;  /* 0x000000ffff2d7224 */ /* 0x000fe200078e001f */
[----:B------:R-:W-:Y:S01]  /*e910*/  MOV R42, R28 ;  /* 0x0000001c002a7202 */ /* 0x000fe20000000f00 */
[----:B------:R-:W-:Y:S01]  /*e920*/  IMAD.MOV.U32 R32, RZ, RZ, R232 ;  /* 0x000000ffff207224 */ /* 0x000fe200078e00e8 */
[----:B------:R-:W-:Y:S01]  /*e930*/  MOV R30, R234 ;  /* 0x000000ea001e7202 */ /* 0x000fe20000000f00 */
[----:B------:R-:W-:Y:S01]  /*e940*/  IMAD.MOV.U32 R33, RZ, RZ, R233 ;  /* 0x000000ffff217224 */ /* 0x000fe200078e00e9 */
[----:B------:R-:W-:Y:S01]  /*e950*/  MOV R53, R39 ;  /* 0x0000002700357202 */ /* 0x000fe20000000f00 */
[----:B------:R-:W-:Y:S01]  /*e960*/  IMAD.MOV.U32 R31, RZ, RZ, R235 ;  /* 0x000000ffff1f7224 */ /* 0x000fe200078e00eb */
[----:B------:R-:W4:Y:S01]  /*e970*/  LDL.64 R232, [R1+0x5c8] ;  /* 0x0005c80001e87983 */ /* 0x000f220000100a00 */
        /* <DEDUP_REMOVED lines=9> */
[----:B------:R-:W4:Y:S01]  /*ea10*/  LDL.64 R236, [R1+0x258] ;  /* 0x0002580001ec7983 */ /* 0x000f220000100a00 */
[----:B------:R-:W-:-:S02]  /*ea20*/  IMAD.MOV.U32 R26, RZ, RZ, R238 ;  /* 0x000000ffff1a7224 */ /* 0x000fc400078e00ee */
[----:B------:R-:W-:Y:S01]  /*ea30*/  IMAD.MOV.U32 R27, RZ, RZ, R239 ;  /* 0x000000ffff1b7224 */ /* 0x000fe200078e00ef */
[----:B------:R-:W-:Y:S01]  /*ea40*/  LDGSTS.E [R15+-0x1f000], desc[UR8][R68.64], P6 ;  /* 0xe1000000440f7fae */ /* 0x000fe2000b121848 */
[----:B------:R-:W-:-:S03]  /*ea50*/  IMAD.MOV.U32 R25, RZ, RZ, R241 ;  /* 0x000000ffff197224 */ /* 0x000fc600078e00f1 */
[----:B------:R-:W4:Y:S04]  /*ea60*/  LDL.64 R238, [R1+0x298] ;  /* 0x0002980001ee7983 */ /* 0x000f280000100a00 */
[----:B------:R-:W4:Y:S04]  /*ea70*/  LDL.64 R240, [R1+0x2d8] ;  /* 0x0002d80001f07983 */ /* 0x000f280000100a00 */
[----:B------:R-:W-:Y:S04]  /*ea80*/  LDGSTS.E [R15+-0x1ec00], desc[UR8][R66.64], P6 ;  /* 0xe1400000420f7fae */ /* 0x000fe8000b121848 */
        /* <DEDUP_REMOVED lines=45> */
[----:B------:R-:W4:Y:S04]  /*ed60*/  LDL.64 R24, [R1+0x4f8] ;  /* 0x0004f80001187983 */ /* 0x000f280000100a00 */
[----:B--2---:R-:W-:Y:S04]  /*ed70*/  LDGSTS.E [R16+-0x1cf80], desc[UR8][R22.64], P6 ;  /* 0xe308000016107fae */ /* 0x004fe8000b121848 */
[----:B---3--:R-:W-:Y:S04]  /*ed80*/  LDGSTS.E [R16+-0x1cb80], desc[UR8][R228.64], P6 ;  /* 0xe3480000e4107fae */ /* 0x008fe8000b121848 */
[----:B------:R-:W2:Y:S04]  /*ed90*/  LDL.64 R22, [R1+0x538] ;  /* 0x0005380001167983 */ /* 0x000ea80000100a00 */
[----:B----4-:R-:W-:Y:S04]  /*eda0*/  LDGSTS.E [R16+-0x1c780], desc[UR8][R232.64], P6 ;  /* 0xe3880000e8107fae */ /* 0x010fe8000b121848 */
[----:B------:R-:W3:Y:S04]  /*edb0*/  LDL.64 R228, [R1+0x578] ;  /* 0x0005780001e47983 */ /* 0x000ee80000100a00 */
        /* <DEDUP_REMOVED lines=135> */
[----:B------:R-:W4:Y:S04]  /*f630*/  LDL.LU.64 R68, [R1+0x1040] ;  /* 0x0010400001447983 */ /* 0x000f280000300a00 */
        /* <DEDUP_REMOVED lines=8> */
[----:B------:R-:W4:Y:S04]  /*f6c0*/  LDL.LU.64 R58, [R1+0x1018] ;  /* 0x00101800013a7983 */ /* 0x000f280000300a00 */
[----:B------:R-:W-:Y:S04]  /*f6d0*/  LDGSTS.E [R21+-0x1e100], desc[UR8][R2.64], P6 ;  /* 0xe1f0000002157fae */ /* 0x000fe8000b121848 */
[----:B------:R-:W-:Y:S04]  /*f6e0*/  LDGSTS.E [R21+-0x1dd00], desc[UR8][R56.64], P6 ;  /* 0xe230000038157fae */ /* 0x000fe8000b121848 */
[----:B------:R-:W-:Y:S04]  /*f6f0*/  LDGSTS.E [R21+-0x1d900], desc[UR8][R54.64], P6 ;  /* 0xe270000036157fae */ /* 0x000fe8000b121848 */
[----:B------:R-:W4:Y:S04]  /*f700*/  LDL.LU.64 R2, [R1+0x1010] ;  /* 0x0010100001027983 */ /* 0x000f280000300a00 */
        /* <DEDUP_REMOVED lines=30> */
[----:B------:R-:W4:Y:S01]  /*f8f0*/  LDL.LU.64 R26, [R1+0xf90] ;  /* 0x000f9000011a7983 */ /* 0x000f220000300a00 */
[----:B------:R-:W-:-:S03]  /*f900*/  IMAD.WIDE R224, R231, 0x4, R224 ;  /* 0x00000004e7e07825 */ /* 0x000fc600078e02e0 */
[----:B------:R-:W4:Y:S01]  /*f910*/  LDL.LU.64 R24, [R1+0xf88] ;  /* 0x000f880001187983 */ /* 0x000f220000300a00 */
[----:B------:R-:W-:-:S03]  /*f920*/  IMAD.WIDE R226, R231, 0x4, R226 ;  /* 0x00000004e7e27825 */ /* 0x000fc600078e02e2 */
[----:B--2---:R-:W-:Y:S04]  /*f930*/  LDGSTS.E [R0+-0x1d880], desc[UR8][R22.64], P6 ;  /* 0xe278000016007fae */ /* 0x004fe8000b121848 */
[----:B---3--:R-:W-:Y:S04]  /*f940*/  LDGSTS.E [R0+-0x1d480], desc[UR8][R228.64], P6 ;  /* 0xe2b80000e4007fae */ /* 0x008fe8000b121848 */
[----:B------:R-:W2:Y:S04]  /*f950*/  LDL.LU.64 R22, [R1+0xf80] ;  /* 0x000f800001167983 */ /* 0x000ea80000300a00 */
[----:B----4-:R-:W-:Y:S04]  /*f960*/  LDGSTS.E [R0+-0x1d080], desc[UR8][R232.64], P6 ;  /* 0xe2f80000e8007fae */ /* 0x010fe8000b121848 */
[----:B------:R-:W3:Y:S04]  /*f970*/  LDL.LU.64 R228, [R1+0xf78] ;  /* 0x000f780001e47983 */ /* 0x000ee80000300a00 */
[----:B------:R-:W-:Y:S04]  /*f980*/  LDGSTS.E [R0+-0x1cc80], desc[UR8][R234.64], P6 ;  /* 0xe3380000ea007fae */ /* 0x000fe8000b121848 */
[----:B------:R-:W4:Y:S04]  /*f990*/  LDL.LU.64 R232, [R1+0xf70] ;  /* 0x000f700001e87983 */ /* 0x000f280000300a00 */
[----:B------:R-:W-:Y:S04]  /*f9a0*/  LDGSTS.E [R0+-0x1c880], desc[UR8][R236.64], P6 ;  /* 0xe3780000ec007fae */ /* 0x000fe8000b121848 */
[----:B------:R-:W2:Y:S04]  /*f9b0*/  LDL.LU.64 R234, [R1+0xf68] ;  /* 0x000f680001ea7983 */ /* 0x000ea80000300a00 */
[----:B------:R-:W-:Y:S04]  /*f9c0*/  LDGSTS.E [R0+-0x1c480], desc[UR8][R238.64], P6 ;  /* 0xe3b80000ee007fae */ /* 0x000fe8000b121848 */
[----:B------:R-:W3:Y:S04]  /*f9d0*/  LDL.LU.64 R236, [R1+0xf60] ;  /* 0x000f600001ec7983 */ /* 0x000ee80000300a00 */
[----:B------:R1:W-:Y:S04]  /*f9e0*/  LDGSTS.E [R0+-0x1c080], desc[UR8][R240.64], P6 ;  /* 0xe3f80000f0007fae */ /* 0x0003e8000b121848 */
[----:B------:R-:W2:Y:S01]  /*f9f0*/  LDL.LU.64 R238, [R1+0xf58] ;  /* 0x000f580001ee7983 */ /* 0x000ea20000300a00 */
[----:B------:R-:W-:-:S02]  /*fa00*/  ISETP.GE.U32.AND P6, PT, R230, 0x7ffffedf, PT ;  /* 0x7ffffedfe600780c */ /* 0x000fc40003fc6070 */
[----:B------:R-:W1:Y:S01]  /*fa10*/  LDC R230, c[0x0][0x230] ;  /* 0x00008c00ffe67b82 */ /* 0x000e620000000800 */
[----:B------:R-:W0:Y:S04]  /*fa20*/  LDGDEPBAR ;  /* 0x00000000000079af */ /* 0x000e280000000000 */
[----:B------:R-:W4:Y:S04]  /*fa30*/  LDL.LU.64 R240, [R1+0xf50] ;  /* 0x000f500001f07983 */ /* 0x000f280000300a00 */
[----:B------:R1:W-:Y:S04]  /*fa40*/  STL.64 [R1+0xd00], R224 ;  /* 0x000d00e001007387 */ /* 0x0003e80000100a00 */
[----:B-1----:R-:W3:Y:S04]  /*fa50*/  LDL.LU.64 R224, [R1+0xf8] ;  /* 0x0000f80001e07983 */ /* 0x002ee80000300a00 */
[----:B------:R1:W-:Y:S04]  /*fa60*/  STL.64 [R1+0xcf8], R226 ;  /* 0x000cf8e201007387 */ /* 0x0003e80000100a00 */
[----:B-1----:R-:W2:Y:S01]  /*fa70*/  LDL.LU.64 R226, [R1+0x100] ;  /* 0x0001000001e27983 */ /* 0x002ea20000300a00 */
[----:B------:R-:W-:Y:S01]  /*fa80*/  USHF.L.U32 UR7, UR7, 0x7, URZ ;  /* 0x0000000707077899 */ /* 0x000fe2000800063f */
[----:B------:R-:W-:-:S05]  /*fa90*/  IADD3 R230, R230, -0xa4, RZ ;  /* 0xffffff5ce6e67810 */ /* 0x000fca0007ffe0ff */
[----:B------:R-:W-:Y:S02]  /*faa0*/  IMAD.U32 R252, RZ, RZ, UR7 ;  /* 0x00000007fffc7e24 */ /* 0x000fe4000f8e00ff */
[----:B---3--:R-:W-:-:S05]  /*fab0*/  IMAD.WIDE R224, R231, 0x4, R224 ;  /* 0x00000004e7e07825 */ /* 0x008fca00078e02e0 */
[----:B------:R-:W-:Y:S01]  /*fac0*/  STL.64 [R1+0xce8], R224 ;  /* 0x000ce8e001007387 */ /* 0x000fe20000100a00 */
[----:B--2---:R-:W-:-:S05]  /*fad0*/  IMAD.WIDE R226, R231, 0x4, R226 ;  /* 0x00000004e7e27825 */ /* 0x004fca00078e02e2 */
[----:B------:R-:W-:Y:S04]  /*fae0*/  STL.64 [R1+0xcf0], R226 ;  /* 0x000cf0e201007387 */ /* 0x000fe80000100a00 */
[----:B------:R1:W-:Y:S04]  /*faf0*/  STL.64 [R1+0x1818], R12 ;  /* 0x0018180c01007387 */ /* 0x0003e80000100a00 */
[----:B-1----:R-:W2:Y:S04]  /*fb00*/  LDL.64 R12, [R1+0xd00] ;  /* 0x000d0000010c7983 */ /* 0x002ea80000100a00 */
[----:B------:R1:W-:Y:S01]  /*fb10*/  STL.64 [R1+0x1810], R14 ;  /* 0x0018100e01007387 */ /* 0x0003e20000100a00 */
[----:B------:R-:W-:Y:S06]  /*fb20*/  BAR.SYNC.DEFER_BLOCKING 0x0 ;  /* 0x0000000000007b1d */ /* 0x000fec0000010000 */
[----:B-1----:R-:W3:Y:S04]  /*fb30*/  LDL.64 R14, [R1+0xcf8] ;  /* 0x000cf800010e7983 */ /* 0x002ee80000100a00 */
[----:B------:R1:W-:Y:S04]  /*fb40*/  STL.64 [R1+0x1808], R16 ;  /* 0x0018081001007387 */ /* 0x0003e80000100a00 */
[----:B-1----:R-:W3:Y:S04]  /*fb50*/  LDL.LU.64 R16, [R1+0xf0] ;  /* 0x0000f00001107983 */ /* 0x002ee80000300a00 */
[----:B------:R1:W-:Y:S04]  /*fb60*/  STL.64 [R1+0x17c8], R18 ;  /* 0x0017c81201007387 */ /* 0x0003e80000100a00 */
[----:B-1----:R-:W3:Y:S04]  /*fb70*/  LDL.LU.64 R18, [R1+0xe0] ;  /* 0x0000e00001127983 */ /* 0x002ee80000300a00 */
[----:B------:R1:W-:Y:S04]  /*fb80*/  STL.64 [R1+0x16f0], R20 ;  /* 0x0016f01401007387 */ /* 0x0003e80000100a00 */
[----:B-1----:R-:W3:Y:S04]  /*fb90*/  LDL.LU.64 R20, [R1+0xe8] ;  /* 0x0000e80001147983 */ /* 0x002ee80000300a00 */
[----:B------:R1:W-:Y:S04]  /*fba0*/  STL.64 [R1+0xf58], R8 ;  /* 0x000f580801007387 */ /* 0x0003e80000100a00 */
[----:B-1----:R-:W3:Y:S04]  /*fbb0*/  LDL.LU.64 R8, [R1+0xd8] ;  /* 0x0000d80001087983 */ /* 0x002ee80000300a00 */
[----:B------:R1:W-:Y:S02]  /*fbc0*/  STL.64 [R1+0xf50], R6 ;  /* 0x000f500601007387 */ /* 0x0003e40000100a00 */
[----:B-1----:R-:W1:Y:S01]  /*fbd0*/  LDC R7, c[0x0][0x230] ;  /* 0x00008c00ff077b82 */ /* 0x002e620000000800 */
[----:B----4-:R-:W-:-:S07]  /*fbe0*/  IMAD.WIDE R240, R231, 0x4, R240 ;  /* 0x00000004e7f07825 */ /* 0x010fce00078e02f0 */
[----:B------:R-:W4:Y:S01]  /*fbf0*/  LDC R6, c[0x0][0x230] ;  /* 0x00008c00ff067b82 */ /* 0x000f220000000800 */
[----:B-1----:R-:W-:Y:S02]  /*fc00*/  VIADD R7, R7, 0xffffff5d ;  /* 0xffffff5d07077836 */ /* 0x002fe40000000000 */
[----:B------:R-:W-:Y:S01]  /*fc10*/  IMAD.WIDE R232, R231, 0x4, R232 ;  /* 0x00000004e7e87825 */ /* 0x000fe200078e02e8 */
[----:B------:R-:W-:Y:S01]  /*fc20*/  @!PT LDS RZ, [RZ] ;  /* 0x00000000fffff984 */ /* 0x000fe20000000800 */
[----:B------:R-:W-:Y:S01]  /*fc30*/  @!PT LDS RZ, [RZ] ;  /* 0x00000000fffff984 */ /* 0x000fe20000000800 */
[----:B------:R-:W-:Y:S01]  /*fc40*/  @!PT LDS RZ, [RZ] ;  /* 0x00000000fffff984 */ /* 0x000fe20000000800 */
[----:B--2---:R-:W-:Y:S04]  /*fc50*/  LDGSTS.E [R2+0x20000], desc[UR8][R12.64], !P3 ;  /* 0x200000000c027fae */ /* 0x004fe8000d921848 */
[----:B------:R-:W2:Y:S04]  /*fc60*/  LDL.LU.64 R12, [R1+0x1818] ;  /* 0x00181800010c7983 */ /* 0x000ea80000300a00 */
[----:B---3--:R-:W-:Y:S04]  /*fc70*/  LDGSTS.E [R2+0x24000], desc[UR8][R14.64], !P3 ;  /* 0x240000000e027fae */ /* 0x008fe8000d921848 */
[----:B------:R-:W-:Y:S04]  /*fc80*/  LDGSTS.E [R2+0x20004], desc[UR8][R226.64], !P5 ;  /* 0x20004000e2027fae */ /* 0x000fe8000e921848 */
[----:B------:R1:W-:Y:S04]  /*fc90*/  LDGSTS.E [R2+0x24004], desc[UR8][R224.64], !P5 ;  /* 0x24004000e0027fae */ /* 0x0003e8000e921848 */
[----:B------:R-:W3:Y:S01]  /*fca0*/  LDL.LU.64 R14, [R1+0x1810] ;  /* 0x00181000010e7983 */ /* 0x000ee20000300a00 */
[----:B------:R-:W-:-:S02]  /*fcb0*/  ISETP.GE.U32.AND P3, PT, R7, 0x7ffffede, PT ;  /* 0x7ffffede0700780c */ /* 0x000fc40003f66070 */
[----:B------:R-:W4:Y:S01]  /*fcc0*/  LDC R7, c[0x0][0x230] ;  /* 0x00008c00ff077b82 */ /* 0x000f220000000800 */
[----:B------:R-:W-:Y:S01]  /*fcd0*/  IMAD.WIDE R16, R231, 0x4, R16 ;  /* 0x00000004e7107825 */ /* 0x000fe200078e0210 */
[----:B------:R-:W-:-:S04]  /*fce0*/  ISETP.GE.U32.AND P5, PT, R230, 0x7ffffedd, PT ;  /* 0x7ffffedde600780c */ /* 0x000fc80003fa6070 */
[----:B------:R4:W-:Y:S02]  /*fcf0*/  STL.64 [R1+0xce0], R16 ;  /* 0x000ce01001007387 */ /* 0x0009e40000100a00 */
[----:B-1----:R-:W1:Y:S02]  /*fd00*/  LDC R224, c[0x0][0x230] ;  /* 0x00008c00ffe07b82 */ /* 0x002e640000000800 */
[----:B------:R-:W-:Y:S06]  /*fd10*/  LDGSTS.E [R2+0x20008], desc[UR8][R16.64], !P1 ;  /* 0x2000800010027fae */ /* 0x000fec000c921848 */
[----:B------:R-:W4:Y:S01]  /*fd20*/  LDC R225, c[0x0][0x230] ;  /* 0x00008c00ffe17b82 */ /* 0x000f220000000800 */
[----:B------:R-:W-:-:S07]  /*fd30*/  IMAD.WIDE R18, R231, 0x4, R18 ;  /* 0x00000004e7127825 */ /* 0x000fce00078e0212 */
[----:B------:R-:W4:Y:S01]  /*fd40*/  LDC R227, c[0x0][0x230] ;  /* 0x00008c00ffe37b82 */ /* 0x000f220000000800 */
[----:B-1----:R-:W-:-:S07]  /*fd50*/  VIADD R224, R224, 0xffffff3e ;  /* 0xffffff3ee0e07836 */ /* 0x002fce0000000000 */
[----:B------:R-:W1:Y:S01]  /*fd60*/  LDC R226, c[0x0][0x230] ;  /* 0x00008c00ffe27b82 */ /* 0x000e620000000800 */
[----:B------:R-:W-:-:S05]  /*fd70*/  IMAD.WIDE R20, R231, 0x4, R20 ;  /* 0x00000004e7147825 */ /* 0x000fca00078e0214 */
[----:B------:R-:W-:Y:S01]  /*fd80*/  STL.64 [R1+0xcd8], R20 ;  /* 0x000cd81401007387 */ /* 0x000fe20000100a00 */
[----:B----4-:R-:W-:Y:S01]  /*fd90*/  IADD3 R225, R225, -0xc1, RZ ;  /* 0xffffff3fe1e17810 */ /* 0x010fe20007ffe0ff */
[----:B------:R-:W4:Y:S02]  /*fda0*/  LDC R230, c[0x0][0x230] ;  /* 0x00008c00ffe67b82 */ /* 0x000f240000000800 */
[----:B------:R-:W3:Y:S04]  /*fdb0*/  LDL.LU.64 R16, [R1+0x1808] ;  /* 0x0018080001107983 */ /* 0x000ee80000300a00 */
[----:B------:R-:W-:Y:S01]  /*fdc0*/  LDGSTS.E [R2+0x24008], desc[UR8][R20.64], !P1 ;  /* 0x2400800014027fae */ /* 0x000fe2000c921848 */
[----:B------:R-:W-:-:S03]  /*fdd0*/  IMAD.WIDE R8, R231, 0x4, R8 ;  /* 0x00000004e7087825 */ /* 0x000fc600078e0208 */
[----:B------:R1:W-:Y:S04]  /*fde0*/  STL.64 [R1+0xcd0], R18 ;  /* 0x000cd01201007387 */ /* 0x0003e80000100a00 */
[----:B------:R1:W-:Y:S01]  /*fdf0*/  LDGSTS.E [R2+0x2000c], desc[UR8][R18.64], !P4 ;  /* 0x2000c00012027fae */ /* 0x0003e2000e121848 */
[----:B------:R-:W-:-:S03]  /*fe00*/  ISETP.GE.U32.AND P1, PT, R225, 0x7ffffec0, PT ;  /* 0x7ffffec0e100780c */ /* 0x000fc60003f26070 */
[----:B------:R4:W-:Y:S01]  /*fe10*/  LDGSTS.E [R2+0x2400c], desc[UR8][R8.64], !P4 ;  /* 0x2400c00008027fae */ /* 0x0009e2000e121848 */
[----:B-1----:R-:W1:Y:S08]  /*fe20*/  LDC R18, c[0x0][0x230] ;  /* 0x00008c00ff127b82 */ /* 0x002e700000000800 */
[----:B------:R-:W4:Y:S01]  /*fe30*/  LDC R19, c[0x0][0x230] ;  /* 0x00008c00ff137b82 */ /* 0x000f220000000800 */
[----:B------:R-:W-:Y:S01]  /*fe40*/  ISETP.GE.U32.AND P4, PT, R224, 0x7ffffebf, PT ;  /* 0x7ffffebfe000780c */ /* 0x000fe20003f86070 */
[----:B------:R-:W-:Y:S01]  /*fe50*/  IMAD.WIDE R20, R231, 0x4, R238 ;  /* 0x00000004e7147825 */ /* 0x000fe200078e02ee */
[----:B------:R4:W-:Y:S04]  /*fe60*/  STL.64 [R1+0xcc8], R8 ;  /* 0x000cc80801007387 */ /* 0x0009e80000100a00 */
[----:B------:R-:W-:Y:S04]  /*fe70*/  STL.64 [R1+0xcb8], R240 ;  /* 0x000cb8f001007387 */ /* 0x000fe80000100a00 */
[----:B------:R-:W-:Y:S01]  /*fe80*/  LDGSTS.E [R2+0x28000], desc[UR8][R240.64], !P2 ;  /* 0x28000000f0027fae */ /* 0x000fe2000d121848 */
[----:B-1----:R-:W-:-:S02]  /*fe90*/  VIADD R225, R18, 0xffffff3d ;  /* 0xffffff3d12e17836 */ /* 0x002fc40000000000 */
[----:B----4-:R-:W-:Y:S01]  /*fea0*/  IMAD.WIDE R8, R231, 0x4, R234 ;  /* 0x00000004e7087825 */ /* 0x010fe200078e02ea */
[----:B------:R1:W-:Y:S01]  /*feb0*/  STL.64 [R1+0xcb0], R20 ;  /* 0x000cb01401007387 */ /* 0x0003e20000100a00 */
[----:B------:R-:W4:Y:S03]  /*fec0*/  LDC R234, c[0x0][0x230] ;  /* 0x00008c00ffea7b82 */ /* 0x000f260000000800 */
[----:B------:R1:W-:Y:S01]  /*fed0*/  LDGSTS.E [R2+0x2c000], desc[UR8][R20.64], !P2 ;  /* 0x2c00000014027fae */ /* 0x0003e2000d121848 */
[----:B------:R-:W-:Y:S01]  /*fee0*/  IADD3 R224, R19, -0xc4, RZ ;  /* 0xffffff3c13e07810 */ /* 0x000fe20007ffe0ff */
[----:B------:R-:W-:Y:S01]  /*fef0*/  IMAD.WIDE R18, R231, 0x4, R236 ;  /* 0x00000004e7127825 */ /* 0x000fe200078e02ec */
[----:B------:R-:W-:-:S04]  /*ff00*/  ISETP.GE.U32.AND P2, PT, R225, 0x7ffffebe, PT ;  /* 0x7ffffebee100780c */ /* 0x000fc80003f46070 */
[----:B------:R1:W-:Y:S04]  /*ff10*/  STL.64 [R1+0xca8], R18 ;  /* 0x000ca81201007387 */ /* 0x0003e80000100a00 */
[----:B------:R1:W-:Y:S02]  /*ff20*/  LDGSTS.E [R2+0x28004], desc[UR8][R18.64], !P6 ;  /* 0x2800400012027fae */ /* 0x0003e4000f121848 */
[C---:B-1----:R-:W-:Y:S02]  /*ff30*/  IMAD.WIDE R20, R231.reuse, 0x4, R228 ;  /* 0x00000004e7147825 */ /* 0x042fe400078e02e4 */
[----:B------:R1:W-:Y:S04]  /*ff40*/  STL.64 [R1+0xca0], R8 ;  /* 0x000ca00801007387 */ /* 0x0003e80000100a00 */
[----:B------:R1:W-:Y:S01]  /*ff50*/  LDGSTS.E [R2+0x2c004], desc[UR8][R8.64], !P6 ;  /* 0x2c00400008027fae */ /* 0x0003e2000f121848 */
[----:B------:R-:W-:-:S03]  /*ff60*/  IMAD.WIDE R18, R231, 0x4, R22 ;  /* 0x00000004e7127825 */ /* 0x000fc600078e0216 */
[----:B------:R-:W-:Y:S01]  /*ff70*/  STL.64 [R1+0xc98], R232 ;  /* 0x000c98e801007387 */ /* 0x000fe20000100a00 */
[----:B------:R-:W-:-:S03]  /*ff80*/  ISETP.GE.U32.AND P6, PT, R224, 0x7ffffebd, PT ;  /* 0x7ffffebde000780c */ /* 0x000fc60003fc6070 */
[----:B------:R-:W-:Y:S01]  /*ff90*/  LDGSTS.E [R2+0x28008], desc[UR8][R232.64], !P3 ;  /* 0x28008000e8027fae */ /* 0x000fe2000d921848 */
[----:B-1----:R-:W-:-:S03]  /*ffa0*/  IMAD.WIDE R8, R231, 0x4, R24 ;  /* 0x00000004e7087825 */ /* 0x002fc600078e0218 */
[----:B------:R1:W-:Y:S01]  /*ffb0*/  STL.64 [R1+0xc90], R20 ;  /* 0x000c901401007387 */ /* 0x0003e20000100a00 */
[----:B------:R-:W2:Y:S03]  /*ffc0*/  LDC R25, c[0x0][0x230] ;  /* 0x00008c00ff197b82 */ /* 0x000ea60000000800 */
[----:B------:R1:W-:Y:S04]  /*ffd0*/  LDGSTS.E [R2+0x2c008], desc[UR8][R20.64], !P3 ;  /* 0x2c00800014027fae */ /* 0x0003e8000d921848 */
[----:B------:R4:W-:Y:S01]  /*ffe0*/  STL.64 [R1+0xc88], R18 ;  /* 0x000c881201007387 */ /* 0x0009e20000100a00 */
[----:B------:R-:W-:Y:S01]  /*fff0*/  VIADD R224, R7, 0xffffff1e ;  /* 0xffffff1e07e07836 */ /* 0x000fe20000000000 */
[----:B------:R-:W2:Y:S02]  /*10000*/  LDC R24, c[0x0][0x230] ;  /* 0x00008c00ff187b82 */ /* 0x000ea40000000800 */
[----:B------:R4:W-:Y:S01]  /*10010*/  LDGSTS.E [R2+0x2800c], desc[UR8][R18.64], !P5 ;  /* 0x2800c00012027fae */ /* 0x0009e2000e921848 */
[----:B-1----:R-:W-:-:S03]  /*10020*/  IMAD.WIDE R20, R231, 0x4, R26 ;  /* 0x00000004e7147825 */ /* 0x002fc600078e021a */
[----:B------:R1:W-:Y:S01]  /*10030*/  STL.64 [R1+0xc80], R8 ;  /* 0x000c800801007387 */ /* 0x0003e20000100a00 */
[----:B------:R-:W-:-:S03]  /*10040*/  VIADD R225, R227, 0xffffff1f ;  /* 0xffffff1fe3e17836 */ /* 0x000fc60000000000 */
[----:B------:R1:W-:Y:S01]  /*10050*/  LDGSTS.E [R2+0x2c00c], desc[UR8][R8.64], !P5 ;  /* 0x2c00c00008027fae */ /* 0x0003e2000e921848 */
[----:B------:R-:W-:Y:S01]  /*10060*/  VIADD R22, R6, 0xffffff1c ;  /* 0xffffff1c06167836 */ /* 0x000fe20000000000 */
[----:B------:R-:W-:Y:S01]  /*10070*/  IADD3 R23, R226, -0xe3, RZ ;  /* 0xffffff1de2177810 */ /* 0x000fe20007ffe0ff */
[C---:B----4-:R-:W-:Y:S01]  /*10080*/  IMAD.WIDE R18, R231.reuse, 0x4, R28 ;  /* 0x00000004e7127825 */ /* 0x050fe200078e021c */
[----:B------:R4:W-:Y:S01]  /*10090*/  STL.64 [R1+0xc78], R20 ;  /* 0x000c781401007387 */ /* 0x0009e20000100a00 */
[----:B------:R-:W2:Y:S02]  /*100a0*/  LDC R27, c[0x0][0x230] ;  /* 0x00008c00ff1b7b82 */ /* 0x000ea40000000800 */
[C---:B------:R-:W-:Y:S01]  /*100b0*/  IMAD.WIDE R6, R231.reuse, 0x4, R32 ;  /* 0x00000004e7067825 */ /* 0x040fe200078e0220 */
[----:B------:R4:W-:Y:S03]  /*100c0*/  LDGSTS.E [R2+0x30000], desc[UR8][R20.64], !P1 ;  /* 0x3000000014027fae */ /* 0x0009e6000c921848 */
[----:B-1----:R-:W-:Y:S01]  /*100d0*/  IMAD.WIDE R8, R231, 0x4, R30 ;  /* 0x00000004e7087825 */ /* 0x002fe200078e021e */
[----:B------:R1:W-:Y:S01]  /*100e0*/  STL.64 [R1+0xc70], R18 ;  /* 0x000c701201007387 */ /* 0x0003e20000100a00 */
[----:B------:R-:W-:Y:S01]  /*100f0*/  ISETP.GE.U32.AND P3, PT, R225, 0x7ffffea0, PT ;  /* 0x7ffffea0e100780c */ /* 0x000fe20003f66070 */
[----:B------:R-:W2:Y:S02]  /*10100*/  LDC R28, c[0x0][0x230] ;  /* 0x00008c00ff1c7b82 */ /* 0x000ea40000000800 */
[----:B------:R1:W-:Y:S01]  /*10110*/  LDGSTS.E [R2+0x34000], desc[UR8][R18.64], !P1 ;  /* 0x3400000012027fae */ /* 0x0003e2000c921848 */
[----:B----4-:R-:W-:-:S03]  /*10120*/  IMAD.WIDE R20, R231, 0x4, R34 ;  /* 0x00000004e7147825 */ /* 0x010fc600078e0222 */
[----:B------:R4:W-:Y:S01]  /*10130*/  STL.64 [R1+0xc68], R8 ;  /* 0x000c680801007387 */ /* 0x0009e20000100a00 */
[----:B------:R-:W-:Y:S01]  /*10140*/  ISETP.GE.U32.AND P5, PT, R224, 0x7ffffe9f, PT ;  /* 0x7ffffe9fe000780c */ /* 0x000fe20003fa6070 */
[----:B------:R-:W2:Y:S02]  /*10150*/  LDC R31, c[0x0][0x230] ;  /* 0x00008c00ff1f7b82 */ /* 0x000ea40000000800 */
[----:B------:R4:W-:Y:S01]  /*10160*/  LDGSTS.E [R2+0x30004], desc[UR8][R8.64], !P4 ;  /* 0x3000400008027fae */ /* 0x0009e2000e121848 */
[----:B-1----:R-:W-:-:S03]  /*10170*/  IMAD.WIDE R18, R231, 0x4, R36 ;  /* 0x00000004e7127825 */ /* 0x002fc600078e0224 */
[----:B------:R1:W-:Y:S02]  /*10180*/  STL.64 [R1+0xc60], R6 ;  /* 0x000c600601007387 */ /* 0x0003e40000100a00 */
[----:B------:R-:W2:Y:S02]  /*10190*/  LDC R224, c[0x0][0x230] ;  /* 0x00008c00ffe07b82 */ /* 0x000ea40000000800 */
[----:B------:R1:W-:Y:S01]  /*101a0*/  LDGSTS.E [R2+0x34004], desc[UR8][R6.64], !P4 ;  /* 0x3400400006027fae */ /* 0x0003e2000e121848 */
[----:B----4-:R-:W-:-:S03]  /*101b0*/  IMAD.WIDE R8, R231, 0x4, R38 ;  /* 0x00000004e7087825 */ /* 0x010fc600078e0226 */
[----:B------:R4:W-:Y:S02]  /*101c0*/  STL.64 [R1+0xc58], R20 ;  /* 0x000c581401007387 */ /* 0x0009e40000100a00 */
[----:B------:R-:W3:Y:S02]  /*101d0*/  LDC R26, c[0x0][0x230] ;  /* 0x00008c00ff1a7b82 */ /* 0x000ee40000000800 */
[----:B------:R4:W-:Y:S01]  /*101e0*/  LDGSTS.E [R2+0x30008], desc[UR8][R20.64], !P2 ;  /* 0x3000800014027fae */ /* 0x0009e2000d121848 */
[----:B-1----:R-:W-:-:S03]  /*101f0*/  IMAD.WIDE R6, R231, 0x4, R40 ;  /* 0x00000004e7067825 */ /* 0x002fc600078e0228 */
[----:B------:R1:W-:Y:S01]  /*10200*/  STL.64 [R1+0xc50], R18 ;  /* 0x000c501201007387 */ /* 0x0003e20000100a00 */
[----:B------:R-:W-:Y:S01]  /*10210*/  ISETP.GE.U32.AND P1, PT, R23, 0x7ffffe9e, PT ;  /* 0x7ffffe9e1700780c */ /* 0x000fe20003f26070 */
[----:B------:R-:W3:Y:S02]  /*10220*/  LDC R30, c[0x0][0x230] ;  /* 0x00008c00ff1e7b82 */ /* 0x000ee40000000800 */
[----:B------:R1:W-:Y:S01]  /*10230*/  LDGSTS.E [R2+0x34008], desc[UR8][R18.64], !P2 ;  /* 0x3400800012027fae */ /* 0x0003e2000d121848 */
[----:B----4-:R-:W-:-:S03]  /*10240*/  IMAD.WIDE R20, R231, 0x4, R42 ;  /* 0x00000004e7147825 */ /* 0x010fc600078e022a */
[----:B------:R4:W-:Y:S01]  /*10250*/  STL.64 [R1+0xc48], R8 ;  /* 0x000c480801007387 */ /* 0x0009e20000100a00 */
[----:B------:R-:W-:Y:S01]  /*10260*/  ISETP.GE.U32.AND P4, PT, R22, 0x7ffffe9d, PT ;  /* 0x7ffffe9d1600780c */ /* 0x000fe20003f86070 */
[----:B------:R-:W3:Y:S02]  /*10270*/  LDC R29, c[0x0][0x230] ;  /* 0x00008c00ff1d7b82 */ /* 0x000ee40000000800 */
[----:B------:R4:W-:Y:S01]  /*10280*/  LDGSTS.E [R2+0x3000c], desc[UR8][R8.64], !P6 ;  /* 0x3000c00008027fae */ /* 0x0009e2000f121848 */
[----:B-1----:R-:W-:-:S03]  /*10290*/  IMAD.WIDE R18, R231, 0x4, R44 ;  /* 0x00000004e7127825 */ /* 0x002fc600078e022c */
[----:B------:R1:W-:Y:S02]  /*102a0*/  STL.64 [R1+0xc38], R6 ;  /* 0x000c380601007387 */ /* 0x0003e40000100a00 */
[----:B------:R-:W3:Y:S02]  /*102b0*/  LDC R40, c[0x0][0x230] ;  /* 0x00008c00ff287b82 */ /* 0x000ee40000000800 */
[----:B------:R1:W-:Y:S01]  /*102c0*/  LDGSTS.E [R2+0x3400c], desc[UR8][R6.64], !P6 ;  /* 0x3400c00006027fae */ /* 0x0003e2000f121848 */
[----:B----4-:R-:W-:-:S03]  /*102d0*/  IMAD.WIDE R8, R231, 0x4, R46 ;  /* 0x00000004e7087825 */ /* 0x010fc600078e022e */
[----:B------:R-:W-:Y:S02]  /*102e0*/  STL.64 [R1+0xc30], R20 ;  /* 0x000c301401007387 */ /* 0x000fe40000100a00 */
[----:B------:R-:W4:Y:S02]  /*102f0*/  LDC R41, c[0x0][0x230] ;  /* 0x00008c00ff297b82 */ /* 0x000f240000000800 */
[----:B------:R2:W-:Y:S01]  /*10300*/  STL.64 [R1+0xc28], R18 ;  /* 0x000c281201007387 */ /* 0x0005e20000100a00 */
[----:B-1----:R-:W-:-:S03]  /*10310*/  IMAD.WIDE R6, R231, 0x4, R48 ;  /* 0x00000004e7067825 */ /* 0x002fc600078e0230 */
[----:B------:R-:W4:Y:S01]  /*10320*/  LDL.LU.64 R232, [R1+0xd0] ;  /* 0x0000d00001e87983 */ /* 0x000f220000300a00 */
[----:B------:R-:W-:-:S03]  /*10330*/  VIADD R23, R230, 0xffffff7b ;  /* 0xffffff7be6177836 */ /* 0x000fc60000000000 */
[----:B------:R1:W-:Y:S01]  /*10340*/  STL.64 [R1+0xc20], R8 ;  /* 0x000c200801007387 */ /* 0x0003e20000100a00 */
[----:B------:R-:W-:Y:S01]  /*10350*/  IADD3 R22, R234, -0x86, RZ ;  /* 0xffffff7aea167810 */ /* 0x000fe20007ffe0ff */
[C---:B------:R-:W-:Y:S01]  /*10360*/  IMAD.WIDE R38, R231.reuse, 0x4, R50 ;  /* 0x00000004e7267825 */ /* 0x040fe200078e0232 */
[----:B------:R-:W3:Y:S01]  /*10370*/  LDC R43, c[0x0][0x230] ;  /* 0x00008c00ff2b7b82 */ /* 0x000ee20000000800 */
[----:B------:R-:W3:Y:S04]  /*10380*/  LDL.LU.64 R236, [R1+0xc8] ;  /* 0x0000c80001ec7983 */ /* 0x000ee80000300a00 */
[----:B------:R1:W-:Y:S01]  /*10390*/  STL.64 [R1+0xc18], R6 ;  /* 0x000c180601007387 */ /* 0x0003e20000100a00 */
[C---:B------:R-:W-:Y:S02]  /*103a0*/  IMAD.WIDE R36, R231.reuse, 0x4, R52 ;  /* 0x00000004e7247825 */ /* 0x040fe400078e0234 */
[----:B------:R-:W3:Y:S01]  /*103b0*/  LDC R42, c[0x0][0x230] ;  /* 0x00008c00ff2a7b82 */ /* 0x000ee20000000800 */
[----:B------:R-:W3:Y:S04]  /*103c0*/  LDL.LU.64 R238, [R1+0xc0] ;  /* 0x0000c00001ee7983 */ /* 0x000ee80000300a00 */
[----:B------:R-:W3:Y:S01]  /*103d0*/  LDL.LU.64 R240, [R1+0xb8] ;  /* 0x0000b80001f07983 */ /* 0x000ee20000300a00 */
[----:B------:R-:W-:-:S02]  /*103e0*/  IMAD.WIDE R34, R231, 0x4, R54 ;  /* 0x00000004e7227825 */ /* 0x000fc400078e0236 */
[----:B------:R-:W3:Y:S01]  /*103f0*/  LDC R45, c[0x0][0x230] ;  /* 0x00008c00ff2d7b82 */ /* 0x000ee20000000800 */
[----:B------:R-:W-:Y:S04]  /*10400*/  LDGSTS.E [R2+0x38000], desc[UR8][R20.64], !P3 ;  /* 0x3800000014027fae */ /* 0x000fe8000d921848 */
[----:B------:R-:W-:Y:S01]  /*10410*/  LDGSTS.E [R2+0x3c000], desc[UR8][R18.64], !P3 ;  /* 0x3c00000012027fae */ /* 0x000fe2000d921848 */
[----:B------:R-:W-:Y:S02]  /*10420*/  ISETP.GE.U32.AND P2, PT, R23, 0x7ffffefc, PT ;  /* 0x7ffffefc1700780c */ /* 0x000fe40003f46070 */
[----:B------:R-:W-:Y:S01]  /*10430*/  ISETP.GE.U32.AND P6, PT, R22, 0x7ffffefb, PT ;  /* 0x7ffffefb1600780c */ /* 0x000fe20003fc6070 */
[----:B------:R-:W-:Y:S01]  /*10440*/  LDGSTS.E [R2+0x38004], desc[UR8][R8.64], !P5 ;  /* 0x3800400008027fae */ /* 0x000fe2000e921848 */
[----:B------:R-:W-:Y:S01]  /*10450*/  IMAD.WIDE R32, R231, 0x4, R56 ;  /* 0x00000004e7207825 */ /* 0x000fe200078e0238 */
[----:B------:R-:W3:Y:S02]  /*10460*/  LDC R46, c[0x0][0x230] ;  /* 0x00008c00ff2e7b82 */ /* 0x000ee40000000800 */
[----:B------:R-:W-:Y:S04]  /*10470*/  LDGSTS.E [R2+0x3c004], desc[UR8][R6.64], !P5 ;  /* 0x3c00400006027fae */ /* 0x000fe8000e921848 */
[----:B--2---:R-:W2:Y:S02]  /*10480*/  LDL.LU.64 R18, [R1+0xb0] ;  /* 0x0000b00001127983 */ /* 0x004ea40000300a00 */
[----:B------:R-:W2:Y:S02]  /*10490*/  LDC R44, c[0x0][0x230] ;  /* 0x00008c00ff2c7b82 */ /* 0x000ea40000000800 */
[----:B-1----:R-:W2:Y:S04]  /*104a0*/  LDL.LU.64 R8, [R1+0xa8] ;  /* 0x0000a80001087983 */ /* 0x002ea80000300a00 */
[----:B------:R-:W2:Y:S02]  /*104b0*/  LDL.LU.64 R6, [R1+0xa0] ;  /* 0x0000a00001067983 */ /* 0x000ea40000300a00 */
[----:B------:R-:W1:Y:S02]  /*104c0*/  LDC R52, c[0x0][0x230] ;  /* 0x00008c00ff347b82 */ /* 0x000e640000000800 */
[----:B------:R-:W2:Y:S01]  /*104d0*/  LDL.LU.64 R20, [R1+0x98] ;  /* 0x0000980001147983 */ /* 0x000ea20000300a00 */
[----:B------:R-:W-:-:S02]  /*104e0*/  VIADD R23, R25, 0xffffff79 ;  /* 0xffffff7919177836 */ /* 0x000fc40000000000 */
[----:B------:R-:W-:Y:S01]  /*104f0*/  VIADD R22, R224, 0xffffff78 ;  /* 0xffffff78e0167836 */ /* 0x000fe20000000000 */
[----:B------:R-:W-:Y:S02]  /*10500*/  LDGSTS.E [R2+0x38008], desc[UR8][R38.64], !P1 ;  /* 0x3800800026027fae */ /* 0x000fe4000c921848 */
[----:B------:R-:W1:Y:S01]  /*10510*/  LDC R25, c[0x0][0x230] ;  /* 0x00008c00ff197b82 */ /* 0x000e620000000800 */
[----:B------:R-:W-:Y:S01]  /*10520*/  ISETP.GE.U32.AND P3, PT, R23, 0x7ffffefa, PT ;  /* 0x7ffffefa1700780c */ /* 0x000fe20003f66070 */
[----:B------:R-:W-:Y:S01]  /*10530*/  STL.64 [R1+0xc10], R38 ;  /* 0x000c102601007387 */ /* 0x000fe20000100a00 */
[----:B------:R-:W-:Y:S01]  /*10540*/  ISETP.GE.U32.AND P5, PT, R22, 0x7ffffef9, PT ;  /* 0x7ffffef91600780c */ /* 0x000fe20003fa6070 */
[----:B------:R-:W-:Y:S01]  /*10550*/  VIADD R22, R28, 0xffffff5a ;  /* 0xffffff5a1c167836 */ /* 0x000fe20000000000 */
[----:B------:R-:W-:Y:S01]  /*10560*/  IADD3 R23, R24, -0xa5, RZ ;  /* 0xffffff5b18177810 */ /* 0x000fe20007ffe0ff */
[----:B------:R4:W-:Y:S02]  /*10570*/  STL.64 [R1+0xc08], R36 ;  /* 0x000c082401007387 */ /* 0x0009e40000100a00 */
[----:B------:R-:W1:Y:S02]  /*10580*/  LDC R24, c[0x0][0x230] ;  /* 0x00008c00ff187b82 */ /* 0x000e640000000800 */
[----:B------:R4:W-:Y:S04]  /*10590*/  LDGSTS.E [R2+0x3c008], desc[UR8][R36.64], !P1 ;  /* 0x3c00800024027fae */ /* 0x0009e8000c921848 */
[----:B------:R3:W-:Y:S02]  /*105a0*/  STL.64 [R1+0xc00], R34 ;  /* 0x000c002201007387 */ /* 0x0007e40000100a00 */
[----:B------:R-:W1:Y:S02]  /*105b0*/  LDC R28, c[0x0][0x230] ;  /* 0x00008c00ff1c7b82 */ /* 0x000e640000000800 */
[----:B------:R3:W-:Y:S01]  /*105c0*/  LDGSTS.E [R2+0x3800c], desc[UR8][R34.64], !P4 ;  /* 0x3800c00022027fae */ /* 0x0007e2000e121848 */
[----:B------:R-:W-:-:S03]  /*105d0*/  ISETP.GE.U32.AND P1, PT, R23, 0x7ffffedc, PT ;  /* 0x7ffffedc1700780c */ /* 0x000fc60003f26070 */
[----:B------:R3:W-:Y:S02]  /*105e0*/  STL.64 [R1+0xbf8], R32 ;  /* 0x000bf82001007387 */ /* 0x0007e40000100a00 */
[----:B------:R-:W1:Y:S02]  /*105f0*/  LDC R47, c[0x0][0x230] ;  /* 0x00008c00ff2f7b82 */ /* 0x000e640000000800 */
[----:B------:R3:W-:Y:S01]  /*10600*/  LDGSTS.E [R2+0x3c00c], desc[UR8][R32.64], !P4 ;  /* 0x3c00c00020027fae */ /* 0x0007e2000e121848 */
[----:B------:R-:W-:-:S03]  /*10610*/  VIADD R23, R27, 0xffffff59 ;  /* 0xffffff591b177836 */ /* 0x000fc60000000000 */
[----:B------:R3:W-:Y:S01]  /*10620*/  STL.64 [R1+0x1588], R2 ;  /* 0x0015880201007387 */ /* 0x0007e20000100a00 */
[----:B------:R-:W-:Y:S01]  /*10630*/  ISETP.GE.U32.AND P4, PT, R22, 0x7ffffedb, PT ;  /* 0x7ffffedb1600780c */ /* 0x000fe20003f86070 */
[----:B------:R-:W1:Y:S01]  /*10640*/  LDC R27, c[0x0][0x230] ;  /* 0x00008c00ff1b7b82 */ /* 0x000e620000000800 */
[----:B------:R-:W-:-:S07]  /*10650*/  IADD3 R22, R31, -0xa8, RZ ;  /* 0xffffff581f167810 */ /* 0x000fce0007ffe0ff */
[----:B------:R-:W1:Y:S08]  /*10660*/  LDC R31, c[0x0][0x230] ;  /* 0x00008c00ff1f7b82 */ /* 0x000e700000000800 */
[----:B------:R-:W1:Y:S08]  /*10670*/  LDC R54, c[0x0][0x230] ;  /* 0x00008c00ff367b82 */ /* 0x000e700000000800 */
[----:B------:R-:W1:Y:S01]  /*10680*/  LDC R230, c[0x0][0x230] ;  /* 0x00008c00ffe67b82 */ /* 0x000e620000000800 */
[----:B----4-:R-:W-:-:S04]  /*10690*/  IMAD.WIDE R36, R231, 0x4, R232 ;  /* 0x00000004e7247825 */ /* 0x010fc800078e02e8 */
[C---:B---3--:R-:W-:Y:S01]  /*106a0*/  IMAD.WIDE R34, R231.reuse, 0x4, R236 ;  /* 0x00000004e7227825 */ /* 0x048fe200078e02ec */
[----:B------:R-:W-:Y:S04]  /*106b0*/  STL.64 [R1+0xcc0], R36 ;  /* 0x000cc02401007387 */ /* 0x000fe80000100a00 */
[----:B------:R-:W-:Y:S01]  /*106c0*/  LDGSTS.E [R4+0x20000], desc[UR8][R36.64], !P2 ;  /* 0x2000000024047fae */ /* 0x000fe2000d121848 */
[----:B------:R-:W-:-:S03]  /*106d0*/  IMAD.WIDE R32, R231, 0x4, R238 ;  /* 0x00000004e7207825 */ /* 0x000fc600078e02ee */
[----:B------:R-:W-:Y:S01]  /*106e0*/  STL.64 [R1+0xbf0], R34 ;  /* 0x000bf02201007387 */ /* 0x000fe20000100a00 */
[----:B------:R-:W-:-:S03]  /*106f0*/  IMAD.WIDE R2, R231, 0x4, R240 ;  /* 0x00000004e7027825 */ /* 0x000fc600078e02f0 */
[----:B------:R-:W-:Y:S01]  /*10700*/  LDGSTS.E [R4+0x24000], desc[UR8][R34.64], !P2 ;  /* 0x2400000022047fae */ /* 0x000fe2000d121848 */
[----:B------:R-:W-:-:S03]  /*10710*/  ISETP.GE.U32.AND P2, PT, R23, 0x7ffffeda, PT ;  /* 0x7ffffeda1700780c */ /* 0x000fc60003f46070 */
[----:B------:R-:W-:Y:S04]  /*10720*/  STL.64 [R1+0xbe8], R32 ;  /* 0x000be82001007387 */ /* 0x000fe80000100a00 */
[----:B------:R-:W-:Y:S01]  /*10730*/  LDGSTS.E [R4+0x20004], desc[UR8][R32.64], !P6 ;  /* 0x2000400020047fae */ /* 0x000fe2000f121848 */
[----:B------:R-:W-:Y:S02]  /*10740*/  VIADD R23, R26, 0xffffff3b ;  /* 0xffffff3b1a177836 */ /* 0x000fe40000000000 */
[----:B------:R-:W3:Y:S01]  /*10750*/  LDC R26, c[0x0][0x230] ;  /* 0x00008c00ff1a7b82 */ /* 0x000ee20000000800 */
[----:B------:R4:W-:Y:S04]  /*10760*/  STL.64 [R1+0xbe0], R2 ;  /* 0x000be00201007387 */ /* 0x0009e80000100a00 */
[----:B------:R4:W-:Y:S01]  /*10770*/  LDGSTS.E [R4+0x24004], desc[UR8][R2.64], !P6 ;  /* 0x2400400002047fae */ /* 0x0009e2000f121848 */
[----:B--2---:R-:W-:-:S04]  /*10780*/  IMAD.WIDE R18, R231, 0x4, R18 ;  /* 0x00000004e7127825 */ /* 0x004fc800078e0212 */
[C---:B------:R-:W-:Y:S01]  /*10790*/  IMAD.WIDE R8, R231.reuse, 0x4, R8 ;  /* 0x00000004e7087825 */ /* 0x040fe200078e0208 */
[----:B------:R2:W-:Y:S03]  /*107a0*/  STL.64 [R1+0xbd8], R18 ;  /* 0x000bd81201007387 */ /* 0x0005e60000100a00 */
[C---:B------:R-:W-:Y:S01]  /*107b0*/  IMAD.WIDE R6, R231.reuse, 0x4, R6 ;  /* 0x00000004e7067825 */ /* 0x040fe200078e0206 */
[----:B------:R2:W-:Y:S03]  /*107c0*/  LDGSTS.E [R4+0x20008], desc[UR8][R18.64], !P3 ;  /* 0x2000800012047fae */ /* 0x0005e6000d921848 */
[----:B----4-:R-:W-:Y:S01]  /*107d0*/  IMAD.WIDE R2, R231, 0x4, R20 ;  /* 0x00000004e7027825 */ /* 0x010fe200078e0214 */
[----:B------:R-:W-:Y:S01]  /*107e0*/  ISETP.GE.U32.AND P6, PT, R22, 0x7ffffed9, PT ;  /* 0x7ffffed91600780c */ /* 0x000fe20003fc6070 */
[----:B------:R4:W-:Y:S02]  /*107f0*/  STL.64 [R1+0xbd0], R8 ;  /* 0x000bd00801007387 */ /* 0x0009e40000100a00 */
[----:B------:R-:W-:-:S02]  /*10800*/  VIADD R22, R30, 0xffffff3a ;  /* 0xffffff3a1e167836 */ /* 0x000fc40000000000 */
[----:B------:R4:W-:Y:S01]  /*10810*/  LDGSTS.E [R4+0x24008], desc[UR8][R8.64], !P3 ;  /* 0x2400800008047fae */ /* 0x0009e2000d921848 */
[----:B--2---:R-:W-:-:S03]  /*10820*/  IMAD.WIDE R18, R231, 0x4, R58 ;  /* 0x00000004e7127825 */ /* 0x004fc600078e023a */
[----:B------:R2:W-:Y:S01]  /*10830*/  STL.64 [R1+0xbc8], R6 ;  /* 0x000bc80601007387 */ /* 0x0005e20000100a00 */
[----:B------:R-:W-:Y:S01]  /*10840*/  ISETP.GE.U32.AND P3, PT, R23, 0x7ffffebc, PT ;  /* 0x7ffffebc1700780c */ /* 0x000fe20003f66070 */
[----:B------:R-:W3:Y:S02]  /*10850*/  LDC R30, c[0x0][0x230] ;  /* 0x00008c00ff1e7b82 */ /* 0x000ee40000000800 */
[----:B------:R2:W-:Y:S01]  /*10860*/  LDGSTS.E [R4+0x2000c], desc[UR8][R6.64], !P5 ;  /* 0x2000c00006047fae */ /* 0x0005e2000e921848 */
[----:B----4-:R-:W-:-:S03]  /*10870*/  IMAD.WIDE R8, R231, 0x4, R60 ;  /* 0x00000004e7087825 */ /* 0x010fc600078e023c */
[----:B------:R4:W-:Y:S04]  /*10880*/  STL.64 [R1+0xbc0], R2 ;  /* 0x000bc00201007387 */ /* 0x0009e80000100a00 */
[----:B------:R4:W-:Y:S01]  /*10890*/  LDGSTS.E [R4+0x2400c], desc[UR8][R2.64], !P5 ;  /* 0x2400c00002047fae */ /* 0x0009e2000e921848 */
[----:B--2---:R-:W-:-:S03]  /*108a0*/  IMAD.WIDE R6, R231, 0x4, R62 ;  /* 0x00000004e7067825 */ /* 0x004fc600078e023e */
[----:B------:R2:W-:Y:S01]  /*108b0*/  STL.64 [R1+0xbb0], R18 ;  /* 0x000bb01201007387 */ /* 0x0005e20000100a00 */
[----:B------:R-:W-:Y:S02]  /*108c0*/  ISETP.GE.U32.AND P5, PT, R22, 0x7ffffebb, PT ;  /* 0x7ffffebb1600780c */ /* 0x000fe40003fa6070 */
[----:B-1----:R-:W-:Y:S01]  /*108d0*/  IADD3 R23, R25, -0xc7, RZ ;  /* 0xffffff3919177810 */ /* 0x002fe20007ffe0ff */
[----:B------:R2:W-:Y:S01]  /*108e0*/  LDGSTS.E [R4+0x28000], desc[UR8][R18.64], !P1 ;  /* 0x2800000012047fae */ /* 0x0005e2000c921848 */
[----:B----4-:R-:W-:-:S03]  /*108f0*/  IMAD.WIDE R2, R231, 0x4, R64 ;  /* 0x00000004e7027825 */ /* 0x010fc600078e0240 */
[----:B------:R1:W-:Y:S01]  /*10900*/  STL.64 [R1+0xba8], R8 ;  /* 0x000ba80801007387 */ /* 0x0003e20000100a00 */
[----:B------:R-:W4:Y:S03]  /*10910*/  LDC R25, c[0x0][0x230] ;  /* 0x00008c00ff197b82 */ /* 0x000f260000000800 */
[----:B------:R1:W-:Y:S01]  /*10920*/  LDGSTS.E [R4+0x2c000], desc[UR8][R8.64], !P1 ;  /* 0x2c00000008047fae */ /* 0x0003e2000c921848 */
[----:B------:R-:W-:Y:S02]  /*10930*/  VIADD R22, R29, 0xffffff38 ;  /* 0xffffff381d167836 */ /* 0x000fe40000000000 */
[----:B--2---:R-:W-:Y:S01]  /*10940*/  IMAD.WIDE R18, R231, 0x4, R66 ;  /* 0x00000004e7127825 */ /* 0x004fe200078e0242 */
[----:B------:R2:W-:Y:S01]  /*10950*/  STL.64 [R1+0xba0], R6 ;  /* 0x000ba00601007387 */ /* 0x0005e20000100a00 */
[----:B------:R-:W-:Y:S01]  /*10960*/  ISETP.GE.U32.AND P1, PT, R23, 0x7ffffeba, PT ;  /* 0x7ffffeba1700780c */ /* 0x000fe20003f26070 */
[----:B------:R-:W4:Y:S02]  /*10970*/  LDC R29, c[0x0][0x230] ;  /* 0x00008c00ff1d7b82 */ /* 0x000f240000000800 */
[----:B------:R2:W-:Y:S01]  /*10980*/  LDGSTS.E [R4+0x28004], desc[UR8][R6.64], !P4 ;  /* 0x2800400006047fae */ /* 0x0005e2000e121848 */
[----:B-1----:R-:W-:-:S03]  /*10990*/  IMAD.WIDE R8, R231, 0x4, R68 ;  /* 0x00000004e7087825 */ /* 0x002fc600078e0244 */
[----:B------:R1:W-:Y:S02]  /*109a0*/  STL.64 [R1+0xb98], R2 ;  /* 0x000b980201007387 */ /* 0x0003e40000100a00 */
[----:B------:R-:W4:Y:S02]  /*109b0*/  LDC R64, c[0x0][0x230] ;  /* 0x00008c00ff407b82 */ /* 0x000f240000000800 */
[----:B------:R1:W-:Y:S01]  /*109c0*/  LDGSTS.E [R4+0x2c004], desc[UR8][R2.64], !P4 ;  /* 0x2c00400002047fae */ /* 0x0003e2000e121848 */
[----:B--2---:R-:W-:-:S03]  /*109d0*/  IMAD.WIDE R6, R231, 0x4, R70 ;  /* 0x00000004e7067825 */ /* 0x004fc600078e0246 */
[----:B------:R2:W-:Y:S01]  /*109e0*/  STL.64 [R1+0xb90], R18 ;  /* 0x000b901201007387 */ /* 0x0005e20000100a00 */
[----:B------:R-:W-:-:S03]  /*109f0*/  ISETP.GE.U32.AND P4, PT, R22, 0x7ffffeb9, PT ;  /* 0x7ffffeb91600780c */ /* 0x000fc60003f86070 */
[----:B------:R2:W-:Y:S01]  /*10a00*/  LDGSTS.E [R4+0x28008], desc[UR8][R18.64], !P2 ;  /* 0x2800800012047fae */ /* 0x0005e2000d121848 */
[----:B-1----:R-:W-:-:S03]  /*10a10*/  IMAD.WIDE R2, R231, 0x4, R72 ;  /* 0x00000004e7027825 */ /* 0x002fc600078e0248 */
[----:B------:R1:W-:Y:S04]  /*10a20*/  STL.64 [R1+0xb88], R8 ;  /* 0x000b880801007387 */ /* 0x0003e80000100a00 */
[----:B------:R1:W-:Y:S01]  /*10a30*/  LDGSTS.E [R4+0x2c008], desc[UR8][R8.64], !P2 ;  /* 0x2c00800008047fae */ /* 0x0003e2000d121848 */
[----:B--2---:R-:W-:-:S03]  /*10a40*/  IMAD.WIDE R18, R231, 0x4, R74 ;  /* 0x00000004e7127825 */ /* 0x004fc600078e024a */
[----:B------:R2:W-:Y:S04]  /*10a50*/  STL.64 [R1+0xb80], R6 ;  /* 0x000b800601007387 */ /* 0x0005e80000100a00 */
[----:B------:R2:W-:Y:S01]  /*10a60*/  LDGSTS.E [R4+0x2800c], desc[UR8][R6.64], !P6 ;  /* 0x2800c00006047fae */ /* 0x0005e2000f121848 */
[----:B------:R-:W-:Y:S01]  /*10a70*/  VIADD R23, R24, 0xffffff1b ;  /* 0xffffff1b18177836 */ /* 0x000fe20000000000 */
[----:B------:R-:W-:Y:S01]  /*10a80*/  IADD3 R22, R28, -0xe6, RZ ;  /* 0xffffff1a1c167810 */ /* 0x000fe20007ffe0ff */
[----:B------:R-:W4:Y:S01]  /*10a90*/  LDC R24, c[0x0][0x230] ;  /* 0x00008c00ff187b82 */ /* 0x000f220000000800 */
[C---:B-1----:R-:W-:Y:S01]  /*10aa0*/  IMAD.WIDE R8, R231.reuse, 0x4, R76 ;  /* 0x00000004e7087825 */ /* 0x042fe200078e024c */
[----:B------:R1:W-:Y:S04]  /*10ab0*/  STL.64 [R1+0xb78], R2 ;  /* 0x000b780201007387 */ /* 0x0003e80000100a00 */
[----:B------:R1:W-:Y:S01]  /*10ac0*/  LDGSTS.E [R4+0x2c00c], desc[UR8][R2.64], !P6 ;  /* 0x2c00c00002047fae */ /* 0x0003e2000f121848 */
[----:B--2---:R-:W-:-:S03]  /*10ad0*/  IMAD.WIDE R6, R231, 0x4, R78 ;  /* 0x00000004e7067825 */ /* 0x004fc600078e024e */
[----:B------:R2:W-:Y:S01]  /*10ae0*/  STL.64 [R1+0xb70], R18 ;  /* 0x000b701201007387 */ /* 0x0005e20000100a00 */
[----:B------:R-:W-:Y:S01]  /*10af0*/  ISETP.GE.U32.AND P2, PT, R23, 0x7ffffe9c, PT ;  /* 0x7ffffe9c1700780c */ /* 0x000fe20003f46070 */
[----:B------:R-:W4:Y:S02]  /*10b00*/  LDC R28, c[0x0][0x230] ;  /* 0x00008c00ff1c7b82 */ /* 0x000f240000000800 */
[----:B------:R2:W-:Y:S01]  /*10b10*/  LDGSTS.E [R4+0x30000], desc[UR8][R18.64], !P3 ;  /* 0x3000000012047fae */ /* 0x0005e2000d921848 */
[----:B-1----:R-:W-:-:S03]  /*10b20*/  IMAD.WIDE R2, R231, 0x4, R80 ;  /* 0x00000004e7027825 */ /* 0x002fc600078e0250 */
[----:B------:R1:W-:Y:S04]  /*10b30*/  STL.64 [R1+0xb68], R8 ;  /* 0x000b680801007387 */ /* 0x0003e80000100a00 */
[----:B------:R1:W-:Y:S01]  /*10b40*/  LDGSTS.E [R4+0x34000], desc[UR8][R8.64], !P3 ;  /* 0x3400000008047fae */ /* 0x0003e2000d921848 */
[----:B--2---:R-:W-:-:S03]  /*10b50*/  IMAD.WIDE R18, R231, 0x4, R82 ;  /* 0x00000004e7127825 */ /* 0x004fc600078e0252 */
[----:B------:R2:W-:Y:S04]  /*10b60*/  STL.64 [R1+0xb60], R6 ;  /* 0x000b600601007387 */ /* 0x0005e80000100a00 */
[----:B------:R2:W-:Y:S01]  /*10b70*/  LDGSTS.E [R4+0x30004], desc[UR8][R6.64], !P5 ;  /* 0x3000400006047fae */ /* 0x0005e2000e921848 */
[----:B-1----:R-:W-:-:S03]  /*10b80*/  IMAD.WIDE R8, R231, 0x4, R84 ;  /* 0x00000004e7087825 */ /* 0x002fc600078e0254 */
[----:B------:R1:W-:Y:S04]  /*10b90*/  STL.64 [R1+0xb58], R2 ;  /* 0x000b580201007387 */ /* 0x0003e80000100a00 */
        /* <DEDUP_REMOVED lines=10> */
[----:B------:R3:W-:Y:S01]  /*10c40*/  STL.64 [R1+0xb38], R2 ;  /* 0x000b380201007387 */ /* 0x0007e20000100a00 */
[----:B-1----:R-:W-:-:S03]  /*10c50*/  IMAD.WIDE R8, R231, 0x4, R92 ;  /* 0x00000004e7087825 */ /* 0x002fc600078e025c */
[----:B------:R2:W-:Y:S04]  /*10c60*/  LDGSTS.E [R4+0x3000c], desc[UR8][R6.64], !P4 ;  /* 0x3000c00006047fae */ /* 0x0005e8000e121848 */
[----:B------:R3:W-:Y:S04]  /*10c70*/  LDGSTS.E [R4+0x3400c], desc[UR8][R2.64], !P4 ;  /* 0x3400c00002047fae */ /* 0x0007e8000e121848 */
[----:B------:R-:W4:Y:S01]  /*10c80*/  LDL.LU.64 R232, [R1+0x90] ;  /* 0x0000900001e87983 */ /* 0x000f220000300a00 */
[----:B--2---:R-:W-:-:S03]  /*10c90*/  IMAD.WIDE R6, R231, 0x4, R94 ;  /* 0x00000004e7067825 */ /* 0x004fc600078e025e */
[----:B------:R-:W2:Y:S01]  /*10ca0*/  LDL.LU.64 R236, [R1+0x88] ;  /* 0x0000880001ec7983 */ /* 0x000ea20000300a00 */
[----:B---3--:R-:W-:-:S03]  /*10cb0*/  IMAD.WIDE R2, R231, 0x4, R96 ;  /* 0x00000004e7027825 */ /* 0x008fc600078e0260 */
[----:B------:R1:W-:Y:S04]  /*10cc0*/  STL.64 [R1+0xb30], R18 ;  /* 0x000b301201007387 */ /* 0x0003e80000100a00 */
[----:B------:R3:W-:Y:S04]  /*10cd0*/  STL.64 [R1+0xb28], R8 ;  /* 0x000b280801007387 */ /* 0x0007e80000100a00 */
[----:B------:R-:W2:Y:S04]  /*10ce0*/  LDL.LU.64 R238, [R1+0x80] ;  /* 0x0000800001ee7983 */ /* 0x000ea80000300a00 */
[----:B------:R3:W-:Y:S04]  /*10cf0*/  STL.64 [R1+0xb20], R6 ;  /* 0x000b200601007387 */ /* 0x0007e80000100a00 */
[----:B------:R4:W-:Y:S04]  /*10d00*/  STL.64 [R1+0xb18], R2 ;  /* 0x000b180201007387 */ /* 0x0009e80000100a00 */
[----:B------:R-:W-:Y:S04]  /*10d10*/  LDGSTS.E [R4+0x38000], desc[UR8][R18.64], !P2 ;  /* 0x3800000012047fae */ /* 0x000fe8000d121848 */
[----:B------:R-:W2:Y:S04]  /*10d20*/  LDL.LU.64 R240, [R1+0x78] ;  /* 0x0000780001f07983 */ /* 0x000ea80000300a00 */
[----:B------:R-:W-:Y:S04]  /*10d30*/  LDGSTS.E [R4+0x3c000], desc[UR8][R8.64], !P2 ;  /* 0x3c00000008047fae */ /* 0x000fe8000d121848 */
[----:B-1----:R-:W2:Y:S04]  /*10d40*/  LDL.LU.64 R18, [R1+0x70] ;  /* 0x0000700001127983 */ /* 0x002ea80000300a00 */
[----:B------:R-:W-:Y:S04]  /*10d50*/  LDGSTS.E [R4+0x38004], desc[UR8][R6.64], !P6 ;  /* 0x3800400006047fae */ /* 0x000fe8000f121848 */
[----:B---3--:R-:W3:Y:S01]  /*10d60*/  LDL.LU.64 R8, [R1+0x68] ;  /* 0x0000680001087983 */ /* 0x008ee20000300a00 */
[----:B------:R-:W-:-:S02]  /*10d70*/  VIADD R23, R26, 0xffffff19 ;  /* 0xffffff191a177836 */ /* 0x000fc40000000000 */
[----:B------:R-:W-:Y:S01]  /*10d80*/  VIADD R22, R30, 0xffffff18 ;  /* 0xffffff181e167836 */ /* 0x000fe20000000000 */
[----:B------:R-:W1:Y:S01]  /*10d90*/  LDC R26, c[0x0][0x230] ;  /* 0x00008c00ff1a7b82 */ /* 0x000e620000000800 */
[----:B------:R-:W-:Y:S01]  /*10da0*/  IMAD.WIDE R36, R231, 0x4, R98 ;  /* 0x00000004e7247825 */ /* 0x000fe200078e0262 */
[----:B------:R4:W-:Y:S04]  /*10db0*/  LDGSTS.E [R4+0x3c004], desc[UR8][R2.64], !P6 ;  /* 0x3c00400002047fae */ /* 0x0009e8000f121848 */
[----:B------:R-:W3:Y:S01]  /*10dc0*/  LDL.LU.64 R6, [R1+0x60] ;  /* 0x0000600001067983 */ /* 0x000ee20000300a00 */
[----:B------:R-:W-:Y:S01]  /*10dd0*/  ISETP.GE.U32.AND P3, PT, R23, 0x7ffffe9a, PT ;  /* 0x7ffffe9a1700780c */ /* 0x000fe20003f66070 */
[----:B------:R-:W3:Y:S02]  /*10de0*/  LDC R30, c[0x0][0x230] ;  /* 0x00008c00ff1e7b82 */ /* 0x000ee40000000800 */
[----:B------:R-:W3:Y:S01]  /*10df0*/  LDL.LU.64 R20, [R1+0x58] ;  /* 0x0000580001147983 */ /* 0x000ee20000300a00 */
[----:B------:R-:W-:-:S02]  /*10e00*/  IADD3 R23, R27, -0x89, RZ ;  /* 0xffffff771b177810 */ /* 0x000fc40007ffe0ff */
[----:B------:R-:W-:Y:S01]  /*10e10*/  ISETP.GE.U32.AND P5, PT, R22, 0x7ffffe99, PT ;  /* 0x7ffffe991600780c */ /* 0x000fe20003fa6070 */
[----:B------:R-:W-:Y:S02]  /*10e20*/  VIADD R22, R31, 0xffffff76 ;  /* 0xffffff761f167836 */ /* 0x000fe40000000000 */
[----:B------:R-:W1:Y:S01]  /*10e30*/  LDC R27, c[0x0][0x230] ;  /* 0x00008c00ff1b7b82 */ /* 0x000e620000000800 */
[----:B------:R-:W-:Y:S01]  /*10e40*/  ISETP.GE.U32.AND P1, PT, R23, 0x7ffffef8, PT ;  /* 0x7ffffef81700780c */ /* 0x000fe20003f26070 */
[----:B------:R-:W-:Y:S02]  /*10e50*/  IMAD.WIDE R34, R231, 0x4, R100 ;  /* 0x00000004e7227825 */ /* 0x000fe400078e0264 */
[----:B------:R1:W-:Y:S04]  /*10e60*/  LDGSTS.E [R4+0x38008], desc[UR8][R36.64], !P3 ;  /* 0x3800800024047fae */ /* 0x0003e8000d921848 */
[----:B------:R-:W1:Y:S01]  /*10e70*/  LDC R31, c[0x0][0x230] ;  /* 0x00008c00ff1f7b82 */ /* 0x000e620000000800 */
[----:B----4-:R-:W-:Y:S01]  /*10e80*/  VIADD R23, R25, 0xffffff75 ;  /* 0xffffff7519177836 */ /* 0x010fe20000000000 */
[----:B------:R-:W-:Y:S01]  /*10e90*/  ISETP.GE.U32.AND P4, PT, R22, 0x7ffffef7, PT ;  /* 0x7ffffef71600780c */ /* 0x000fe20003f86070 */
[----:B------:R-:W-:Y:S01]  /*10ea0*/  IMAD.WIDE R32, R231, 0x4, R102 ;  /* 0x00000004e7207825 */ /* 0x000fe200078e0266 */
[----:B------:R-:W-:Y:S01]  /*10eb0*/  IADD3 R22, R29, -0x8c, RZ ;  /* 0xffffff741d167810 */ /* 0x000fe20007ffe0ff */
[----:B------:R4:W-:Y:S03]  /*10ec0*/  STL.64 [R1+0xb10], R36 ;  /* 0x000b102401007387 */ /* 0x0009e60000100a00 */
[----:B------:R-:W3:Y:S01]  /*10ed0*/  LDC R25, c[0x0][0x230] ;  /* 0x00008c00ff197b82 */ /* 0x000ee20000000800 */
[----:B------:R-:W-:Y:S01]  /*10ee0*/  ISETP.GE.U32.AND P2, PT, R23, 0x7ffffef6, PT ;  /* 0x7ffffef61700780c */ /* 0x000fe20003f46070 */
[----:B------:R-:W-:-:S02]  /*10ef0*/  VIADD R23, R24, 0xffffff57 ;  /* 0xffffff5718177836 */ /* 0x000fc40000000000 */
[----:B------:R-:W-:Y:S01]  /*10f00*/  IMAD.WIDE R2, R231, 0x4, R104 ;  /* 0x00000004e7027825 */ /* 0x000fe200078e0268 */
[----:B------:R2:W-:Y:S03]  /*10f10*/  LDGSTS.E [R4+0x3c008], desc[UR8][R34.64], !P3 ;  /* 0x3c00800022047fae */ /* 0x0005e6000d921848 */
[----:B------:R-:W3:Y:S01]  /*10f20*/  LDC R29, c[0x0][0x230] ;  /* 0x00008c00ff1d7b82 */ /* 0x000ee20000000800 */
[----:B------:R-:W-:Y:S01]  /*10f30*/  ISETP.GE.U32.AND P6, PT, R22, 0x7ffffef5, PT ;  /* 0x7ffffef51600780c */ /* 0x000fe20003fc6070 */
[----:B------:R-:W-:Y:S01]  /*10f40*/  VIADD R22, R28, 0xffffff56 ;  /* 0xffffff561c167836 */ /* 0x000fe20000000000 */
[----:B------:R2:W-:Y:S01]  /*10f50*/  STL.64 [R1+0xb08], R34 ;  /* 0x000b082201007387 */ /* 0x0005e20000100a00 */
[----:B------:R-:W-:-:S03]  /*10f60*/  ISETP.GE.U32.AND P3, PT, R23, 0x7ffffed8, PT ;  /* 0x7ffffed81700780c */ /* 0x000fc60003f66070 */
[----:B------:R2:W-:Y:S01]  /*10f70*/  STL.64 [R1+0xb00], R32 ;  /* 0x000b002001007387 */ /* 0x0005e20000100a00 */
[----:B-1----:R-:W-:Y:S01]  /*10f80*/  IADD3 R23, R27, -0xab, RZ ;  /* 0xffffff551b177810 */ /* 0x002fe20007ffe0ff */
[----:B------:R-:W1:Y:S02]  /*10f90*/  LDC R24, c[0x0][0x230] ;  /* 0x00008c00ff187b82 */ /* 0x000e640000000800 */
[----:B------:R2:W-:Y:S04]  /*10fa0*/  LDGSTS.E [R4+0x3800c], desc[UR8][R32.64], !P5 ;  /* 0x3800c00020047fae */ /* 0x0005e8000e921848 */
[----:B------:R2:W-:Y:S02]  /*10fb0*/  STL.64 [R1+0xaf8], R2 ;  /* 0x000af80201007387 */ /* 0x0005e40000100a00 */
[----:B------:R-:W1:Y:S02]  /*10fc0*/  LDC R28, c[0x0][0x230] ;  /* 0x00008c00ff1c7b82 */ /* 0x000e640000000800 */
[----:B------:R2:W-:Y:S01]  /*10fd0*/  LDGSTS.E [R4+0x3c00c], desc[UR8][R2.64], !P5 ;  /* 0x3c00c00002047fae */ /* 0x0005e2000e921848 */
[----:B------:R-:W-:Y:S01]  /*10fe0*/  ISETP.GE.U32.AND P5, PT, R22, 0x7ffffed7, PT ;  /* 0x7ffffed71600780c */ /* 0x000fe20003fa6070 */
[----:B------:R-:W-:-:S04]  /*10ff0*/  VIADD R22, R31, 0xffffff54 ;  /* 0xffffff541f167836 */ /* 0x000fc80000000000 */
[----:B------:R-:W1:Y:S08]  /*11000*/  LDC R27, c[0x0][0x230] ;  /* 0x00008c00ff1b7b82 */ /* 0x000e700000000800 */
[----:B------:R-:W1:Y:S01]  /*11010*/  LDC R31, c[0x0][0x230] ;  /* 0x00008c00ff1f7b82 */ /* 0x000e620000000800 */
[----:B----4-:R-:W-:-:S04]  /*11020*/  IMAD.WIDE R36, R231, 0x4, R232 ;  /* 0x00000004e7247825 */ /* 0x010fc800078e02e8 */
[C---:B--2---:R-:W-:Y:S01]  /*11030*/  IMAD.WIDE R34, R231.reuse, 0x4, R236 ;  /* 0x00000004e7227825 */ /* 0x044fe200078e02ec */
[----:B------:R-:W-:Y:S04]  /*11040*/  STL.64 [R1+0xbb8], R36 ;  /* 0x000bb82401007387 */ /* 0x000fe80000100a00 */
[----:B------:R-:W-:Y:S01]  /*11050*/  LDGSTS.E [R5+0x20000], desc[UR8][R36.64], !P1 ;  /* 0x2000000024057fae */ /* 0x000fe2000c921848 */
[----:B------:R-:W-:-:S03]  /*11060*/  IMAD.WIDE R32, R231, 0x4, R238 ;  /* 0x00000004e7207825 */ /* 0x000fc600078e02ee */
[----:B------:R-:W-:Y:S04]  /*11070*/  STL.64 [R1+0xaf0], R34 ;  /* 0x000af02201007387 */ /* 0x000fe80000100a00 */
[----:B------:R-:W-:Y:S01]  /*11080*/  LDGSTS.E [R5+0x24000], desc[UR8][R34.64], !P1 ;  /* 0x2400000022057fae */ /* 0x000fe2000c921848 */
[----:B------:R-:W-:Y:S01]  /*11090*/  ISETP.GE.U32.AND P1, PT, R23, 0x7ffffed6, PT ;  /* 0x7ffffed61700780c */ /* 0x000fe20003f26070 */
[----:B------:R-:W-:Y:S02]  /*110a0*/  VIADD R23, R26, 0xffffff37 ;  /* 0xffffff371a177836 */ /* 0x000fe40000000000 */
[----:B------:R-:W-:Y:S01]  /*110b0*/  STL.64 [R1+0xae8], R32 ;  /* 0x000ae82001007387 */ /* 0x000fe20000100a00 */
[----:B------:R-:W2:Y:S03]  /*110c0*/  LDC R26, c[0x0][0x230] ;  /* 0x00008c00ff1a7b82 */ /* 0x000ea60000000800 */
[----:B------:R-:W-:Y:S01]  /*110d0*/  LDGSTS.E [R5+0x20004], desc[UR8][R32.64], !P4 ;  /* 0x2000400020057fae */ /* 0x000fe2000e121848 */
[----:B------:R-:W-:-:S04]  /*110e0*/  IMAD.WIDE R2, R231, 0x4, R240 ;  /* 0x00000004e7027825 */ /* 0x000fc800078e02f0 */
[C---:B------:R-:W-:Y:S01]  /*110f0*/  IMAD.WIDE R18, R231.reuse, 0x4, R18 ;  /* 0x00000004e7127825 */ /* 0x040fe200078e0212 */
[----:B------:R4:W-:Y:S04]  /*11100*/  STL.64 [R1+0xae0], R2 ;  /* 0x000ae00201007387 */ /* 0x0009e80000100a00 */
[----:B------:R4:W-:Y:S01]  /*11110*/  LDGSTS.E [R5+0x24004], desc[UR8][R2.64], !P4 ;  /* 0x2400400002057fae */ /* 0x0009e2000e121848 */
[----:B---3--:R-:W-:-:S03]  /*11120*/  IMAD.WIDE R8, R231, 0x4, R8 ;  /* 0x00000004e7087825 */ /* 0x008fc600078e0208 */
[----:B------:R3:W-:Y:S01]  /*11130*/  STL.64 [R1+0xad8], R18 ;  /* 0x000ad81201007387 */ /* 0x0007e20000100a00 */
[----:B------:R-:W-:-:S03]  /*11140*/  ISETP.GE.U32.AND P4, PT, R22, 0x7ffffed5, PT ;  /* 0x7ffffed51600780c */ /* 0x000fc60003f86070 */
[----:B------:R3:W-:Y:S01]  /*11150*/  LDGSTS.E [R5+0x20008], desc[UR8][R18.64], !P2 ;  /* 0x2000800012057fae */ /* 0x0007e2000d121848 */
[----:B------:R-:W-:-:S03]  /*11160*/  IMAD.WIDE R6, R231, 0x4, R6 ;  /* 0x00000004e7067825 */ /* 0x000fc600078e0206 */
[----:B------:R1:W-:Y:S01]  /*11170*/  STL.64 [R1+0xad0], R8 ;  /* 0x000ad00801007387 */ /* 0x0003e20000100a00 */
[----:B----4-:R-:W-:-:S03]  /*11180*/  IMAD.WIDE R2, R231, 0x4, R20 ;  /* 0x00000004e7027825 */ /* 0x010fc600078e0214 */
[----:B------:R1:W-:Y:S01]  /*11190*/  LDGSTS.E [R5+0x24008], desc[UR8][R8.64], !P2 ;  /* 0x2400800008057fae */ /* 0x0003e2000d121848 */
[----:B---3--:R-:W-:-:S03]  /*111a0*/  IMAD.WIDE R18, R231, 0x4, R106 ;  /* 0x00000004e7127825 */ /* 0x008fc600078e026a */
[----:B------:R3:W-:Y:S01]  /*111b0*/  STL.64 [R1+0xac8], R6 ;  /* 0x000ac80601007387 */ /* 0x0007e20000100a00 */
[----:B------:R-:W-:Y:S02]  /*111c0*/  IADD3 R22, R30, -0xca, RZ ;  /* 0xffffff361e167810 */ /* 0x000fe40007ffe0ff */
[----:B------:R-:W-:Y:S01]  /*111d0*/  ISETP.GE.U32.AND P2, PT, R23, 0x7ffffeb8, PT ;  /* 0x7ffffeb81700780c */ /* 0x000fe20003f46070 */
[----:B------:R3:W-:Y:S01]  /*111e0*/  LDGSTS.E [R5+0x2000c], desc[UR8][R6.64], !P6 ;  /* 0x2000c00006057fae */ /* 0x0007e2000f121848 */
[----:B-1----:R-:W-:-:S03]  /*111f0*/  IMAD.WIDE R8, R231, 0x4, R108 ;  /* 0x00000004e7087825 */ /* 0x002fc600078e026c */
[----:B------:R1:W-:Y:S01]  /*11200*/  STL.64 [R1+0xac0], R2 ;  /* 0x000ac00201007387 */ /* 0x0003e20000100a00 */
[----:B------:R-:W4:Y:S01]  /*11210*/  LDC R30, c[0x0][0x230] ;  /* 0x00008c00ff1e7b82 */ /* 0x000f220000000800 */
[----:B------:R-:W-:Y:S02]  /*11220*/  VIADD R23, R25, 0xffffff35 ;  /* 0xffffff3519177836 */ /* 0x000fe40000000000 */
[----:B------:R1:W-:Y:S01]  /*11230*/  LDGSTS.E [R5+0x2400c], desc[UR8][R2.64], !P6 ;  /* 0x2400c00002057fae */ /* 0x0003e2000f121848 */
[----:B---3--:R-:W-:-:S03]  /*11240*/  IMAD.WIDE R6, R231, 0x4, R110 ;  /* 0x00000004e7067825 */ /* 0x008fc600078e026e */
[----:B------:R3:W-:Y:S01]  /*11250*/  STL.64 [R1+0xab8], R18 ;  /* 0x000ab81201007387 */ /* 0x0007e20000100a00 */
[----:B------:R-:W-:Y:S01]  /*11260*/  ISETP.GE.U32.AND P6, PT, R22, 0x7ffffeb7, PT ;  /* 0x7ffffeb71600780c */ /* 0x000fe20003fc6070 */
[----:B------:R-:W4:Y:S02]  /*11270*/  LDC R25, c[0x0][0x230] ;  /* 0x00008c00ff197b82 */ /* 0x000f240000000800 */
[----:B------:R3:W-:Y:S01]  /*11280*/  LDGSTS.E [R5+0x28000], desc[UR8][R18.64], !P3 ;  /* 0x2800000012057fae */ /* 0x0007e2000d921848 */
[----:B------:R-:W-:Y:S02]  /*11290*/  VIADD R22, R29, 0xffffff34 ;  /* 0xffffff341d167836 */ /* 0x000fe40000000000 */
[C---:B-1----:R-:W-:Y:S01]  /*112a0*/  IMAD.WIDE R2, R231.reuse, 0x4, R112 ;  /* 0x00000004e7027825 */ /* 0x042fe200078e0270 */
[----:B------:R1:W-:Y:S02]  /*112b0*/  STL.64 [R1+0xab0], R8 ;  /* 0x000ab00801007387 */ /* 0x0003e40000100a00 */
[----:B------:R-:W4:Y:S02]  /*112c0*/  LDC R29, c[0x0][0x230] ;  /* 0x00008c00ff1d7b82 */ /* 0x000f240000000800 */
[----:B------:R1:W-:Y:S01]  /*112d0*/  LDGSTS.E [R5+0x2c000], desc[UR8][R8.64], !P3 ;  /* 0x2c00000008057fae */ /* 0x0003e2000d921848 */
[----:B---3--:R-:W-:-:S03]  /*112e0*/  IMAD.WIDE R18, R231, 0x4, R114 ;  /* 0x00000004e7127825 */ /* 0x008fc600078e0272 */
[----:B------:R3:W-:Y:S01]  /*112f0*/  STL.64 [R1+0xaa8], R6 ;  /* 0x000aa80601007387 */ /* 0x0007e20000100a00 */
[----:B------:R-:W-:Y:S01]  /*11300*/  ISETP.GE.U32.AND P3, PT, R23, 0x7ffffeb6, PT ;  /* 0x7ffffeb61700780c */ /* 0x000fe20003f66070 */
[----:B------:R-:W2:Y:S02]  /*11310*/  LDC R115, c[0x0][0x230] ;  /* 0x00008c00ff737b82 */ /* 0x000ea40000000800 */
[----:B------:R3:W-:Y:S01]  /*11320*/  LDGSTS.E [R5+0x28004], desc[UR8][R6.64], !P5 ;  /* 0x2800400006057fae */ /* 0x0007e2000e921848 */
[----:B-1----:R-:W-:-:S03]  /*11330*/  IMAD.WIDE R8, R231, 0x4, R116 ;  /* 0x00000004e7087825 */ /* 0x002fc600078e0274 */
[----:B------:R1:W-:Y:S01]  /*11340*/  STL.64 [R1+0xaa0], R2 ;  /* 0x000aa00201007387 */ /* 0x0003e20000100a00 */
[----:B------:R-:W-:Y:S01]  /*11350*/  IADD3 R23, R24, -0xe9, RZ ;  /* 0xffffff1718177810 */ /* 0x000fe20007ffe0ff */
[----:B------:R-:W4:Y:S02]  /*11360*/  LDC R114, c[0x0][0x230] ;  /* 0x00008c00ff727b82 */ /* 0x000f240000000800 */
[----:B------:R1:W-:Y:S01]  /*11370*/  LDGSTS.E [R5+0x2c004], desc[UR8][R2.64], !P5 ;  /* 0x2c00400002057fae */ /* 0x0003e2000e921848 */
[----:B---3--:R-:W-:-:S03]  /*11380*/  IMAD.WIDE R6, R231, 0x4, R118 ;  /* 0x00000004e7067825 */ /* 0x008fc600078e0276 */
        /* <DEDUP_REMOVED lines=8> */
[----:B---3--:R-:W-:-:S03]  /*11410*/  IMAD.WIDE R18, R231, 0x4, R122 ;  /* 0x00000004e7127825 */ /* 0x008fc600078e027a */
[----:B------:R3:W-:Y:S02]  /*11420*/  STL.64 [R1+0xa88], R6 ;  /* 0x000a880601007387 */ /* 0x0007e40000100a00 */
[----:B------:R-:W4:Y:S02]  /*11430*/  LDC R119, c[0x0][0x230] ;  /* 0x00008c00ff777b82 */ /* 0x000f240000000800 */
[----:B------:R3:W-:Y:S01]  /*11440*/  LDGSTS.E [R5+0x2800c], desc[UR8][R6.64], !P4 ;  /* 0x2800c00006057fae */ /* 0x0007e2000e121848 */
[----:B-1----:R-:W-:-:S03]  /*11450*/  IMAD.WIDE R8, R231, 0x4, R124 ;  /* 0x00000004e7087825 */ /* 0x002fc600078e027c */
[----:B------:R1:W-:Y:S02]  /*11460*/  STL.64 [R1+0xa80], R2 ;  /* 0x000a800201007387 */ /* 0x0003e40000100a00 */
[----:B------:R-:W4:Y:S02]  /*11470*/  LDC R118, c[0x0][0x230] ;  /* 0x00008c00ff767b82 */ /* 0x000f240000000800 */
[----:B------:R1:W-:Y:S01]  /*11480*/  LDGSTS.E [R5+0x2c00c], desc[UR8][R2.64], !P4 ;  /* 0x2c00c00002057fae */ /* 0x0003e2000e121848 */
[----:B---3--:R-:W-:-:S03]  /*11490*/  IMAD.WIDE R6, R231, 0x4, R126 ;  /* 0x00000004e7067825 */ /* 0x008fc600078e027e */
[----:B------:R3:W-:Y:S01]  /*114a0*/  STL.64 [R1+0xa78], R18 ;  /* 0x000a781201007387 */ /* 0x0007e20000100a00 */
[----:B------:R-:W-:-:S03]  /*114b0*/  IMAD.WIDE R36, R231, 0x4, R146 ;  /* 0x00000004e7247825 */ /* 0x000fc600078e0292 */
[----:B------:R3:W-:Y:S01]  /*114c0*/  LDGSTS.E [R5+0x30000], desc[UR8][R18.64], !P2 ;  /* 0x3000000012057fae */ /* 0x0007e2000d121848 */
[----:B------:R-:W-:-:S03]  /*114d0*/  IMAD.WIDE R34, R231, 0x4, R148 ;  /* 0x00000004e7227825 */ /* 0x000fc600078e0294 */
[----:B------:R3:W-:Y:S01]  /*114e0*/  STL.64 [R1+0xa70], R8 ;  /* 0x000a700801007387 */ /* 0x0007e20000100a00 */
[----:B------:R-:W-:-:S03]  /*114f0*/  IMAD.WIDE R32, R231, 0x4, R150 ;  /* 0x00000004e7207825 */ /* 0x000fc600078e0296 */
[----:B------:R3:W-:Y:S01]  /*11500*/  LDGSTS.E [R5+0x34000], desc[UR8][R8.64], !P2 ;  /* 0x3400000008057fae */ /* 0x0007e2000d121848 */
[----:B------:R-:W-:-:S03]  /*11510*/  IMAD.WIDE R70, R231, 0x4, R222 ;  /* 0x00000004e7467825 */ /* 0x000fc600078e02de */
[----:B------:R3:W-:Y:S01]  /*11520*/  STL.64 [R1+0xa68], R6 ;  /* 0x000a680601007387 */ /* 0x0007e20000100a00 */
[----:B--2---:R-:W-:Y:S01]  /*11530*/  IADD3 R115, R115, -0xbd, RZ ;  /* 0xffffff4373737810 */ /* 0x004fe20007ffe0ff */
[----:B------:R-:W2:Y:S01]  /*11540*/  LDC R121, c[0x0][0x230] ;  /* 0x00008c00ff797b82 */ /* 0x000ea20000000800 */
[C---:B-1----:R-:W-:Y:S01]  /*11550*/  IMAD.WIDE R2, R231.reuse, 0x4, R128 ;  /* 0x00000004e7027825 */ /* 0x042fe200078e0280 */
[----:B------:R1:W-:Y:S03]  /*11560*/  LDGSTS.E [R5+0x30004], desc[UR8][R6.64], !P6 ;  /* 0x3000400006057fae */ /* 0x0003e6000f121848 */
[C---:B---3--:R-:W-:Y:S01]  /*11570*/  IMAD.WIDE R18, R231.reuse, 0x4, R130 ;  /* 0x00000004e7127825 */ /* 0x048fe200078e0282 */
[----:B------:R3:W-:Y:S02]  /*11580*/  STL.64 [R1+0xa60], R2 ;  /* 0x000a600201007387 */ /* 0x0007e40000100a00 */
[----:B------:R-:W2:Y:S01]  /*11590*/  LDC R116, c[0x0][0x230] ;  /* 0x00008c00ff747b82 */ /* 0x000ea20000000800 */
[----:B------:R-:W-:Y:S01]  /*115a0*/  IMAD.WIDE R8, R231, 0x4, R132 ;  /* 0x00000004e7087825 */ /* 0x000fe200078e0284 */
[----:B------:R3:W-:Y:S03]  /*115b0*/  LDGSTS.E [R5+0x34004], desc[UR8][R2.64], !P6 ;  /* 0x3400400002057fae */ /* 0x0007e6000f121848 */
[----:B------:R-:W-:-:S02]  /*115c0*/  VIADD R22, R28, 0xffffff16 ;  /* 0xffffff161c167836 */ /* 0x000fc40000000000 */
[----:B-1----:R-:W-:Y:S01]  /*115d0*/  IMAD.WIDE R6, R231, 0x4, R134 ;  /* 0x00000004e7067825 */ /* 0x002fe200078e0286 */
[----:B------:R1:W-:Y:S01]  /*115e0*/  STL.64 [R1+0xa58], R18 ;  /* 0x000a581201007387 */ /* 0x0003e20000100a00 */
[----:B------:R-:W-:Y:S01]  /*115f0*/  ISETP.GE.U32.AND P1, PT, R23, 0x7ffffe98, PT ;  /* 0x7ffffe981700780c */ /* 0x000fe20003f26070 */
[----:B------:R-:W2:Y:S02]  /*11600*/  LDC R28, c[0x0][0x230] ;  /* 0x00008c00ff1c7b82 */ /* 0x000ea40000000800 */
[----:B------:R1:W-:Y:S01]  /*11610*/  LDGSTS.E [R5+0x30008], desc[UR8][R18.64], !P3 ;  /* 0x3000800012057fae */ /* 0x0003e2000d921848 */
[----:B---3--:R-:W-:-:S03]  /*11620*/  IMAD.WIDE R2, R231, 0x4, R136 ;  /* 0x00000004e7027825 */ /* 0x008fc600078e0288 */
        /* <DEDUP_REMOVED lines=8> */
[----:B---3--:R-:W-:-:S03]  /*116b0*/  IMAD.WIDE R8, R231, 0x4, R140 ;  /* 0x00000004e7087825 */ /* 0x008fc600078e028c */
[----:B------:R3:W-:Y:S02]  /*116c0*/  STL.64 [R1+0xa40], R2 ;  /* 0x000a400201007387 */ /* 0x0007e40000100a00 */
[----:B------:R-:W2:Y:S02]  /*116d0*/  LDC R124, c[0x0][0x230] ;  /* 0x00008c00ff7c7b82 */ /* 0x000ea40000000800 */
[----:B------:R3:W-:Y:S01]  /*116e0*/  LDGSTS.E [R5+0x3400c], desc[UR8][R2.64], !P5 ;  /* 0x3400c00002057fae */ /* 0x0007e2000e921848 */
[----:B-1----:R-:W-:-:S03]  /*116f0*/  IMAD.WIDE R6, R231, 0x4, R142 ;  /* 0x00000004e7067825 */ /* 0x002fc600078e028e */
[----:B------:R-:W-:Y:S02]  /*11700*/  STL.64 [R1+0xa38], R18 ;  /* 0x000a381201007387 */ /* 0x000fe40000100a00 */
[----:B------:R-:W1:Y:S02]  /*11710*/  LDC R134, c[0x0][0x230] ;  /* 0x00008c00ff867b82 */ /* 0x000e640000000800 */
[----:B------:R2:W-:Y:S01]  /*11720*/  STL.64 [R1+0xa30], R8 ;  /* 0x000a300801007387 */ /* 0x0005e20000100a00 */
[----:B---3--:R-:W-:-:S03]  /*11730*/  IMAD.WIDE R2, R231, 0x4, R144 ;  /* 0x00000004e7027825 */ /* 0x008fc600078e0290 */
[----:B------:R-:W3:Y:S01]  /*11740*/  LDL.LU.64 R232, [R1+0x50] ;  /* 0x0000500001e87983 */ /* 0x000ee20000300a00 */
[----:B------:R-:W-:Y:S01]  /*11750*/  IADD3 R230, R230, -0x122, RZ ;  /* 0xfffffedee6e67810 */ /* 0x000fe20007ffe0ff */
[----:B------:R-:W1:Y:S02]  /*11760*/  LDC R141, c[0x0][0x230] ;  /* 0x00008c00ff8d7b82 */ /* 0x000e640000000800 */
[----:B------:R2:W-:Y:S04]  /*11770*/  STL.64 [R1+0xa28], R6 ;  /* 0x000a280601007387 */ /* 0x0005e80000100a00 */
[----:B------:R-:W3:Y:S01]  /*11780*/  LDL.LU.64 R236, [R1+0x48] ;  /* 0x0000480001ec7983 */ /* 0x000ee20000300a00 */
[----:B------:R-:W-:Y:S01]  /*11790*/  VIADD R23, R26, 0xffffff15 ;  /* 0xffffff151a177836 */ /* 0x000fe20000000000 */
[----:B----4-:R-:W-:Y:S01]  /*117a0*/  IADD3 R22, R30, -0xec, RZ ;  /* 0xffffff141e167810 */ /* 0x010fe20007ffe0ff */
[----:B------:R-:W4:Y:S01]  /*117b0*/  LDC R26, c[0x0][0x230] ;  /* 0x00008c00ff1a7b82 */ /* 0x000f220000000800 */
[----:B------:R1:W-:Y:S04]  /*117c0*/  STL.64 [R1+0xa20], R2 ;  /* 0x000a200201007387 */ /* 0x0003e80000100a00 */
[----:B------:R-:W4:Y:S01]  /*117d0*/  LDL.LU.64 R238, [R1+0x40] ;  /* 0x0000400001ee7983 */ /* 0x000f220000300a00 */
[----:B------:R-:W-:-:S02]  /*117e0*/  VIADD R114, R114, 0xffffff42 ;  /* 0xffffff4272727836 */ /* 0x000fc40000000000 */
[----:B--2---:R-:W-:Y:S01]  /*117f0*/  VIADD R133, R133, 0xffffff00 ;  /* 0xffffff0085857836 */ /* 0x004fe20000000000 */
[----:B------:R-:W2:Y:S01]  /*11800*/  LDL.LU.64 R240, [R1+0x38] ;  /* 0x0000380001f07983 */ /* 0x000ea20000300a00 */
[----:B------:R-:W2:Y:S03]  /*11810*/  LDC R140, c[0x0][0x230] ;  /* 0x00008c00ff8c7b82 */ /* 0x000ea60000000800 */
[----:B------:R-:W-:Y:S04]  /*11820*/  LDGSTS.E [R5+0x38000], desc[UR8][R18.64], !P1 ;  /* 0x3800000012057fae */ /* 0x000fe8000c921848 */
[----:B------:R-:W-:Y:S01]  /*11830*/  LDGSTS.E [R5+0x3c000], desc[UR8][R8.64], !P1 ;  /* 0x3c00000008057fae */ /* 0x000fe2000c921848 */
[----:B------:R-:W-:Y:S01]  /*11840*/  ISETP.GE.U32.AND P2, PT, R23, 0x7ffffe96, PT ;  /* 0x7ffffe961700780c */ /* 0x000fe20003f46070 */
[----:B------:R-:W2:Y:S02]  /*11850*/  LDC R30, c[0x0][0x230] ;  /* 0x00008c00ff1e7b82 */ /* 0x000ea40000000800 */
[----:B------:R-:W-:Y:S06]  /*11860*/  LDGSTS.E [R5+0x38004], desc[UR8][R6.64], !P4 ;  /* 0x3800400006057fae */ /* 0x000fec000e121848 */
[----:B------:R-:W2:Y:S01]  /*11870*/  LDC R149, c[0x0][0x230] ;  /* 0x00008c00ff957b82 */ /* 0x000ea20000000800 */
[----:B------:R-:W2:Y:S04]  /*11880*/  LDL.LU.64 R8, [R1+0x30] ;  /* 0x0000300001087983 */ /* 0x000ea80000300a00 */
[----:B------:R-:W2:Y:S03]  /*11890*/  LDL.LU.64 R6, [R1+0x28] ;  /* 0x0000280001067983 */ /* 0x000ea60000300a00 */
[----:B------:R-:W2:Y:S01]  /*118a0*/  LDC R148, c[0x0][0x230] ;  /* 0x00008c00ff947b82 */ /* 0x000ea20000000800 */
[----:B------:R-:W2:Y:S04]  /*118b0*/  LDL.LU.64 R20, [R1+0x20] ;  /* 0x0000200001147983 */ /* 0x000ea80000300a00 */
[----:B------:R-:W2:Y:S01]  /*118c0*/  LDL.LU.64 R18, [R1+0x18] ;  /* 0x0000180001127983 */ /* 0x000ea20000300a00 */
[----:B------:R-:W-:Y:S01]  /*118d0*/  VIADD R23, R27, 0xffffff73 ;  /* 0xffffff731b177836 */ /* 0x000fe20000000000 */
[----:B------:R-:W-:Y:S01]  /*118e0*/  ISETP.GE.U32.AND P6, PT, R22, 0x7ffffe95, PT ;  /* 0x7ffffe951600780c */ /* 0x000fe20003fc6070 */
[----:B------:R-:W1:Y:S01]  /*118f0*/  LDC R27, c[0x0][0x230] ;  /* 0x00008c00ff1b7b82 */ /* 0x000e620000000800 */
[----:B------:R-:W-:Y:S01]  /*11900*/  VIADD R22, R31, 0xffffff72 ;  /* 0xffffff721f167836 */ /* 0x000fe20000000000 */
[----:B------:R1:W-:Y:S06]  /*11910*/  LDGSTS.E [R5+0x3c004], desc[UR8][R2.64], !P4 ;  /* 0x3c00400002057fae */ /* 0x0003ec000e121848 */
[----:B------:R-:W1:Y:S01]  /*11920*/  LDC R31, c[0x0][0x230] ;  /* 0x00008c00ff1f7b82 */ /* 0x000e620000000800 */
[----:B------:R-:W-:Y:S01]  /*11930*/  ISETP.GE.U32.AND P3, PT, R23, 0x7ffffef4, PT ;  /* 0x7ffffef41700780c */ /* 0x000fe20003f66070 */
[----:B------:R-:W-:Y:S01]  /*11940*/  STL.64 [R1+0xa18], R36 ;  /* 0x000a182401007387 */ /* 0x000fe20000100a00 */
[----:B------:R-:W-:Y:S01]  /*11950*/  ISETP.GE.U32.AND P5, PT, R22, 0x7ffffef3, PT ;  /* 0x7ffffef31600780c */ /* 0x000fe20003fa6070 */
[----:B------:R-:W-:Y:S01]  /*11960*/  VIADD R22, R29, 0xffffff70 ;  /* 0xffffff701d167836 */ /* 0x000fe20000000000 */
[----:B------:R-:W-:Y:S01]  /*11970*/  IADD3 R23, R25, -0x8f, RZ ;  /* 0xffffff7119177810 */ /* 0x000fe20007ffe0ff */
[----:B-1----:R-:W-:Y:S01]  /*11980*/  IMAD.WIDE R2, R231, 0x4, R152 ;  /* 0x00000004e7027825 */ /* 0x002fe200078e0298 */
[----:B------:R-:W-:Y:S01]  /*11990*/  LDGSTS.E [R5+0x38008], desc[UR8][R36.64], !P2 ;  /* 0x3800800024057fae */ /* 0x000fe2000d121848 */
[----:B------:R-:W1:Y:S01]  /*119a0*/  LDC R25, c[0x0][0x230] ;  /* 0x00008c00ff197b82 */ /* 0x000e620000000800 */
[----:B------:R-:W-:Y:S01]  /*119b0*/  ISETP.GE.U32.AND P1, PT, R23, 0x7ffffef2, PT ;  /* 0x7ffffef21700780c */ /* 0x000fe20003f26070 */
[----:B------:R-:W-:Y:S01]  /*119c0*/  VIADD R23, R24, 0xffffff53 ;  /* 0xffffff5318177836 */ /* 0x000fe20000000000 */
[----:B------:R3:W-:Y:S01]  /*119d0*/  STL.64 [R1+0xa10], R34 ;  /* 0x000a102201007387 */ /* 0x0007e20000100a00 */
[----:B------:R-:W-:-:S03]  /*119e0*/  ISETP.GE.U32.AND P4, PT, R22, 0x7ffffef1, PT ;  /* 0x7ffffef11600780c */ /* 0x000fc60003f86070 */
[----:B------:R3:W-:Y:S01]  /*119f0*/  LDGSTS.E [R5+0x3c008], desc[UR8][R34.64], !P2 ;  /* 0x3c00800022057fae */ /* 0x0007e2000d121848 */
[----:B------:R-:W-:Y:S01]  /*11a00*/  IADD3 R22, R28, -0xae, RZ ;  /* 0xffffff521c167810 */ /* 0x000fe20007ffe0ff */
[----:B------:R-:W1:Y:S02]  /*11a10*/  LDC R29, c[0x0][0x230] ;  /* 0x00008c00ff1d7b82 */ /* 0x000e640000000800 */
[----:B------:R3:W-:Y:S04]  /*11a20*/  STL.64 [R1+0xa08], R32 ;  /* 0x000a082001007387 */ /* 0x0007e80000100a00 */
[----:B------:R-:W-:Y:S01]  /*11a30*/  STL.64 [R1+0xa00], R2 ;  /* 0x000a000201007387 */ /* 0x000fe20000100a00 */
[----:B------:R-:W-:Y:S01]  /*11a40*/  ISETP.GE.U32.AND P2, PT, R23, 0x7ffffed4, PT ;  /* 0x7ffffed41700780c */ /* 0x000fe20003f46070 */
[----:B------:R-:W1:Y:S02]  /*11a50*/  LDC R24, c[0x0][0x230] ;  /* 0x00008c00ff187b82 */ /* 0x000e640000000800 */
[----:B------:R3:W-:Y:S04]  /*11a60*/  LDGSTS.E [R5+0x3800c], desc[UR8][R32.64], !P6 ;  /* 0x3800c00020057fae */ /* 0x0007e8000f121848 */
[----:B------:R4:W-:Y:S02]  /*11a70*/  LDGSTS.E [R5+0x3c00c], desc[UR8][R2.64], !P6 ;  /* 0x3c00c00002057fae */ /* 0x0009e4000f121848 */
[----:B------:R-:W1:Y:S02]  /*11a80*/  LDC R28, c[0x0][0x230] ;  /* 0x00008c00ff1c7b82 */ /* 0x000e640000000800 */
[----:B------:R4:W-:Y:S01]  /*11a90*/  STL.64 [R1+0x1590], R4 ;  /* 0x0015900401007387 */ /* 0x0009e20000100a00 */
[----:B------:R-:W-:Y:S01]  /*11aa0*/  VIADD R23, R27, 0xffffff51 ;  /* 0xffffff511b177836 */ /* 0x000fe20000000000 */
[----:B------:R-:W-:Y:S01]  /*11ab0*/  ISETP.GE.U32.AND P6, PT, R22, 0x7ffffed3, PT ;  /* 0x7ffffed31600780c */ /* 0x000fe20003fc6070 */
[----:B------:R-:W-:-:S03]  /*11ac0*/  VIADD R22, R31, 0xffffff50 ;  /* 0xffffff501f167836 */ /* 0x000fc60000000000 */
[----:B------:R-:W1:Y:S08]  /*11ad0*/  LDC R27, c[0x0][0x230] ;  /* 0x00008c00ff1b7b82 */ /* 0x000e700000000800 */
[----:B------:R-:W1:Y:S01]  /*11ae0*/  LDC R31, c[0x0][0x230] ;  /* 0x00008c00ff1f7b82 */ /* 0x000e620000000800 */
[----:B---3--:R-:W-:-:S04]  /*11af0*/  IMAD.WIDE R34, R231, 0x4, R232 ;  /* 0x00000004e7227825 */ /* 0x008fc800078e02e8 */
[C---:B------:R-:W-:Y:S01]  /*11b00*/  IMAD.WIDE R32, R231.reuse, 0x4, R236 ;  /* 0x00000004e7207825 */ /* 0x040fe200078e02ec */
[----:B------:R3:W-:Y:S04]  /*11b10*/  STL.64 [R1+0x9f8], R34 ;  /* 0x0009f82201007387 */ /* 0x0007e80000100a00 */
[----:B------:R3:W-:Y:S01]  /*11b20*/  LDGSTS.E [R10+0x20000], desc[UR8][R34.64], !P3 ;  /* 0x20000000220a7fae */ /* 0x0007e2000d921848 */
[----:B----4-:R-:W-:-:S03]  /*11b30*/  IMAD.WIDE R4, R231, 0x4, R238 ;  /* 0x00000004e7047825 */ /* 0x010fc600078e02ee */
[----:B------:R-:W-:Y:S01]  /*11b40*/  STL.64 [R1+0x9f0], R32 ;  /* 0x0009f02001007387 */ /* 0x000fe20000100a00 */
[----:B--2---:R-:W-:-:S03]  /*11b50*/  IMAD.WIDE R2, R231, 0x4, R240 ;  /* 0x00000004e7027825 */ /* 0x004fc600078e02f0 */
[----:B------:R-:W-:Y:S01]  /*11b60*/  LDGSTS.E [R10+0x24000], desc[UR8][R32.64], !P3 ;  /* 0x24000000200a7fae */ /* 0x000fe2000d921848 */
[----:B------:R-:W-:-:S03]  /*11b70*/  ISETP.GE.U32.AND P3, PT, R23, 0x7ffffed2, PT ;  /* 0x7ffffed21700780c */ /* 0x000fc60003f66070 */
[----:B------:R2:W-:Y:S01]  /*11b80*/  STL.64 [R1+0x9e8], R4 ;  /* 0x0009e80401007387 */ /* 0x0005e20000100a00 */
[----:B---3--:R-:W3:Y:S03]  /*11b90*/  LDC R34, c[0x0][0x230] ;  /* 0x00008c00ff227b82 */ /* 0x008ee60000000800 */
[----:B------:R2:W-:Y:S04]  /*11ba0*/  LDGSTS.E [R10+0x20004], desc[UR8][R4.64], !P5 ;  /* 0x20004000040a7fae */ /* 0x0005e8000e921848 */
[----:B------:R4:W-:Y:S01]  /*11bb0*/  STL.64 [R1+0x9d8], R2 ;  /* 0x0009d80201007387 */ /* 0x0009e20000100a00 */
[----:B------:R-:W3:Y:S03]  /*11bc0*/  LDC R35, c[0x0][0x230] ;  /* 0x00008c00ff237b82 */ /* 0x000ee60000000800 */
[----:B------:R4:W-:Y:S01]  /*11bd0*/  LDGSTS.E [R10+0x24004], desc[UR8][R2.64], !P5 ;  /* 0x24004000020a7fae */ /* 0x0009e2000e921848 */
[----:B------:R-:W-:-:S04]  /*11be0*/  IMAD.WIDE R8, R231, 0x4, R8 ;  /* 0x00000004e7087825 */ /* 0x000fc800078e0208 */
[C---:B------:R-:W-:Y:S01]  /*11bf0*/  IMAD.WIDE R6, R231.reuse, 0x4, R6 ;  /* 0x00000004e7067825 */ /* 0x040fe200078e0206 */
[----:B------:R1:W-:Y:S03]  /*11c00*/  STL.64 [R1+0x9c8], R8 ;  /* 0x0009c80801007387 */ /* 0x0003e60000100a00 */
[C---:B--2---:R-:W-:Y:S01]  /*11c10*/  IMAD.WIDE R4, R231.reuse, 0x4, R20 ;  /* 0x00000004e7047825 */ /* 0x044fe200078e0214 */
[----:B------:R1:W-:Y:S03]  /*11c20*/  LDGSTS.E [R10+0x20008], desc[UR8][R8.64], !P1 ;  /* 0x20008000080a7fae */ /* 0x0003e6000c921848 */
[C---:B----4-:R-:W-:Y:S01]  /*11c30*/  IMAD.WIDE R2, R231.reuse, 0x4, R18 ;  /* 0x00000004e7027825 */ /* 0x050fe200078e0212 */
[----:B------:R-:W-:Y:S01]  /*11c40*/  ISETP.GE.U32.AND P5, PT, R22, 0x7ffffed1, PT ;  /* 0x7ffffed11600780c */ /* 0x000fe20003fa6070 */
[----:B------:R2:W-:Y:S01]  /*11c50*/  STL.64 [R1+0x9b8], R6 ;  /* 0x0009b80601007387 */ /* 0x0005e20000100a00 */
[----:B------:R-:W-:Y:S01]  /*11c60*/  IADD3 R23, R26, -0xcd, RZ ;  /* 0xffffff331a177810 */ /* 0x000fe20007ffe0ff */
[----:B------:R-:W-:Y:S01]  /*11c70*/  VIADD R22, R30, 0xffffff32 ;  /* 0xffffff321e167836 */ /* 0x000fe20000000000 */
[----:B------:R-:W4:Y:S01]  /*11c80*/  LDC R26, c[0x0][0x230] ;  /* 0x00008c00ff1a7b82 */ /* 0x000f220000000800 */
[----:B------:R2:W-:Y:S01]  /*11c90*/  LDGSTS.E [R10+0x24008], desc[UR8][R6.64], !P1 ;  /* 0x24008000060a7fae */ /* 0x0005e2000c921848 */
[----:B-1----:R-:W-:-:S03]  /*11ca0*/  IMAD.WIDE R8, R231, 0x4, R154 ;  /* 0x00000004e7087825 */ /* 0x002fc600078e029a */
[----:B------:R1:W-:Y:S01]  /*11cb0*/  STL.64 [R1+0x9a0], R4 ;  /* 0x0009a00401007387 */ /* 0x0003e20000100a00 */
[----:B------:R-:W-:Y:S02]  /*11cc0*/  ISETP.GE.U32.AND P1, PT, R23, 0x7ffffeb4, PT ;  /* 0x7ffffeb41700780c */ /* 0x000fe40003f26070 */
[----:B------:R-:W3:Y:S01]  /*11cd0*/  LDC R30, c[0x0][0x230] ;  /* 0x00008c00ff1e7b82 */ /* 0x000ee20000000800 */
[----:B------:R1:W-:Y:S01]  /*11ce0*/  LDGSTS.E [R10+0x2000c], desc[UR8][R4.64], !P4 ;  /* 0x2000c000040a7fae */ /* 0x0003e2000e121848 */
[----:B--2---:R-:W-:-:S03]  /*11cf0*/  IMAD.WIDE R6, R231, 0x4, R156 ;  /* 0x00000004e7067825 */ /* 0x004fc600078e029c */
[----:B------:R2:W-:Y:S04]  /*11d00*/  STL.64 [R1+0x990], R2 ;  /* 0x0009900201007387 */ /* 0x0005e80000100a00 */
[----:B------:R2:W-:Y:S01]  /*11d10*/  LDGSTS.E [R10+0x2400c], desc[UR8][R2.64], !P4 ;  /* 0x2400c000020a7fae */ /* 0x0005e2000e121848 */
[----:B-1----:R-:W-:-:S03]  /*11d20*/  IMAD.WIDE R4, R231, 0x4, R158 ;  /* 0x00000004e7047825 */ /* 0x002fc600078e029e */
[----:B------:R1:W-:Y:S01]  /*11d30*/  STL.64 [R1+0x980], R8 ;  /* 0x0009800801007387 */ /* 0x0003e20000100a00 */
[----:B------:R-:W-:-:S03]  /*11d40*/  ISETP.GE.U32.AND P4, PT, R22, 0x7ffffeb3, PT ;  /* 0x7ffffeb31600780c */ /* 0x000fc60003f86070 */
[----:B------:R1:W-:Y:S01]  /*11d50*/  LDGSTS.E [R10+0x28000], desc[UR8][R8.64], !P2 ;  /* 0x28000000080a7fae */ /* 0x0003e2000d121848 */
[----:B--2---:R-:W-:-:S03]  /*11d60*/  IMAD.WIDE R2, R231, 0x4, R160 ;  /* 0x00000004e7027825 */ /* 0x004fc600078e02a0 */
[----:B------:R2:W-:Y:S04]  /*11d70*/  STL.64 [R1+0x970], R6 ;  /* 0x0009700601007387 */ /* 0x0005e80000100a00 */
[----:B------:R2:W-:Y:S01]  /*11d80*/  LDGSTS.E [R10+0x2c000], desc[UR8][R6.64], !P2 ;  /* 0x2c000000060a7fae */ /* 0x0005e2000d121848 */
[----:B------:R-:W-:Y:S02]  /*11d90*/  VIADD R23, R25, 0xffffff31 ;  /* 0xffffff3119177836 */ /* 0x000fe40000000000 */
[C---:B-1----:R-:W-:Y:S01]  /*11da0*/  IMAD.WIDE R8, R231.reuse, 0x4, R162 ;  /* 0x00000004e7087825 */ /* 0x042fe200078e02a2 */
[----:B------:R1:W-:Y:S01]  /*11db0*/  STL.64 [R1+0x960], R4 ;  /* 0x0009600401007387 */ /* 0x0003e20000100a00 */
[----:B------:R-:W3:Y:S03]  /*11dc0*/  LDC R25, c[0x0][0x230] ;  /* 0x00008c00ff197b82 */ /* 0x000ee60000000800 */
        /* <DEDUP_REMOVED lines=31> */
[----:B------:R4:W-:Y:S01]  /*11fc0*/  STL.64 [R1+0x8b0], R6 ;  /* 0x0008b00601007387 */ /* 0x0009e20000100a00 */
[----:B--2---:R-:W-:-:S03]  /*11fd0*/  IMAD.WIDE R2, R231, 0x4, R184 ;  /* 0x00000004e7027825 */ /* 0x004fc600078e02b8 */
[----:B------:R2:W-:Y:S04]  /*11fe0*/  STL.64 [R1+0x8a0], R4 ;  /* 0x0008a00401007387 */ /* 0x0005e80000100a00 */
[----:B------:R-:W-:Y:S04]  /*11ff0*/  LDGSTS.E [R10+0x30008], desc[UR8][R8.64], !P2 ;  /* 0x30008000080a7fae */ /* 0x000fe8000d121848 */
[----:B------:R2:W-:Y:S01]  /*12000*/  STL.64 [R1+0x890], R2 ;  /* 0x0008900201007387 */ /* 0x0005e20000100a00 */
[----:B------:R-:W-:Y:S02]  /*12010*/  IADD3 R22, R29, -0xd0, RZ ;  /* 0xffffff301d167810 */ /* 0x000fe40007ffe0ff */
[----:B------:R-:W2:Y:S01]  /*12020*/  LDC R29, c[0x0][0x230] ;  /* 0x00008c00ff1d7b82 */ /* 0x000ea20000000800 */
[----:B------:R-:W-:Y:S01]  /*12030*/  VIADD R23, R24, 0xffffff13 ;  /* 0xffffff1318177836 */ /* 0x000fe20000000000 */
[----:B------:R4:W-:Y:S04]  /*12040*/  LDGSTS.E [R10+0x34008], desc[UR8][R6.64], !P2 ;  /* 0x34008000060a7fae */ /* 0x0009e8000d121848 */
[----:B-1----:R-:W2:Y:S01]  /*12050*/  LDL.LU.64 R8, [R1+0x10] ;  /* 0x0000100001087983 */ /* 0x002ea20000300a00 */
[----:B------:R-:W-:Y:S01]  /*12060*/  ISETP.GE.U32.AND P6, PT, R22, 0x7ffffeb1, PT ;  /* 0x7ffffeb11600780c */ /* 0x000fe20003fc6070 */
[----:B------:R-:W-:Y:S01]  /*12070*/  IMAD.WIDE R32, R231, 0x4, R186 ;  /* 0x00000004e7207825 */ /* 0x000fe200078e02ba */
[----:B------:R-:W1:Y:S01]  /*12080*/  LDC R24, c[0x0][0x230] ;  /* 0x00008c00ff187b82 */ /* 0x000e620000000800 */
[----:B------:R-:W2:Y:S04]  /*12090*/  LDL.LU.64 R20, [R1+0x8] ;  /* 0x0000080001147983 */ /* 0x000ea80000300a00 */
[----:B------:R-:W2:Y:S01]  /*120a0*/  LDL.LU.64 R18, [R1] ;  /* 0x0000000001127983 */ /* 0x000ea20000300a00 */
[----:B------:R-:W-:Y:S01]  /*120b0*/  VIADD R22, R28, 0xffffff12 ;  /* 0xffffff121c167836 */ /* 0x000fe20000000000 */
[----:B------:R-:W-:Y:S01]  /*120c0*/  ISETP.GE.U32.AND P3, PT, R23, 0x7ffffe94, PT ;  /* 0x7ffffe941700780c */ /* 0x000fe20003f66070 */
[----:B----4-:R-:W-:Y:S01]  /*120d0*/  IMAD.WIDE R6, R231, 0x4, R188 ;  /* 0x00000004e7067825 */ /* 0x010fe200078e02bc */
[----:B------:R-:W-:-:S02]  /*120e0*/  IADD3 R23, R26, -0xef, RZ ;  /* 0xffffff111a177810 */ /* 0x000fc40007ffe0ff */
[----:B------:R2:W-:Y:S01]  /*120f0*/  LDGSTS.E [R10+0x3000c], desc[UR8][R4.64], !P6 ;  /* 0x3000c000040a7fae */ /* 0x0005e2000f121848 */
[----:B------:R-:W-:Y:S01]  /*12100*/  ISETP.GE.U32.AND P5, PT, R22, 0x7ffffe93, PT ;  /* 0x7ffffe931600780c */ /* 0x000fe20003fa6070 */
[----:B---3--:R-:W-:Y:S01]  /*12110*/  VIADD R22, R30, 0xffffff10 ;  /* 0xffffff101e167836 */ /* 0x008fe20000000000 */
[----:B------:R-:W-:Y:S01]  /*12120*/  ISETP.GE.U32.AND P1, PT, R23, 0x7ffffe92, PT ;  /* 0x7ffffe921700780c */ /* 0x000fe20003f26070 */
[----:B------:R-:W-:Y:S01]  /*12130*/  VIADD R23, R27, 0xffffff6f ;  /* 0xffffff6f1b177836 */ /* 0x000fe20000000000 */
[----:B------:R3:W-:Y:S01]  /*12140*/  LDGSTS.E [R10+0x3400c], desc[UR8][R2.64], !P6 ;  /* 0x3400c000020a7fae */ /* 0x0007e2000f121848 */
[----:B------:R-:W4:Y:S01]  /*12150*/  LDC R28, c[0x0][0x230] ;  /* 0x00008c00ff1c7b82 */ /* 0x000f220000000800 */
[----:B------:R-:W-:Y:S02]  /*12160*/  ISETP.GE.U32.AND P4, PT, R22, 0x7ffffe91, PT ;  /* 0x7ffffe911600780c */ /* 0x000fe40003f86070 */
[----:B------:R-:W-:Y:S01]  /*12170*/  IADD3 R22, R31, -0x92, RZ ;  /* 0xffffff6e1f167810 */ /* 0x000fe20007ffe0ff */
[----:B------:R3:W-:Y:S01]  /*12180*/  STL.64 [R1+0x880], R32 ;  /* 0x0008802001007387 */ /* 0x0007e20000100a00 */
[----:B--2---:R-:W-:Y:S01]  /*12190*/  IMAD.WIDE R4, R231, 0x4, R190 ;  /* 0x00000004e7047825 */ /* 0x004fe200078e02be */
[----:B------:R-:W-:-:S02]  /*121a0*/  ISETP.GE.U32.AND P2, PT, R23, 0x7ffffef0, PT ;  /* 0x7ffffef01700780c */ /* 0x000fc40003f46070 */
[----:B------:R2:W-:Y:S01]  /*121b0*/  LDGSTS.E [R10+0x38000], desc[UR8][R32.64], !P3 ;  /* 0x38000000200a7fae */ /* 0x0005e2000d921848 */
[----:B------:R-:W-:Y:S01]  /*121c0*/  ISETP.GE.U32.AND P6, PT, R22, 0x7ffffeef, PT ;  /* 0x7ffffeef1600780c */ /* 0x000fe20003fc6070 */
[----:B------:R-:W-:Y:S01]  /*121d0*/  VIADD R23, R25, 0xffffff6d ;  /* 0xffffff6d19177836 */ /* 0x000fe20000000000 */
[----:B------:R-:W4:Y:S01]  /*121e0*/  LDC R27, c[0x0][0x230] ;  /* 0x00008c00ff1b7b82 */ /* 0x000f220000000800 */
[----:B---3--:R-:W-:Y:S01]  /*121f0*/  IMAD.WIDE R2, R231, 0x4, R192 ;  /* 0x00000004e7027825 */ /* 0x008fe200078e02c0 */
[----:B------:R3:W-:Y:S03]  /*12200*/  STL.64 [R1+0x870], R6 ;  /* 0x0008700601007387 */ /* 0x0007e60000100a00 */
[----:B------:R-:W-:Y:S01]  /*12210*/  VIADD R22, R29, 0xffffff6c ;  /* 0xffffff6c1d167836 */ /* 0x000fe20000000000 */
[----:B------:R3:W-:Y:S02]  /*12220*/  LDGSTS.E [R10+0x3c000], desc[UR8][R6.64], !P3 ;  /* 0x3c000000060a7fae */ /* 0x0007e4000d921848 */
[----:B------:R-:W4:Y:S01]  /*12230*/  LDC R31, c[0x0][0x230] ;  /* 0x00008c00ff1f7b82 */ /* 0x000f220000000800 */
[----:B--2---:R-:W-:Y:S01]  /*12240*/  IMAD.WIDE R32, R231, 0x4, R194 ;  /* 0x00000004e7207825 */ /* 0x004fe200078e02c2 */
[----:B------:R2:W-:Y:S01]  /*12250*/  STL.64 [R1+0x860], R4 ;  /* 0x0008600401007387 */ /* 0x0005e20000100a00 */
[----:B------:R-:W-:-:S03]  /*12260*/  ISETP.GE.U32.AND P3, PT, R23, 0x7ffffeee, PT ;  /* 0x7ffffeee1700780c */ /* 0x000fc60003f66070 */
[----:B------:R2:W-:Y:S02]  /*12270*/  LDGSTS.E [R10+0x38004], desc[UR8][R4.64], !P5 ;  /* 0x38004000040a7fae */ /* 0x0005e4000e921848 */
[----:B------:R-:W4:Y:S01]  /*12280*/  LDC R26, c[0x0][0x230] ;  /* 0x00008c00ff1a7b82 */ /* 0x000f220000000800 */
[C---:B---3--:R-:W-:Y:S01]  /*12290*/  IMAD.WIDE R6, R231.reuse, 0x4, R196 ;  /* 0x00000004e7067825 */ /* 0x048fe200078e02c4 */
[----:B------:R3:W-:Y:S04]  /*122a0*/  STL.64 [R1+0x790], R2 ;  /* 0x0007900201007387 */ /* 0x0007e80000100a00 */
[----:B------:R3:W-:Y:S02]  /*122b0*/  LDGSTS.E [R10+0x3c004], desc[UR8][R2.64], !P5 ;  /* 0x3c004000020a7fae */ /* 0x0007e4000e921848 */
[----:B------:R-:W4:Y:S01]  /*122c0*/  LDC R30, c[0x0][0x230] ;  /* 0x00008c00ff1e7b82 */ /* 0x000f220000000800 */
[----:B--2---:R-:W-:Y:S01]  /*122d0*/  IMAD.WIDE R4, R231, 0x4, R198 ;  /* 0x00000004e7047825 */ /* 0x004fe200078e02c6 */
[----:B------:R-:W-:Y:S01]  /*122e0*/  STL.64 [R1+0x780], R32 ;  /* 0x0007802001007387 */ /* 0x000fe20000100a00 */
[----:B------:R-:W-:-:S03]  /*122f0*/  ISETP.GE.U32.AND P5, PT, R22, 0x7ffffeed, PT ;  /* 0x7ffffeed1600780c */ /* 0x000fc60003fa6070 */
[----:B------:R-:W-:Y:S02]  /*12300*/  LDGSTS.E [R10+0x38008], desc[UR8][R32.64], !P1 ;  /* 0x38008000200a7fae */ /* 0x000fe4000c921848 */
[----:B------:R-:W2:Y:S01]  /*12310*/  LDC R25, c[0x0][0x230] ;  /* 0x00008c00ff197b82 */ /* 0x000ea20000000800 */
[C---:B---3--:R-:W-:Y:S01]  /*12320*/  IMAD.WIDE R2, R231.reuse, 0x4, R200 ;  /* 0x00000004e7027825 */ /* 0x048fe200078e02c8 */
[----:B------:R3:W-:Y:S04]  /*12330*/  STL.64 [R1+0x770], R6 ;  /* 0x0007700601007387 */ /* 0x0007e80000100a00 */
[----:B------:R3:W-:Y:S01]  /*12340*/  LDGSTS.E [R10+0x3c008], desc[UR8][R6.64], !P1 ;  /* 0x3c008000060a7fae */ /* 0x0007e2000c921848 */
[----:B------:R-:W-:-:S03]  /*12350*/  IMAD.WIDE R8, R231, 0x4, R8 ;  /* 0x00000004e7087825 */ /* 0x000fc600078e0208 */
[----:B------:R2:W-:Y:S01]  /*12360*/  STL.64 [R1+0x760], R4 ;  /* 0x0007600401007387 */ /* 0x0005e20000100a00 */
[----:B-1----:R-:W-:Y:S01]  /*12370*/  IADD3 R23, R24, -0xb1, RZ ;  /* 0xffffff4f18177810 */ /* 0x002fe20007ffe0ff */
[----:B------:R-:W1:Y:S01]  /*12380*/  LDC R29, c[0x0][0x230] ;  /* 0x00008c00ff1d7b82 */ /* 0x000e620000000800 */
[----:B---3--:R-:W-:Y:S01]  /*12390*/  IMAD.WIDE R6, R231, 0x4, R20 ;  /* 0x00000004e7067825 */ /* 0x008fe200078e0214 */
[----:B------:R2:W-:Y:S04]  /*123a0*/  LDGSTS.E [R10+0x3800c], desc[UR8][R4.64], !P4 ;  /* 0x3800c000040a7fae */ /* 0x0005e8000e121848 */
[----:B------:R3:W-:Y:S01]  /*123b0*/  STL.64 [R1+0x750], R2 ;  /* 0x0007500201007387 */ /* 0x0007e20000100a00 */
[----:B----4-:R-:W-:Y:S01]  /*123c0*/  VIADD R22, R28, 0xffffff4e ;  /* 0xffffff4e1c167836 */ /* 0x010fe20000000000 */
[----:B------:R-:W-:Y:S01]  /*123d0*/  ISETP.GE.U32.AND P1, PT, R23, 0x7ffffed0, PT ;  /* 0x7ffffed01700780c */ /* 0x000fe20003f26070 */
[----:B------:R-:W4:Y:S01]  /*123e0*/  LDC R24, c[0x0][0x230] ;  /* 0x00008c00ff187b82 */ /* 0x000f220000000800 */
[----:B------:R3:W-:Y:S01]  /*123f0*/  LDGSTS.E [R10+0x3c00c], desc[UR8][R2.64], !P4 ;  /* 0x3c00c000020a7fae */ /* 0x0007e2000e121848 */
[----:B--2---:R-:W-:-:S03]  /*12400*/  IMAD.WIDE R4, R231, 0x4, R18 ;  /* 0x00000004e7047825 */ /* 0x004fc600078e0212 */
[----:B------:R2:W-:Y:S03]  /*12410*/  STL.64 [R1+0x740], R8 ;  /* 0x0007400801007387 */ /* 0x0005e60000100a00 */
[----:B------:R-:W4:Y:S01]  /*12420*/  LDC R28, c[0x0][0x230] ;  /* 0x00008c00ff1c7b82 */ /* 0x000f220000000800 */
[----:B------:R2:W-:Y:S01]  /*12430*/  LDGSTS.E [R11+0x20000], desc[UR8][R8.64], !P2 ;  /* 0x20000000080b7fae */ /* 0x0005e2000d121848 */
[----:B---3--:R-:W-:-:S03]  /*12440*/  IMAD.WIDE R2, R231, 0x4, R250 ;  /* 0x00000004e7027825 */ /* 0x008fc600078e02fa */
[----:B------:R3:W-:Y:S03]  /*12450*/  STL.64 [R1+0x730], R6 ;  /* 0x0007300601007387 */ /* 0x0007e60000100a00 */
[----:B------:R-:W4:Y:S01]  /*12460*/  LDC R32, c[0x0][0x230] ;  /* 0x00008c00ff207b82 */ /* 0x000f220000000800 */
[----:B------:R3:W-:Y:S01]  /*12470*/  LDGSTS.E [R11+0x24000], desc[UR8][R6.64], !P2 ;  /* 0x24000000060b7fae */ /* 0x0007e2000d121848 */
[----:B--2---:R-:W-:-:S03]  /*12480*/  IMAD.WIDE R8, R231, 0x4, R248 ;  /* 0x00000004e7087825 */ /* 0x004fc600078e02f8 */
[----:B------:R2:W-:Y:S03]  /*12490*/  STL.64 [R1+0x720], R4 ;  /* 0x0007200401007387 */ /* 0x0005e60000100a00 */
[----:B------:R-:W4:Y:S01]  /*124a0*/  LDC R33, c[0x0][0x230] ;  /* 0x00008c00ff217b82 */ /* 0x000f220000000800 */
[----:B------:R2:W-:Y:S01]  /*124b0*/  LDGSTS.E [R11+0x20004], desc[UR8][R4.64], !P6 ;  /* 0x20004000040b7fae */ /* 0x0005e2000f121848 */
[----:B---3--:R-:W-:-:S03]  /*124c0*/  IMAD.WIDE R6, R231, 0x4, R246 ;  /* 0x00000004e7067825 */ /* 0x008fc600078e02f6 */
[----:B------:R3:W-:Y:S04]  /*124d0*/  STL.64 [R1+0x700], R2 ;  /* 0x0007000201007387 */ /* 0x0007e80000100a00 */
[----:B------:R3:W-:Y:S01]  /*124e0*/  LDGSTS.E [R11+0x24004], desc[UR8][R2.64], !P6 ;  /* 0x24004000020b7fae */ /* 0x0007e2000f121848 */
[----:B--2---:R-:W-:-:S03]  /*124f0*/  IMAD.WIDE R4, R231, 0x4, R244 ;  /* 0x00000004e7047825 */ /* 0x004fc600078e02f4 */
[----:B------:R2:W-:Y:S04]  /*12500*/  STL.64 [R1+0x6c0], R8 ;  /* 0x0006c00801007387 */ /* 0x0005e80000100a00 */
        /* <DEDUP_REMOVED lines=9> */
[----:B------:R1:W-:Y:S01]  /*125a0*/  STL.64 [R1+0x1a0], R8 ;  /* 0x0001a00801007387 */ /* 0x0003e20000100a00 */
[----:B--2---:R-:W-:-:S03]  /*125b0*/  IMAD.WIDE R4, R231, 0x4, R206 ;  /* 0x00000004e7047825 */ /* 0x004fc600078e02ce */
[----:B------:R2:W-:Y:S04]  /*125c0*/  STL.64 [R1+0x190], R6 ;  /* 0x0001900601007387 */ /* 0x0005e80000100a00 */
[----:B------:R4:W-:Y:S04]  /*125d0*/  STL.64 [R1+0x180], R4 ;  /* 0x0001800401007387 */ /* 0x0009e80000100a00 */
[----:B------:R-:W4:Y:S01]  /*125e0*/  LDL.LU.64 R18, [R1+0x108] ;  /* 0x0001080001127983 */ /* 0x000f220000300a00 */
[----:B------:R-:W-:Y:S01]  /*125f0*/  ISETP.GE.U32.AND P4, PT, R22, 0x7ffffecf, PT ;  /* 0x7ffffecf1600780c */ /* 0x000fe20003f86070 */
[----:B------:R-:W-:Y:S01]  /*12600*/  VIADD R23, R27, 0xffffff4d ;  /* 0xffffff4d1b177836 */ /* 0x000fe20000000000 */
[----:B------:R-:W-:Y:S01]  /*12610*/  IADD3 R22, R31, -0xb4, RZ ;  /* 0xffffff4c1f167810 */ /* 0x000fe20007ffe0ff */
[----:B------:R3:W-:Y:S01]  /*12620*/  LDGSTS.E [R11+0x2400c], desc[UR8][R2.64], !P5 ;  /* 0x2400c000020b7fae */ /* 0x0007e2000e921848 */
[----:B------:R-:W4:Y:S02]  /*12630*/  LDC R27, c[0x0][0x230] ;  /* 0x00008c00ff1b7b82 */ /* 0x000f240000000800 */
[----:B------:R-:W-:Y:S01]  /*12640*/  ISETP.GE.U32.AND P2, PT, R23, 0x7ffffece, PT ;  /* 0x7ffffece1700780c */ /* 0x000fe20003f46070 */
[----:B------:R1:W-:Y:S01]  /*12650*/  LDGSTS.E [R11+0x28000], desc[UR8][R8.64], !P1 ;  /* 0x28000000080b7fae */ /* 0x0003e2000c921848 */
[----:B------:R-:W-:-:S03]  /*12660*/  ISETP.GE.U32.AND P6, PT, R22, 0x7ffffecd, PT ;  /* 0x7ffffecd1600780c */ /* 0x000fc60003fc6070 */
[----:B------:R2:W-:Y:S01]  /*12670*/  LDGSTS.E [R11+0x2c000], desc[UR8][R6.64], !P1 ;  /* 0x2c000000060b7fae */ /* 0x0005e2000c921848 */
[----:B------:R-:W4:Y:S01]  /*12680*/  LDC R31, c[0x0][0x230] ;  /* 0x00008c00ff1f7b82 */ /* 0x000f220000000800 */
[C---:B---3--:R-:W-:Y:S02]  /*12690*/  IMAD.WIDE R2, R231.reuse, 0x4, R208 ;  /* 0x00000004e7027825 */ /* 0x048fe400078e02d0 */
[----:B------:R4:W-:Y:S02]  /*126a0*/  LDGSTS.E [R11+0x28004], desc[UR8][R4.64], !P4 ;  /* 0x28004000040b7fae */ /* 0x0009e4000e121848 */
[C---:B-1----:R-:W-:Y:S02]  /*126b0*/  IMAD.WIDE R8, R231.reuse, 0x4, R210 ;  /* 0x00000004e7087825 */ /* 0x042fe400078e02d2 */
[----:B------:R1:W-:Y:S02]  /*126c0*/  STL.64 [R1+0x170], R2 ;  /* 0x0001700201007387 */ /* 0x0003e40000100a00 */
[----:B--2---:R-:W-:-:S02]  /*126d0*/  IMAD.WIDE R6, R231, 0x4, R212 ;  /* 0x00000004e7067825 */ /* 0x004fc400078e02d4 */
[----:B------:R1:W-:Y:S02]  /*126e0*/  LDGSTS.E [R11+0x2c004], desc[UR8][R2.64], !P4 ;  /* 0x2c004000020b7fae */ /* 0x0003e4000e121848 */
[C---:B----4-:R-:W-:Y:S02]  /*126f0*/  IMAD.WIDE R4, R231.reuse, 0x4, R214 ;  /* 0x00000004e7047825 */ /* 0x050fe400078e02d6 */
[----:B------:R-:W-:Y:S02]  /*12700*/  STL.64 [R1+0x160], R8 ;  /* 0x0001600801007387 */ /* 0x000fe40000100a00 */
[----:B------:R-:W-:Y:S02]  /*12710*/  VIADD R23, R26, 0xffffff2f ;  /* 0xffffff2f1a177836 */ /* 0x000fe40000000000 */
[----:B------:R-:W-:Y:S01]  /*12720*/  STL.64 [R1+0x150], R6 ;  /* 0x0001500601007387 */ /* 0x000fe20000100a00 */
[----:B------:R-:W-:Y:S01]  /*12730*/  VIADD R22, R30, 0xffffff2e ;  /* 0xffffff2e1e167836 */ /* 0x000fe20000000000 */
[----:B------:R-:W2:Y:S01]  /*12740*/  LDC R26, c[0x0][0x230] ;  /* 0x00008c00ff1a7b82 */ /* 0x000ea20000000800 */
[----:B-1----:R-:W-:Y:S01]  /*12750*/  IMAD.WIDE R2, R231, 0x4, R216 ;  /* 0x00000004e7027825 */ /* 0x002fe200078e02d8 */
[----:B------:R1:W-:Y:S01]  /*12760*/  STL.64 [R1+0x140], R4 ;  /* 0x0001400401007387 */ /* 0x0003e20000100a00 */
[----:B------:R-:W-:-:S03]  /*12770*/  ISETP.GE.U32.AND P3, PT, R23, 0x7ffffeb0, PT ;  /* 0x7ffffeb01700780c */ /* 0x000fc60003f66070 */
[----:B------:R-:W-:Y:S01]  /*12780*/  LDGSTS.E [R11+0x28008], desc[UR8][R8.64], !P2 ;  /* 0x28008000080b7fae */ /* 0x000fe2000d121848 */
[----:B------:R-:W-:Y:S01]  /*12790*/  ISETP.GE.U32.AND P5, PT, R22, 0x7ffffeaf, PT ;  /* 0x7ffffeaf1600780c */ /* 0x000fe20003fa6070 */
[----:B------:R-:W3:Y:S02]  /*127a0*/  LDC R30, c[0x0][0x230] ;  /* 0x00008c00ff1e7b82 */ /* 0x000ee40000000800 */
[----:B------:R-:W4:Y:S01]  /*127b0*/  LDL.LU.64 R232, [R1+0x110] ;  /* 0x0001100001e87983 */ /* 0x000f220000300a00 */
[----:B------:R-:W-:-:S03]  /*127c0*/  IADD3 R23, R25, -0xd3, RZ ;  /* 0xffffff2d19177810 */ /* 0x000fc60007ffe0ff */
[----:B------:R-:W-:Y:S01]  /*127d0*/  LDGSTS.E [R11+0x2c008], desc[UR8][R6.64], !P2 ;  /* 0x2c008000060b7fae */ /* 0x000fe2000d121848 */
[----:B------:R-:W-:-:S03]  /*127e0*/  VIADD R22, R29, 0xffffff2c ;  /* 0xffffff2c1d167836 */ /* 0x000fc60000000000 */
[----:B------:R1:W-:Y:S01]  /*127f0*/  STL.64 [R1+0x130], R2 ;  /* 0x0001300201007387 */ /* 0x0003e20000100a00 */
[----:B------:R-:W-:Y:S01]  /*12800*/  ISETP.GE.U32.AND P1, PT, R23, 0x7ffffeae, PT ;  /* 0x7ffffeae1700780c */ /* 0x000fe20003f26070 */
[----:B------:R-:W4:Y:S02]  /*12810*/  LDC R29, c[0x0][0x230] ;  /* 0x00008c00ff1d7b82 */ /* 0x000f240000000800 */
[----:B------:R-:W4:Y:S04]  /*12820*/  LDL.LU.64 R236, [R1+0x118] ;  /* 0x0001180001ec7983 */ /* 0x000f280000300a00 */
[----:B------:R1:W-:Y:S04]  /*12830*/  LDGSTS.E [R11+0x2800c], desc[UR8][R4.64], !P6 ;  /* 0x2800c000040b7fae */ /* 0x0003e8000f121848 */
[----:B------:R1:W-:Y:S04]  /*12840*/  LDGSTS.E [R11+0x2c00c], desc[UR8][R2.64], !P6 ;  /* 0x2c00c000020b7fae */ /* 0x0003e8000f121848 */
[----:B------:R-:W4:Y:S01]  /*12850*/  LDL.LU.64 R238, [R1+0x138] ;  /* 0x0001380001ee7983 */ /* 0x000f220000300a00 */
[----:B-1----:R-:W-:-:S03]  /*12860*/  IMAD.WIDE R4, R231, 0x4, R218 ;  /* 0x00000004e7047825 */ /* 0x002fc600078e02da */
[----:B------:R-:W4:Y:S01]  /*12870*/  LDL.LU.64 R6, [R1+0x148] ;  /* 0x0001480001067983 */ /* 0x000f220000300a00 */
[----:B------:R-:W-:-:S03]  /*12880*/  IMAD.WIDE R2, R231, 0x4, R220 ;  /* 0x00000004e7027825 */ /* 0x000fc600078e02dc */
[----:B------:R-:W-:Y:S01]  /*12890*/  STL.64 [R1+0x128], R4 ;  /* 0x0001280401007387 */ /* 0x000fe20000100a00 */
[----:B------:R-:W-:Y:S01]  /*128a0*/  ISETP.GE.U32.AND P4, PT, R22, 0x7ffffead, PT ;  /* 0x7ffffead1600780c */ /* 0x000fe20003f86070 */
[----:B------:R-:W-:Y:S02]  /*128b0*/  VIADD R23, R24, 0xffffff0f ;  /* 0xffffff0f18177836 */ /* 0x000fe40000000000 */
[----:B------:R-:W-:Y:S01]  /*128c0*/  STL.64 [R1+0x120], R2 ;  /* 0x0001200201007387 */ /* 0x000fe20000100a00 */
[----:B------:R-:W-:Y:S01]  /*128d0*/  IADD3 R22, R28, -0xf2, RZ ;  /* 0xffffff0e1c167810 */ /* 0x000fe20007ffe0ff */
[----:B--2---:R-:W-:Y:S01]  /*128e0*/  VIADD R25, R26, 0xffffff0d ;  /* 0xffffff0d1a197836 */ /* 0x004fe20000000000 */
[----:B------:R-:W-:Y:S01]  /*128f0*/  IADD3 R27, R27, -0x95, RZ ;  /* 0xffffff6b1b1b7810 */ /* 0x000fe20007ffe0ff */
[----:B------:R-:W2:Y:S01]  /*12900*/  LDL.LU.64 R240, [R1+0x158] ;  /* 0x0001580001f07983 */ /* 0x000ea20000300a00 */
[----:B------:R-:W-:Y:S01]  /*12910*/  ISETP.GE.U32.AND P2, PT, R23, 0x7ffffe90, PT ;  /* 0x7ffffe901700780c */ /* 0x000fe20003f46070 */
[----:B---3--:R-:W-:Y:S01]  /*12920*/  VIADD R24, R30, 0xffffff0c ;  /* 0xffffff0c1e187836 */ /* 0x008fe20000000000 */
[----:B------:R-:W1:Y:S01]  /*12930*/  LDC R28, c[0x0][0x230] ;  /* 0x00008c00ff1c7b82 */ /* 0x000e620000000800 */
[----:B------:R-:W3:Y:S01]  /*12940*/  LDL.LU.64 R8, [R1+0x168] ;  /* 0x0001680001087983 */ /* 0x000ee20000300a00 */
[----:B------:R-:W-:-:S03]  /*12950*/  ISETP.GE.U32.AND P6, PT, R22, 0x7ffffe8f, PT ;  /* 0x7ffffe8f1600780c */ /* 0x000fc60003fc6070 */
[----:B------:R-:W2:Y:S04]  /*12960*/  LDL.LU.64 R20, [R1+0x178] ;  /* 0x0001780001147983 */ /* 0x000ea80000300a00 */
[----:B------:R-:W-:Y:S01]  /*12970*/  LDGSTS.E [R11+0x30000], desc[UR8][R4.64], !P3 ;  /* 0x30000000040b7fae */ /* 0x000fe2000d921848 */
[----:B------:R-:W-:Y:S01]  /*12980*/  VIADD R26, R32, 0xffffff6a ;  /* 0xffffff6a201a7836 */ /* 0x000fe20000000000 */
[----:B------:R-:W1:Y:S02]  /*12990*/  LDC R30, c[0x0][0x230] ;  /* 0x00008c00ff1e7b82 */ /* 0x000e640000000800 */
[----:B------:R-:W-:Y:S01]  /*129a0*/  LDGSTS.E [R11+0x34000], desc[UR8][R2.64], !P3 ;  /* 0x34000000020b7fae */ /* 0x000fe2000d921848 */
[----:B------:R-:W-:-:S03]  /*129b0*/  IMAD.WIDE R22, R231, 0x4, R18 ;  /* 0x00000004e7167825 */ /* 0x000fc600078e0212 */
[----:B------:R-:W-:Y:S01]  /*129c0*/  LDGSTS.E [R11+0x30004], desc[UR8][R70.64], !P5 ;  /* 0x30004000460b7fae */ /* 0x000fe2000e921848 */
[----:B----4-:R-:W-:-:S03]  /*129d0*/  IMAD.WIDE R92, R231, 0x4, R232 ;  /* 0x00000004e75c7825 */ /* 0x010fc600078e02e8 */
[----:B------:R-:W4:Y:S01]  /*129e0*/  LDL.LU.64 R18, [R1+0x188] ;  /* 0x0001880001127983 */ /* 0x000f220000300a00 */
[----:B------:R-:W-:-:S03]  /*129f0*/  IMAD.WIDE R94, R231, 0x4, R236 ;  /* 0x00000004e75e7825 */ /* 0x000fc600078e02ec */
[----:B------:R-:W-:Y:S01]  /*12a00*/  STL.64 [R1+0x1540], R70 ;  /* 0x0015404601007387 */ /* 0x000fe20000100a00 */
[----:B------:R-:W-:Y:S01]  /*12a10*/  ISETP.GE.U32.AND P3, PT, R25, 0x7ffffe8e, PT ;  /* 0x7ffffe8e1900780c */ /* 0x000fe20003f66070 */
[----:B------:R-:W1:Y:S02]  /*12a20*/  LDC R32, c[0x0][0x230] ;  /* 0x00008c00ff207b82 */ /* 0x000e640000000800 */
[----:B------:R-:W-:Y:S04]  /*12a30*/  STL.64 [R1+0x1548], R22 ;  /* 0x0015481601007387 */ /* 0x000fe80000100a00 */
[----:B------:R-:W4:Y:S01]  /*12a40*/  LDL.LU.64 R232, [R1+0x198] ;  /* 0x0001980001e87983 */ /* 0x000f220000300a00 */
[----:B------:R-:W-:-:S03]  /*12a50*/  IMAD.WIDE R72, R231, 0x4, R238 ;  /* 0x00000004e7487825 */ /* 0x000fc600078e02ee */
[----:B------:R-:W-:Y:S01]  /*12a60*/  LDGSTS.E [R11+0x34004], desc[UR8][R22.64], !P5 ;  /* 0x34004000160b7fae */ /* 0x000fe2000e921848 */
[----:B------:R-:W-:-:S03]  /*12a70*/  ISETP.GE.U32.AND P5, PT, R24, 0x7ffffe8d, PT ;  /* 0x7ffffe8d1800780c */ /* 0x000fc60003fa6070 */
[----:B------:R-:W4:Y:S01]  /*12a80*/  LDL.LU.64 R236, [R1+0x1a8] ;  /* 0x0001a80001ec7983 */ /* 0x000f220000300a00 */
[----:B------:R-:W-:-:S03]  /*12a90*/  IMAD.WIDE R24, R231, 0x4, R6 ;  /* 0x00000004e7187825 */ /* 0x000fc600078e0206 */
[----:B------:R-:W4:Y:S04]  /*12aa0*/  LDL.LU.64 R238, [R1+0x1b8] ;  /* 0x0001b80001ee7983 */ /* 0x000f280000300a00 */
[----:B------:R-:W4:Y:S04]  /*12ab0*/  LDL.LU.64 R6, [R1+0x1c8] ;  /* 0x0001c80001067983 */ /* 0x000f280000300a00 */
[----:B------:R-:W-:Y:S04]  /*12ac0*/  LDGSTS.E [R11+0x30008], desc[UR8][R92.64], !P1 ;  /* 0x300080005c0b7fae */ /* 0x000fe8000c921848 */
[----:B------:R-:W-:Y:S01]  /*12ad0*/  STL.64 [R1+0x1538], R92 ;  /* 0x0015385c01007387 */ /* 0x000fe20000100a00 */
[----:B---3--:R-:W-:-:S03]  /*12ae0*/  IMAD.WIDE R102, R231, 0x4, R8 ;  /* 0x00000004e7667825 */ /* 0x008fc600078e0208 */
[----:B------:R-:W-:Y:S01]  /*12af0*/  LDGSTS.E [R11+0x34008], desc[UR8][R94.64], !P1 ;  /* 0x340080005e0b7fae */ /* 0x000fe2000c921848 */
[----:B------:R-:W-:-:S03]  /*12b00*/  ISETP.GE.U32.AND P1, PT, R27, 0x7ffffeec, PT ;  /* 0x7ffffeec1b00780c */ /* 0x000fc60003f26070 */
[----:B------:R-:W-:Y:S04]  /*12b10*/  STL.64 [R1+0x1550], R94 ;  /* 0x0015505e01007387 */ /* 0x000fe80000100a00 */
[----:B------:R-:W-:Y:S04]  /*12b20*/  LDGSTS.E [R11+0x3000c], desc[UR8][R72.64], !P4 ;  /* 0x3000c000480b7fae */ /* 0x000fe8000e121848 */
[----:B------:R-:W-:Y:S04]  /*12b30*/  STL.64 [R1+0x1558], R72 ;  /* 0x0015584801007387 */ /* 0x000fe80000100a00 */
[----:B------:R-:W-:Y:S01]  /*12b40*/  LDGSTS.E [R11+0x3400c], desc[UR8][R24.64], !P4 ;  /* 0x3400c000180b7fae */ /* 0x000fe2000e121848 */
[----:B------:R-:W-:Y:S01]  /*12b50*/  ISETP.GE.U32.AND P4, PT, R26, 0x7ffffeeb, PT ;  /* 0x7ffffeeb1a00780c */ /* 0x000fe20003f86070 */
[----:B--2---:R-:W-:-:S02]  /*12b60*/  IMAD.WIDE R26, R231, 0x4, R240 ;  /* 0x00000004e71a7825 */ /* 0x004fc400078e02f0 */
[----:B------:R-:W-:Y:S04]  /*12b70*/  STL.64 [R1+0x1560], R24 ;  /* 0x0015601801007387 */ /* 0x000fe80000100a00 */
[----:B------:R-:W2:Y:S01]  /*12b80*/  LDL.LU.64 R8, [R1+0x1d8] ;  /* 0x0001d80001087983 */ /* 0x000ea20000300a00 */
[----:B------:R-:W-:-:S03]  /*12b90*/  IMAD.WIDE R100, R231, 0x4, R20 ;  /* 0x00000004e7647825 */ /* 0x000fc600078e0214 */
[----:B------:R-:W3:Y:S04]  /*12ba0*/  LDL.LU.64 R240, [R1+0x1e0] ;  /* 0x0001e00001f07983 */ /* 0x000ee80000300a00 */
[----:B------:R-:W3:Y:S04]  /*12bb0*/  LDL.LU.64 R20, [R1+0x1e8] ;  /* 0x0001e80001147983 */ /* 0x000ee80000300a00 */
[----:B------:R-:W-:Y:S04]  /*12bc0*/  LDGSTS.E [R11+0x38000], desc[UR8][R26.64], !P2 ;  /* 0x380000001a0b7fae */ /* 0x000fe8000d121848 */
[----:B------:R-:W-:Y:S04]  /*12bd0*/  LDGSTS.E [R11+0x3c000], desc[UR8][R102.64], !P2 ;  /* 0x3c000000660b7fae */ /* 0x000fe8000d121848 */
[----:B------:R1:W-:Y:S01]  /*12be0*/  LDGSTS.E [R11+0x38004], desc[UR8][R100.64], !P6 ;  /* 0x38004000640b7fae */ /* 0x0003e2000f121848 */
[----:B----4-:R-:W-:-:S03]  /*12bf0*/  IMAD.WIDE R36, R231, 0x4, R18 ;  /* 0x00000004e7247825 */ /* 0x010fc600078e0212 */
[----:B------:R-:W4:Y:S04]  /*12c00*/  LDL.LU.64 R18, [R1+0x1f0] ;  /* 0x0001f00001127983 */ /* 0x000f280000300a00 */
[----:B------:R-:W-:Y:S04]  /*12c10*/  STL.64 [R1+0x1568], R26 ;  /* 0x0015681a01007387 */ /* 0x000fe80000100a00 */
[----:B------:R-:W-:Y:S04]  /*12c20*/  STL.64 [R1+0x1570], R102 ;  /* 0x0015706601007387 */ /* 0x000fe80000100a00 */
[----:B------:R1:W-:Y:S04]  /*12c30*/  STL.64 [R1+0x1578], R100 ;  /* 0x0015786401007387 */ /* 0x0003e80000100a00 */
[----:B------:R1:W-:Y:S01]  /*12c40*/  STL.64 [R1+0x1580], R36 ;  /* 0x0015802401007387 */ /* 0x0003e20000100a00 */
[----:B------:R-:W-:-:S03]  /*12c50*/  IMAD.WIDE R104, R231, 0x4, R232 ;  /* 0x00000004e7687825 */ /* 0x000fc600078e02e8 */
[----:B------:R-:W4:Y:S04]  /*12c60*/  LDL.LU.64 R232, [R1+0x1f8] ;  /* 0x0001f80001e87983 */ /* 0x000f280000300a00 */
[----:B------:R1:W-:Y:S01]  /*12c70*/  LDGSTS.E [R11+0x3c004], desc[UR8][R36.64], !P6 ;  /* 0x3c004000240b7fae */ /* 0x0003e2000f121848 */
[----:B------:R-:W-:Y:S01]  /*12c80*/  VIADD R29, R29, 0xffffff69 ;  /* 0xffffff691d1d7836 */ /* 0x000fe20000000000 */
[----:B-1----:R-:W-:Y:S01]  /*12c90*/  IADD3 R28, R28, -0x98, RZ ;  /* 0xffffff681c1c7810 */ /* 0x002fe20007ffe0ff */
[C---:B------:R-:W-:Y:S01]  /*12ca0*/  IMAD.WIDE R58, R231.reuse, 0x4, R236 ;  /* 0x00000004e73a7825 */ /* 0x040fe200078e02ec */
[----:B------:R-:W-:Y:S01]  /*12cb0*/  LDGSTS.E [R11+0x38008], desc[UR8][R104.64], !P3 ;  /* 0x38008000680b7fae */ /* 0x000fe2000d921848 */
[----:B------:R-:W1:Y:S03]  /*12cc0*/  LDC R101, c[0x0][0x230] ;  /* 0x00008c00ff657b82 */ /* 0x000e660000000800 */
[----:B------:R-:W4:Y:S01]  /*12cd0*/  LDL.LU.64 R236, [R1+0x200] ;  /* 0x0002000001ec7983 */ /* 0x000f220000300a00 */
[----:B------:R-:W-:-:S03]  /*12ce0*/  IMAD.WIDE R84, R231, 0x4, R238 ;  /* 0x00000004e7547825 */ /* 0x000fc600078e02ee */
[----:B------:R-:W4:Y:S01]  /*12cf0*/  LDL.LU.64 R238, [R1+0x208] ;  /* 0x0002080001ee7983 */ /* 0x000f220000300a00 */
[----:B------:R-:W-:Y:S01]  /*12d00*/  IMAD.WIDE R38, R231, 0x4, R6 ;  /* 0x00000004e7267825 */ /* 0x000fe200078e0206 */
[----:B------:R-:W1:Y:S02]  /*12d10*/  LDC R100, c[0x0][0x230] ;  /* 0x00008c00ff647b82 */ /* 0x000e640000000800 */
[----:B------:R-:W4:Y:S04]  /*12d20*/  LDL.LU.64 R6, [R1+0x210] ;  /* 0x0002100001067983 */ /* 0x000f280000300a00 */
[----:B------:R-:W-:Y:S01]  /*12d30*/  STL.64 [R1+0x1598], R104 ;  /* 0x0015986801007387 */ /* 0x000fe20000100a00 */
[----:B------:R-:W-:Y:S01]  /*12d40*/  VIADD R124, R124, 0xffffff01 ;  /* 0xffffff017c7c7836 */ /* 0x000fe20000000000 */
[----:B------:R-:W1:Y:S02]  /*12d50*/  LDC R37, c[0x0][0x230] ;  /* 0x00008c00ff257b82 */ /* 0x000e640000000800 */
[----:B------:R-:W-:Y:S04]  /*12d60*/  LDGSTS.E [R11+0x3c008], desc[UR8][R58.64], !P3 ;  /* 0x3c0080003a0b7fae */ /* 0x000fe8000d921848 */
[----:B------:R-:W-:Y:S01]  /*12d70*/  STL.64 [R1+0x15a0], R58 ;  /* 0x0015a03a01007387 */ /* 0x000fe20000100a00 */
[----:B------:R-:W-:Y:S01]  /*12d80*/  VIADD R141, R141, 0xfffffefe ;  /* 0xfffffefe8d8d7836 */ /* 0x000fe20000000000 */
[----:B------:R-:W1:Y:S02]  /*12d90*/  LDC R36, c[0x0][0x230] ;  /* 0x00008c00ff247b82 */ /* 0x000e640000000800 */
[----:B------:R-:W-:Y:S04]  /*12da0*/  LDGSTS.E [R11+0x3800c], desc[UR8][R84.64], !P5 ;  /* 0x3800c000540b7fae */ /* 0x000fe8000e921848 */
[----:B------:R-:W-:Y:S04]  /*12db0*/  STL.64 [R1+0x15a8], R84 ;  /* 0x0015a85401007387 */ /* 0x000fe80000100a00 */
[----:B------:R3:W-:Y:S04]  /*12dc0*/  LDGSTS.E [R11+0x3c00c], desc[UR8][R38.64], !P5 ;  /* 0x3c00c000260b7fae */ /* 0x0007e8000e921848 */
[----:B------:R3:W-:Y:S01]  /*12dd0*/  STL.64 [R1+0x15b8], R10 ;  /* 0x0015b80a01007387 */ /* 0x0007e20000100a00 */
[----:B--2---:R-:W-:-:S03]  /*12de0*/  IMAD.WIDE R8, R231, 0x4, R8 ;  /* 0x00000004e7087825 */ /* 0x004fc600078e0208 */
[----:B------:R-:W-:Y:S04]  /*12df0*/  STL.64 [R1+0x15b0], R38 ;  /* 0x0015b02601007387 */ /* 0x000fe80000100a00 */
[----:B------:R2:W-:Y:S01]  /*12e00*/  STL.64 [R1+0x118], R8 ;  /* 0x0001180801007387 */ /* 0x0005e20000100a00 */
[----:B---3--:R-:W-:-:S03]  /*12e10*/  IMAD.WIDE R10, R231, 0x4, R240 ;  /* 0x00000004e70a7825 */ /* 0x008fc600078e02f0 */
[----:B------:R-:W-:Y:S01]  /*12e20*/  LDGSTS.E [R12+0x20000], desc[UR8][R8.64], !P1 ;  /* 0x20000000080c7fae */ /* 0x000fe2000c921848 */
[----:B------:R-:W-:-:S03]  /*12e30*/  IMAD.WIDE R4, R231, 0x4, R20 ;  /* 0x00000004e7047825 */ /* 0x000fc600078e0214 */
[----:B------:R3:W-:Y:S01]  /*12e40*/  STL.64 [R1+0x110], R10 ;  /* 0x0001100a01007387 */ /* 0x0007e20000100a00 */
[----:B----4-:R-:W-:-:S03]  /*12e50*/  IMAD.WIDE R2, R231, 0x4, R18 ;  /* 0x00000004e7027825 */ /* 0x010fc600078e0212 */
[----:B------:R3:W-:Y:S04]  /*12e60*/  LDGSTS.E [R12+0x24000], desc[UR8][R10.64], !P1 ;  /* 0x240000000a0c7fae */ /* 0x0007e8000c921848 */
[----:B------:R-:W4:Y:S04]  /*12e70*/  LDL.LU.64 R18, [R1+0x218] ;  /* 0x0002180001127983 */ /* 0x000f280000300a00 */
[----:B------:R-:W4:Y:S04]  /*12e80*/  LDL.LU.64 R240, [R1+0x220] ;  /* 0x0002200001f07983 */ /* 0x000f280000300a00 */
[----:B------:R1:W-:Y:S04]  /*12e90*/  STL.64 [R1+0x108], R4 ;  /* 0x0001080401007387 */ /* 0x0003e80000100a00 */
[----:B------:R1:W-:Y:S04]  /*12ea0*/  STL.64 [R1+0x100], R2 ;  /* 0x0001000201007387 */ /* 0x0003e80000100a00 */
[----:B--2---:R-:W2:Y:S04]  /*12eb0*/  LDL.LU.64 R8, [R1+0x228] ;  /* 0x0002280001087983 */ /* 0x004ea80000300a00 */
[----:B------:R-:W2:Y:S01]  /*12ec0*/  LDL.LU.64 R20, [R1+0x230] ;  /* 0x0002300001147983 */ /* 0x000ea20000300a00 */
[----:B------:R-:W-:Y:S01]  /*12ed0*/  IMAD.WIDE R22, R231, 0x4, R232 ;  /* 0x00000004e7167825 */ /* 0x000fe200078e02e8 */
[----:B------:R-:W-:-:S02]  /*12ee0*/  ISETP.GE.U32.AND P2, PT, R29, 0x7ffffeea, PT ;  /* 0x7ffffeea1d00780c */ /* 0x000fc40003f46070 */
[----:B------:R1:W-:Y:S01]  /*12ef0*/  LDGSTS.E [R12+0x20004], desc[UR8][R4.64], !P4 ;  /* 0x20004000040c7fae */ /* 0x0003e2000e121848 */
[----:B---3--:R-:W-:-:S03]  /*12f00*/  IMAD.WIDE R10, R231, 0x4, R236 ;  /* 0x00000004e70a7825 */ /* 0x008fc600078e02ec */
[----:B------:R3:W-:Y:S01]  /*12f10*/  LDGSTS.E [R12+0x24004], desc[UR8][R2.64], !P4 ;  /* 0x24004000020c7fae */ /* 0x0007e2000e121848 */
[----:B------:R-:W-:-:S03]  /*12f20*/  ISETP.GE.U32.AND P6, PT, R28, 0x7ffffee9, PT ;  /* 0x7ffffee91c00780c */ /* 0x000fc60003fc6070 */
[----:B------:R-:W-:Y:S01]  /*12f30*/  STL.64 [R1+0xf8], R22 ;  /* 0x0000f81601007387 */ /* 0x000fe20000100a00 */
[----:B-1----:R-:W-:-:S03]  /*12f40*/  IMAD.WIDE R4, R231, 0x4, R238 ;  /* 0x00000004e7047825 */ /* 0x002fc600078e02ee */
[----:B------:R1:W-:Y:S01]  /*12f50*/  STL.64 [R1+0xf0], R10 ;  /* 0x0000f00a01007387 */ /* 0x0003e20000100a00 */
[----:B---3--:R-:W-:-:S03]  /*12f60*/  IMAD.WIDE R2, R231, 0x4, R6 ;  /* 0x00000004e7027825 */ /* 0x008fc600078e0206 */
[----:B------:R-:W3:Y:S01]  /*12f70*/  LDL.LU.64 R232, [R1+0x238] ;  /* 0x0002380001e87983 */ /* 0x000ee20000300a00 */
[----:B------:R-:W-:-:S03]  /*12f80*/  VIADD R29, R30, 0xffffff4b ;  /* 0xffffff4b1e1d7836 */ /* 0x000fc60000000000 */
[----:B------:R-:W3:Y:S04]  /*12f90*/  LDL.LU.64 R6, [R1+0x240] ;  /* 0x0002400001067983 */ /* 0x000ee80000300a00 */
[----:B------:R-:W-:Y:S01]  /*12fa0*/  LDGSTS.E [R12+0x20008], desc[UR8][R22.64], !P2 ;  /* 0x20008000160c7fae */ /* 0x000fe2000d121848 */
[----:B----4-:R-:W-:-:S03]  /*12fb0*/  IMAD.WIDE R18, R231, 0x4, R18 ;  /* 0x00000004e7127825 */ /* 0x010fc600078e0212 */
[----:B------:R2:W-:Y:S01]  /*12fc0*/  STL.64 [R1+0xe8], R4 ;  /* 0x0000e80401007387 */ /* 0x0005e20000100a00 */
[----:B------:R-:W4:Y:S03]  /*12fd0*/  LDC R30, c[0x0][0x230] ;  /* 0x00008c00ff1e7b82 */ /* 0x000f260000000800 */
[----:B------:R2:W-:Y:S01]  /*12fe0*/  STL.64 [R1+0xe0], R2 ;  /* 0x0000e00201007387 */ /* 0x0005e20000100a00 */
[----:B------:R-:W-:-:S03]  /*12ff0*/  ISETP.GE.U32.AND P3, PT, R29, 0x7ffffecc, PT ;  /* 0x7ffffecc1d00780c */ /* 0x000fc60003f66070 */
[----:B------:R-:W4:Y:S04]  /*13000*/  LDL.LU.64 R236, [R1+0x610] ;  /* 0x0006100001ec7983 */ /* 0x000f280000300a00 */
[----:B------:R-:W4:Y:S04]  /*13010*/  LDL.LU.64 R238, [R1+0x620] ;  /* 0x0006200001ee7983 */ /* 0x000f280000300a00 */
[----:B------:R1:W-:Y:S04]  /*13020*/  LDGSTS.E [R12+0x24008], desc[UR8][R10.64], !P2 ;  /* 0x240080000a0c7fae */ /* 0x0003e8000d121848 */
[----:B------:R2:W-:Y:S04]  /*13030*/  LDGSTS.E [R12+0x2000c], desc[UR8][R4.64], !P6 ;  /* 0x2000c000040c7fae */ /* 0x0005e8000f121848 */
[----:B------:R2:W-:Y:S01]  /*13040*/  LDGSTS.E [R12+0x2400c], desc[UR8][R2.64], !P6 ;  /* 0x2400c000020c7fae */ /* 0x0005e2000f121848 */
[----:B-1----:R-:W-:-:S03]  /*13050*/  IMAD.WIDE R10, R231, 0x4, R240 ;  /* 0x00000004e70a7825 */ /* 0x002fc600078e02f0 */
[----:B------:R1:W-:Y:S01]  /*13060*/  STL.64 [R1+0x58], R18 ;  /* 0x0000581201007387 */ /* 0x0003e20000100a00 */
[----:B--2---:R-:W-:-:S03]  /*13070*/  IMAD.WIDE R4, R231, 0x4, R8 ;  /* 0x00000004e7047825 */ /* 0x004fc600078e0208 */
[----:B------:R3:W-:Y:S01]  /*13080*/  STL.64 [R1+0x50], R10 ;  /* 0x0000500a01007387 */ /* 0x0007e20000100a00 */
[----:B------:R-:W-:-:S03]  /*13090*/  IMAD.WIDE R2, R231, 0x4, R20 ;  /* 0x00000004e7027825 */ /* 0x000fc600078e0214 */
[----:B------:R-:W2:Y:S04]  /*130a0*/  LDL.LU.64 R240, [R1+0x630] ;  /* 0x0006300001f07983 */ /* 0x000ea80000300a00 */
[----:B------:R-:W2:Y:S04]  /*130b0*/  LDL.LU.64 R8, [R1+0x650] ;  /* 0x0006500001087983 */ /* 0x000ea80000300a00 */
[----:B------:R2:W-:Y:S04]  /*130c0*/  STL.64 [R1+0x48], R4 ;  /* 0x0000480401007387 */ /* 0x0005e80000100a00 */
[----:B------:R2:W-:Y:S04]  /*130d0*/  STL.64 [R1+0x40], R2 ;  /* 0x0000400201007387 */ /* 0x0005e80000100a00 */
[----:B------:R-:W-:Y:S04]  /*130e0*/  LDGSTS.E [R12+0x28000], desc[UR8][R18.64], !P3 ;  /* 0x28000000120c7fae */ /* 0x000fe8000d921848 */
[----:B------:R-:W2:Y:S01]  /*130f0*/  LDL.LU.64 R20, [R1+0x660] ;  /* 0x0006600001147983 */ /* 0x000ea20000300a00 */
[----:B------:R-:W-:-:S02]  /*13100*/  VIADD R28, R31, 0xffffff4a ;  /* 0xffffff4a1f1c7836 */ /* 0x000fc40000000000 */
[----:B------:R-:W4:Y:S01]  /*13110*/  LDC R31, c[0x0][0x230] ;  /* 0x00008c00ff1f7b82 */ /* 0x000f220000000800 */
[----:B------:R-:W-:Y:S01]  /*13120*/  IADD3 R29, R33, -0xb7, RZ ;  /* 0xffffff49211d7810 */ /* 0x000fe20007ffe0ff */
[----:B------:R3:W-:Y:S04]  /*13130*/  LDGSTS.E [R12+0x2c000], desc[UR8][R10.64], !P3 ;  /* 0x2c0000000a0c7fae */ /* 0x0007e8000d921848 */
[----:B-1----:R-:W2:Y:S01]  /*13140*/  LDL.LU.64 R18, [R1+0x670] ;  /* 0x0006700001127983 */ /* 0x002ea20000300a00 */
[----:B------:R-:W-:Y:S01]  /*13150*/  ISETP.GE.U32.AND P5, PT, R28, 0x7ffffecb, PT ;  /* 0x7ffffecb1c00780c */ /* 0x000fe20003fa6070 */
[----:B------:R-:W-:Y:S01]  /*13160*/  VIADD R28, R34, 0xffffff48 ;  /* 0xffffff48221c7836 */ /* 0x000fe20000000000 */
[----:B------:R-:W1:Y:S08]  /*13170*/  LDC R33, c[0x0][0x230] ;  /* 0x00008c00ff217b82 */ /* 0x000e700000000800 */
[----:B------:R-:W1:Y:S01]  /*13180*/  LDC R34, c[0x0][0x230] ;  /* 0x00008c00ff227b82 */ /* 0x000e620000000800 */
[----:B------:R-:W-:Y:S01]  /*13190*/  ISETP.GE.U32.AND P1, PT, R29, 0x7ffffeca, PT ;  /* 0x7ffffeca1d00780c */ /* 0x000fe20003f26070 */
[C---:B---3--:R-:W-:Y:S01]  /*131a0*/  IMAD.WIDE R10, R231.reuse, 0x4, R232 ;  /* 0x00000004e70a7825 */ /* 0x048fe200078e02e8 */
[----:B------:R-:W-:Y:S01]  /*131b0*/  ISETP.GE.U32.AND P4, PT, R28, 0x7ffffec9, PT ;  /* 0x7ffffec91c00780c */ /* 0x000fe20003f86070 */
[----:B------:R3:W-:Y:S01]  /*131c0*/  LDGSTS.E [R12+0x28004], desc[UR8][R4.64], !P5 ;  /* 0x28004000040c7fae */ /* 0x0007e2000e921848 */
[----:B------:R-:W-:Y:S01]  /*131d0*/  IADD3 R28, R40, -0xd6, RZ ;  /* 0xffffff2a281c7810 */ /* 0x000fe20007ffe0ff */
[----:B------:R-:W-:-:S02]  /*131e0*/  IMAD.WIDE R6, R231, 0x4, R6 ;  /* 0x00000004e7067825 */ /* 0x000fc400078e0206 */
[----:B------:R3:W-:Y:S02]  /*131f0*/  LDGSTS.E [R12+0x2c004], desc[UR8][R2.64], !P5 ;  /* 0x2c004000020c7fae */ /* 0x0007e4000e921848 */
[----:B------:R-:W-:Y:S01]  /*13200*/  VIADD R29, R32, 0xffffff2b ;  /* 0xffffff2b201d7836 */ /* 0x000fe20000000000 */
[----:B------:R-:W-:Y:S01]  /*13210*/  ISETP.GE.U32.AND P6, PT, R28, 0x7ffffeab, PT ;  /* 0x7ffffeab1c00780c */ /* 0x000fe20003fc6070 */
[----:B------:R-:W-:Y:S01]  /*13220*/  STL.64 [R1+0x38], R10 ;  /* 0x0000380a01007387 */ /* 0x000fe20000100a00 */
[----:B------:R-:W-:Y:S01]  /*13230*/  VIADD R28, R35, 0xffffff28 ;  /* 0xffffff28231c7836 */ /* 0x000fe20000000000 */
[----:B------:R-:W3:Y:S01]  /*13240*/  LDC R32, c[0x0][0x230] ;  /* 0x00008c00ff207b82 */ /* 0x000ee20000000800 */
[----:B------:R-:W-:Y:S01]  /*13250*/  ISETP.GE.U32.AND P2, PT, R29, 0x7ffffeac, PT ;  /* 0x7ffffeac1d00780c */ /* 0x000fe20003f46070 */
[----:B------:R3:W-:Y:S01]  /*13260*/  STL.64 [R1+0x30], R6 ;  /* 0x0000300601007387 */ /* 0x0007e20000100a00 */
[----:B----4-:R-:W-:Y:S01]  /*13270*/  VIADD R29, R31, 0xffffff29 ;  /* 0xffffff291f1d7836 */ /* 0x010fe20000000000 */
[----:B------:R-:W-:-:S02]  /*13280*/  ISETP.GE.U32.AND P5, PT, R28, 0x7ffffea9, PT ;  /* 0x7ffffea91c00780c */ /* 0x000fc40003fa6070 */
[----:B------:R4:W-:Y:S02]  /*13290*/  LDGSTS.E [R12+0x28008], desc[UR8][R10.64], !P1 ;  /* 0x280080000a0c7fae */ /* 0x0009e4000c921848 */
[----:B------:R-:W-:Y:S01]  /*132a0*/  ISETP.GE.U32.AND P3, PT, R29, 0x7ffffeaa, PT ;  /* 0x7ffffeaa1d00780c */ /* 0x000fe20003f66070 */
[----:B------:R-:W4:Y:S01]  /*132b0*/  LDC R40, c[0x0][0x230] ;  /* 0x00008c00ff287b82 */ /* 0x000f220000000800 */
[----:B------:R-:W-:Y:S01]  /*132c0*/  LDGSTS.E [R12+0x2c008], desc[UR8][R6.64], !P1 ;  /* 0x2c008000060c7fae */ /* 0x000fe2000c921848 */
[----:B-1----:R-:W-:Y:S01]  /*132d0*/  VIADD R28, R34, 0xffffff0a ;  /* 0xffffff0a221c7836 */ /* 0x002fe20000000000 */
[----:B------:R-:W-:-:S04]  /*132e0*/  IADD3 R29, R30, -0xf5, RZ ;  /* 0xffffff0b1e1d7810 */ /* 0x000fc80007ffe0ff */
[----:B------:R-:W-:Y:S01]  /*132f0*/  ISETP.GE.U32.AND P1, PT, R29, 0x7ffffe8c, PT ;  /* 0x7ffffe8c1d00780c */ /* 0x000fe20003f26070 */
[----:B--2---:R-:W-:-:S04]  /*13300*/  IMAD.WIDE R96, R231, 0x4, R240 ;  /* 0x00000004e7607825 */ /* 0x004fc800078e02f0 */
[C---:B---3--:R-:W-:Y:S01]  /*13310*/  IMAD.WIDE R4, R231.reuse, 0x4, R236 ;  /* 0x00000004e7047825 */ /* 0x048fe200078e02ec */
[----:B------:R-:W1:Y:S03]  /*13320*/  LDC R35, c[0x0][0x230] ;  /* 0x00008c00ff237b82 */ /* 0x000e660000000800 */
[C---:B------:R-:W-:Y:S01]  /*13330*/  IMAD.WIDE R2, R231.reuse, 0x4, R238 ;  /* 0x00000004e7027825 */ /* 0x040fe200078e02ee */
[----:B------:R2:W-:Y:S04]  /*13340*/  STL.64 [R1+0x28], R4 ;  /* 0x0000280401007387 */ /* 0x0005e80000100a00 */
[----:B------:R3:W-:Y:S01]  /*13350*/  STL.64 [R1+0x20], R2 ;  /* 0x0000200201007387 */ /* 0x0007e20000100a00 */
[C---:B------:R-:W-:Y:S01]  /*13360*/  IMAD.WIDE R48, R231.reuse, 0x4, R8 ;  /* 0x00000004e7307825 */ /* 0x040fe200078e0208 */
[----:B------:R-:W1:Y:S02]  /*13370*/  LDC R34, c[0x0][0x230] ;  /* 0x00008c00ff227b82 */ /* 0x000e640000000800 */
[----:B------:R-:W4:Y:S04]  /*13380*/  LDL.LU.64 R232, [R1+0x678] ;  /* 0x0006780001e87983 */ /* 0x000f280000300a00 */
[----:B------:R-:W3:Y:S04]  /*13390*/  LDL.LU.64 R236, [R1+0x680] ;  /* 0x0006800001ec7983 */ /* 0x000ee80000300a00 */
[----:B------:R-:W2:Y:S04]  /*133a0*/  LDL.LU.64 R238, [R1+0x688] ;  /* 0x0006880001ee7983 */ /* 0x000ea80000300a00 */
[----:B------:R-:W2:Y:S01]  /*133b0*/  LDL.LU.64 R6, [R1+0x690] ;  /* 0x0006900001067983 */ /* 0x000ea20000300a00 */
[----:B------:R-:W-:-:S03]  /*133c0*/  IMAD.WIDE R110, R231, 0x4, R20 ;  /* 0x00000004e76e7825 */ /* 0x000fc600078e0214 */
[----:B------:R1:W-:Y:S04]  /*133d0*/  LDGSTS.E [R12+0x2800c], desc[UR8][R4.64], !P4 ;  /* 0x2800c000040c7fae */ /* 0x0003e8000e121848 */
[----:B------:R1:W-:Y:S01]  /*133e0*/  LDGSTS.E [R12+0x2c00c], desc[UR8][R2.64], !P4 ;  /* 0x2c00c000020c7fae */ /* 0x0003e2000e121848 */
[----:B------:R-:W-:Y:S01]  /*133f0*/  ISETP.GE.U32.AND P4, PT, R28, 0x7ffffe8b, PT ;  /* 0x7ffffe8b1c00780c */ /* 0x000fe20003f86070 */
[----:B------:R-:W-:Y:S02]  /*13400*/  IMAD.WIDE R28, R231, 0x4, R18 ;  /* 0x00000004e71c7825 */ /* 0x000fe400078e0212 */
[----:B------:R-:W2:Y:S04]  /*13410*/  LDL.LU.64 R240, [R1+0x698] ;  /* 0x0006980001f07983 */ /* 0x000ea80000300a00 */
[----:B------:R-:W2:Y:S04]  /*13420*/  LDL.LU.64 R8, [R1+0x6a0] ;  /* 0x0006a00001087983 */ /* 0x000ea80000300a00 */
[----:B------:R-:W2:Y:S04]  /*13430*/  LDL.LU.64 R20, [R1+0x6a8] ;  /* 0x0006a80001147983 */ /* 0x000ea80000300a00 */
[----:B------:R-:W2:Y:S01]  /*13440*/  LDL.LU.64 R18, [R1+0x6b0] ;  /* 0x0006b00001127983 */ /* 0x000ea20000300a00 */
[----:B------:R-:W-:Y:S01]  /*13450*/  VIADD R31, R32, 0xffffff09 ;  /* 0xffffff09201f7836 */ /* 0x000fe20000000000 */
[----:B------:R-:W-:-:S02]  /*13460*/  IADD3 R30, R41, -0xf8, RZ ;  /* 0xffffff08291e7810 */ /* 0x000fc40007ffe0ff */
[----:B------:R-:W-:Y:S04]  /*13470*/  LDGSTS.E [R12+0x30000], desc[UR8][R96.64], !P2 ;  /* 0x30000000600c7fae */ /* 0x000fe8000d121848 */
[----:B------:R-:W-:Y:S01]  /*13480*/  LDGSTS.E [R12+0x34000], desc[UR8][R48.64], !P2 ;  /* 0x34000000300c7fae */ /* 0x000fe2000d121848 */
[----:B------:R-:W-:-:S03]  /*13490*/  ISETP.GE.U32.AND P2, PT, R31, 0x7ffffe8a, PT ;  /* 0x7ffffe8a1f00780c */ /* 0x000fc60003f46070 */
[----:B------:R-:W-:Y:S04]  /*134a0*/  STL.64 [R1+0x15c0], R96 ;  /* 0x0015c06001007387 */ /* 0x000fe80000100a00 */
[----:B------:R-:W-:Y:S01]  /*134b0*/  LDGSTS.E [R12+0x30004], desc[UR8][R110.64], !P6 ;  /* 0x300040006e0c7fae */ /* 0x000fe2000f121848 */
[----:B------:R-:W-:-:S03]  /*134c0*/  VIADD R32, R43, 0xffffff66 ;  /* 0xffffff662b207836 */ /* 0x000fc60000000000 */
[----:B------:R-:W-:Y:S04]  /*134d0*/  STL.64 [R1+0x15c8], R48 ;  /* 0x0015c83001007387 */ /* 0x000fe80000100a00 */
[----:B------:R-:W-:Y:S01]  /*134e0*/  LDGSTS.E [R12+0x34004], desc[UR8][R28.64], !P6 ;  /* 0x340040001c0c7fae */ /* 0x000fe2000f121848 */
[----:B------:R-:W-:-:S03]  /*134f0*/  ISETP.GE.U32.AND P6, PT, R30, 0x7ffffe89, PT ;  /* 0x7ffffe891e00780c */ /* 0x000fc60003fc6070 */
[----:B------:R-:W-:Y:S04]  /*13500*/  STL.64 [R1+0x15d0], R110 ;  /* 0x0015d06e01007387 */ /* 0x000fe80000100a00 */
[----:B------:R-:W-:Y:S01]  /*13510*/  STL.64 [R1+0x15d8], R28 ;  /* 0x0015d81c01007387 */ /* 0x000fe20000100a00 */
[----:B----4-:R-:W-:-:S03]  /*13520*/  IMAD.WIDE R98, R231, 0x4, R232 ;  /* 0x00000004e7627825 */ /* 0x010fc600078e02e8 */
[----:B------:R-:W4:Y:S01]  /*13530*/  LDL.LU.64 R232, [R1+0x6b8] ;  /* 0x0006b80001e87983 */ /* 0x000f220000300a00 */
[----:B---3--:R-:W-:-:S03]  /*13540*/  IMAD.WIDE R50, R231, 0x4, R236 ;  /* 0x00000004e7327825 */ /* 0x008fc600078e02ec */
[----:B------:R-:W3:Y:S01]  /*13550*/  LDL.LU.64 R236, [R1+0x6c8] ;  /* 0x0006c80001ec7983 */ /* 0x000ee20000300a00 */
[----:B--2---:R-:W-:-:S03]  /*13560*/  IMAD.WIDE R76, R231, 0x4, R238 ;  /* 0x00000004e74c7825 */ /* 0x004fc600078e02ee */
[----:B------:R-:W-:Y:S01]  /*13570*/  LDGSTS.E [R12+0x30008], desc[UR8][R98.64], !P3 ;  /* 0x30008000620c7fae */ /* 0x000fe2000d921848 */
[----:B------:R-:W-:-:S03]  /*13580*/  IMAD.WIDE R30, R231, 0x4, R6 ;  /* 0x00000004e71e7825 */ /* 0x000fc600078e0206 */
[----:B------:R-:W2:Y:S04]  /*13590*/  LDL.LU.64 R238, [R1+0x6d0] ;  /* 0x0006d00001ee7983 */ /* 0x000ea80000300a00 */
[----:B------:R-:W-:Y:S04]  /*135a0*/  LDGSTS.E [R12+0x34008], desc[UR8][R50.64], !P3 ;  /* 0x34008000320c7fae */ /* 0x000fe8000d921848 */
[----:B------:R-:W2:Y:S04]  /*135b0*/  LDL.LU.64 R6, [R1+0x6d8] ;  /* 0x0006d80001067983 */ /* 0x000ea80000300a00 */
[----:B------:R-:W-:Y:S04]  /*135c0*/  LDGSTS.E [R12+0x3000c], desc[UR8][R76.64], !P5 ;  /* 0x3000c0004c0c7fae */ /* 0x000fe8000e921848 */
[----:B------:R-:W-:Y:S04]  /*135d0*/  STL.64 [R1+0x15e0], R98 ;  /* 0x0015e06201007387 */ /* 0x000fe80000100a00 */
[----:B------:R-:W-:Y:S01]  /*135e0*/  LDGSTS.E [R12+0x3400c], desc[UR8][R30.64], !P5 ;  /* 0x3400c0001e0c7fae */ /* 0x000fe2000e921848 */
[----:B------:R-:W-:Y:S01]  /*135f0*/  ISETP.GE.U32.AND P5, PT, R32, 0x7ffffee7, PT ;  /* 0x7ffffee72000780c */ /* 0x000fe20003fa6070 */
[----:B------:R-:W-:-:S02]  /*13600*/  VIADD R32, R40, 0xffffff64 ;  /* 0xffffff6428207836 */ /* 0x000fc40000000000 */
[----:B------:R-:W-:Y:S01]  /*13610*/  STL.64 [R1+0x15e8], R50 ;  /* 0x0015e83201007387 */ /* 0x000fe20000100a00 */
[----:B------:R-:W-:-:S03]  /*13620*/  IMAD.WIDE R40, R231, 0x4, R18 ;  /* 0x00000004e7287825 */ /* 0x000fc600078e0212 */
[----:B------:R-:W-:Y:S01]  /*13630*/  STL.64 [R1+0x15f0], R76 ;  /* 0x0015f04c01007387 */ /* 0x000fe20000100a00 */
[----:B------:R-:W-:-:S03]  /*13640*/  IMAD.WIDE R106, R231, 0x4, R240 ;  /* 0x00000004e76a7825 */ /* 0x000fc600078e02f0 */
[----:B------:R-:W-:Y:S01]  /*13650*/  STL.64 [R1+0x15f8], R30 ;  /* 0x0015f81e01007387 */ /* 0x000fe20000100a00 */
[----:B------:R-:W-:-:S03]  /*13660*/  IMAD.WIDE R60, R231, 0x4, R8 ;  /* 0x00000004e73c7825 */ /* 0x000fc600078e0208 */
[----:B------:R-:W2:Y:S01]  /*13670*/  LDL.LU.64 R18, [R1+0x6e0] ;  /* 0x0006e00001127983 */ /* 0x000ea20000300a00 */
[----:B------:R-:W-:-:S03]  /*13680*/  IMAD.WIDE R86, R231, 0x4, R20 ;  /* 0x00000004e7567825 */ /* 0x000fc600078e0214 */
[----:B------:R-:W2:Y:S04]  /*13690*/  LDL.LU.64 R240, [R1+0x6e8] ;  /* 0x0006e80001f07983 */ /* 0x000ea80000300a00 */
[----:B------:R-:W1:Y:S04]  /*136a0*/  LDL.LU.64 R8, [R1+0x6f0] ;  /* 0x0006f00001087983 */ /* 0x000e680000300a00 */
[----:B------:R-:W2:Y:S01]  /*136b0*/  LDL.LU.64 R20, [R1+0x6f8] ;  /* 0x0006f80001147983 */ /* 0x000ea20000300a00 */
[----:B------:R-:W-:-:S03]  /*136c0*/  VIADD R33, R33, 0xffffff67 ;  /* 0xffffff6721217836 */ /* 0x000fc60000000000 */
[----:B------:R-:W-:Y:S04]  /*136d0*/  LDGSTS.E [R12+0x38000], desc[UR8][R106.64], !P1 ;  /* 0x380000006a0c7fae */ /* 0x000fe8000c921848 */
[----:B------:R-:W-:Y:S04]  /*136e0*/  LDGSTS.E [R12+0x3c000], desc[UR8][R60.64], !P1 ;  /* 0x3c0000003c0c7fae */ /* 0x000fe8000c921848 */
[----:B------:R-:W-:Y:S04]  /*136f0*/  LDGSTS.E [R12+0x38004], desc[UR8][R86.64], !P4 ;  /* 0x38004000560c7fae */ /* 0x000fe8000e121848 */
[----:B------:R-:W-:Y:S04]  /*13700*/  STL.64 [R1+0x1600], R106 ;  /* 0x0016006a01007387 */ /* 0x000fe80000100a00 */
[----:B------:R-:W-:Y:S01]  /*13710*/  LDGSTS.E [R12+0x3c004], desc[UR8][R40.64], !P4 ;  /* 0x3c004000280c7fae */ /* 0x000fe2000e121848 */
[----:B------:R-:W-:-:S02]  /*13720*/  ISETP.GE.U32.AND P4, PT, R32, 0x7ffffee5, PT ;  /* 0x7ffffee52000780c */ /* 0x000fc40003f86070 */
[----:B------:R-:W-:Y:S01]  /*13730*/  IADD3 R32, R42, -0xba, RZ ;  /* 0xffffff462a207810 */ /* 0x000fe20007ffe0ff */
[----:B------:R-:W-:Y:S01]  /*13740*/  STL.64 [R1+0x1608], R60 ;  /* 0x0016083c01007387 */ /* 0x000fe20000100a00 */
[----:B------:R-:W-:-:S03]  /*13750*/  ISETP.GE.U32.AND P3, PT, R33, 0x7ffffee8, PT ;  /* 0x7ffffee82100780c */ /* 0x000fc60003f66070 */
[----:B------:R-:W-:Y:S04]  /*13760*/  STL.64 [R1+0x1610], R86 ;  /* 0x0016105601007387 */ /* 0x000fe80000100a00 */
[----:B------:R-:W-:Y:S01]  /*13770*/  STL.64 [R1+0x1618], R40 ;  /* 0x0016182801007387 */ /* 0x000fe20000100a00 */
[----:B----4-:R-:W-:-:S04]  /*13780*/  IMAD.WIDE R74, R231, 0x4, R232 ;  /* 0x00000004e74a7825 */ /* 0x010fc800078e02e8 */
[C---:B---3--:R-:W-:Y:S01]  /*13790*/  IMAD.WIDE R62, R231.reuse, 0x4, R236 ;  /* 0x00000004e73e7825 */ /* 0x048fe200078e02ec */
[----:B------:R-:W-:Y:S04]  /*137a0*/  LDGSTS.E [R12+0x38008], desc[UR8][R74.64], !P2 ;  /* 0x380080004a0c7fae */ /* 0x000fe8000d121848 */
[----:B------:R-:W-:Y:S01]  /*137b0*/  LDGSTS.E [R12+0x3c008], desc[UR8][R62.64], !P2 ;  /* 0x3c0080003e0c7fae */ /* 0x000fe2000d121848 */
[----:B--2---:R-:W-:-:S05]  /*137c0*/  IMAD.WIDE R108, R231, 0x4, R238 ;  /* 0x00000004e76c7825 */ /* 0x004fca00078e02ee */
[----:B------:R-:W-:Y:S01]  /*137d0*/  LDGSTS.E [R12+0x3800c], desc[UR8][R108.64], !P6 ;  /* 0x3800c0006c0c7fae */ /* 0x000fe2000f121848 */
[----:B------:R-:W-:-:S03]  /*137e0*/  IMAD.WIDE R42, R231, 0x4, R6 ;  /* 0x00000004e72a7825 */ /* 0x000fc600078e0206 */
[----:B------:R-:W2:Y:S04]  /*137f0*/  LDL.LU.64 R6, [R1+0x708] ;  /* 0x0007080001067983 */ /* 0x000ea80000300a00 */
[----:B------:R-:W3:Y:S04]  /*13800*/  LDL.LU.64 R232, [R1+0x710] ;  /* 0x0007100001e87983 */ /* 0x000ee80000300a00 */
[----:B------:R-:W4:Y:S04]  /*13810*/  LDL.LU.64 R236, [R1+0x718] ;  /* 0x0007180001ec7983 */ /* 0x000f280000300a00 */
[----:B------:R-:W4:Y:S04]  /*13820*/  LDL.LU.64 R238, [R1+0x728] ;  /* 0x0007280001ee7983 */ /* 0x000f280000300a00 */
[----:B------:R-:W-:Y:S04]  /*13830*/  STL.64 [R1+0x1620], R74 ;  /* 0x0016204a01007387 */ /* 0x000fe80000100a00 */
[----:B------:R-:W-:Y:S01]  /*13840*/  STL.64 [R1+0x1628], R62 ;  /* 0x0016283e01007387 */ /* 0x000fe20000100a00 */
[----:B------:R-:W-:-:S03]  /*13850*/  IMAD.WIDE R18, R231, 0x4, R18 ;  /* 0x00000004e7127825 */ /* 0x000fc600078e0212 */
[----:B------:R-:W-:Y:S01]  /*13860*/  STL.64 [R1+0x1630], R108 ;  /* 0x0016306c01007387 */ /* 0x000fe20000100a00 */
[----:B------:R-:W-:-:S03]  /*13870*/  IMAD.WIDE R10, R231, 0x4, R240 ;  /* 0x00000004e70a7825 */ /* 0x000fc600078e02f0 */
[----:B------:R-:W-:Y:S01]  /*13880*/  STL.64 [R1+0x1638], R42 ;  /* 0x0016382a01007387 */ /* 0x000fe20000100a00 */
[----:B-1----:R-:W-:-:S03]  /*13890*/  IMAD.WIDE R4, R231, 0x4, R8 ;  /* 0x00000004e7047825 */ /* 0x002fc600078e0208 */
[----:B------:R1:W-:Y:S01]  /*138a0*/  STL.64 [R1+0xd8], R18 ;  /* 0x0000d81201007387 */ /* 0x0003e20000100a00 */
[----:B------:R-:W-:-:S03]  /*138b0*/  IMAD.WIDE R2, R231, 0x4, R20 ;  /* 0x00000004e7027825 */ /* 0x000fc600078e0214 */
[----:B------:R3:W-:Y:S04]  /*138c0*/  STL.64 [R1+0xd0], R10 ;  /* 0x0000d00a01007387 */ /* 0x0007e80000100a00 */
[----:B------:R-:W4:Y:S04]  /*138d0*/  LDL.LU.64 R240, [R1+0x738] ;  /* 0x0007380001f07983 */ /* 0x000f280000300a00 */
[----:B------:R-:W4:Y:S04]  /*138e0*/  LDL.LU.64 R8, [R1+0x748] ;  /* 0x0007480001087983 */ /* 0x000f280000300a00 */
[----:B------:R4:W-:Y:S04]  /*138f0*/  STL.64 [R1+0xc8], R4 ;  /* 0x0000c80401007387 */ /* 0x0009e80000100a00 */
[----:B------:R-:W-:Y:S04]  /*13900*/  LDGSTS.E [R12+0x3c00c], desc[UR8][R42.64], !P6 ;  /* 0x3c00c0002a0c7fae */ /* 0x000fe8000f121848 */
[----:B------:R4:W-:Y:S04]  /*13910*/  STL.64 [R1+0xc0], R2 ;  /* 0x0000c00201007387 */ /* 0x0009e80000100a00 */
[----:B------:R-:W-:Y:S04]  /*13920*/  LDGSTS.E [R13+0x20000], desc[UR8][R18.64], !P3 ;  /* 0x20000000120d7fae */ /* 0x000fe8000d921848 */
[----:B------:R-:W4:Y:S01]  /*13930*/  LDL.LU.64 R20, [R1+0x758] ;  /* 0x0007580001147983 */ /* 0x000f220000300a00 */
[----:B------:R-:W-:-:S02]  /*13940*/  IADD3 R33, R35, -0x9b, RZ ;  /* 0xffffff6523217810 */ /* 0x000fc40007ffe0ff */
[----:B------:R-:W4:Y:S01]  /*13950*/  LDC R35, c[0x0][0x230] ;  /* 0x00008c00ff237b82 */ /* 0x000f220000000800 */
[----:B------:R3:W-:Y:S04]  /*13960*/  LDGSTS.E [R13+0x24000], desc[UR8][R10.64], !P3 ;  /* 0x240000000a0d7fae */ /* 0x0007e8000d921848 */
[----:B-1----:R-:W4:Y:S01]  /*13970*/  LDL.LU.64 R18, [R1+0x768] ;  /* 0x0007680001127983 */ /* 0x002f220000300a00 */
[----:B------:R-:W-:Y:S01]  /*13980*/  ISETP.GE.U32.AND P1, PT, R33, 0x7ffffee6, PT ;  /* 0x7ffffee62100780c */ /* 0x000fe20003f26070 */
[----:B------:R-:W-:Y:S02]  /*13990*/  VIADD R33, R34, 0xffffff47 ;  /* 0xffffff4722217836 */ /* 0x000fe40000000000 */
[----:B------:R1:W-:Y:S01]  /*139a0*/  LDGSTS.E [R13+0x20004], desc[UR8][R4.64], !P5 ;  /* 0x20004000040d7fae */ /* 0x0003e2000e921848 */
[----:B--2---:R-:W-:-:S03]  /*139b0*/  IMAD.WIDE R6, R231, 0x4, R6 ;  /* 0x00000004e7067825 */ /* 0x004fc600078e0206 */
[----:B------:R2:W-:Y:S01]  /*139c0*/  LDGSTS.E [R13+0x24004], desc[UR8][R2.64], !P5 ;  /* 0x24004000020d7fae */ /* 0x0005e2000e921848 */
[----:B---3--:R-:W-:Y:S01]  /*139d0*/  IMAD.WIDE R10, R231, 0x4, R232 ;  /* 0x00000004e70a7825 */ /* 0x008fe200078e02e8 */
[----:B------:R-:W-:Y:S02]  /*139e0*/  ISETP.GE.U32.AND P2, PT, R33, 0x7ffffec8, PT ;  /* 0x7ffffec82100780c */ /* 0x000fe40003f46070 */
[----:B------:R-:W-:Y:S01]  /*139f0*/  STL.64 [R1+0xb8], R6 ;  /* 0x0000b80601007387 */ /* 0x000fe20000100a00 */
[----:B----4-:R-:W-:-:S03]  /*13a00*/  IMAD.WIDE R8, R231, 0x4, R8 ;  /* 0x00000004e7087825 */ /* 0x010fc600078e0208 */
[----:B------:R3:W-:Y:S01]  /*13a10*/  STL.64 [R1+0xb0], R10 ;  /* 0x0000b00a01007387 */ /* 0x0007e20000100a00 */
[----:B------:R-:W-:Y:S01]  /*13a20*/  ISETP.GE.U32.AND P6, PT, R32, 0x7ffffec7, PT ;  /* 0x7ffffec72000780c */ /* 0x000fe20003fc6070 */
[----:B------:R-:W4:Y:S01]  /*13a30*/  LDC R34, c[0x0][0x230] ;  /* 0x00008c00ff227b82 */ /* 0x000f220000000800 */
[C---:B-1----:R-:W-:Y:S01]  /*13a40*/  IMAD.WIDE R4, R231.reuse, 0x4, R236 ;  /* 0x00000004e7047825 */ /* 0x042fe200078e02ec */
[----:B------:R-:W4:Y:S03]  /*13a50*/  LDL.LU.64 R232, [R1+0x778] ;  /* 0x0007780001e87983 */ /* 0x000f260000300a00 */
[C---:B--2---:R-:W-:Y:S01]  /*13a60*/  IMAD.WIDE R2, R231.reuse, 0x4, R238 ;  /* 0x00000004e7027825 */ /* 0x044fe200078e02ee */
[----:B------:R-:W2:Y:S04]  /*13a70*/  LDL.LU.64 R236, [R1+0x788] ;  /* 0x0007880001ec7983 */ /* 0x000ea80000300a00 */
[----:B------:R-:W-:Y:S04]  /*13a80*/  LDGSTS.E [R13+0x20008], desc[UR8][R6.64], !P1 ;  /* 0x20008000060d7fae */ /* 0x000fe8000c921848 */
[----:B------:R1:W-:Y:S04]  /*13a90*/  STL.64 [R1+0xa8], R4 ;  /* 0x0000a80401007387 */ /* 0x0003e80000100a00 */
[----:B------:R3:W-:Y:S04]  /*13aa0*/  LDGSTS.E [R13+0x24008], desc[UR8][R10.64], !P1 ;  /* 0x240080000a0d7fae */ /* 0x0007e8000c921848 */
[----:B------:R1:W-:Y:S04]  /*13ab0*/  STL.64 [R1+0xa0], R2 ;  /* 0x0000a00201007387 */ /* 0x0003e80000100a00 */
[----:B------:R-:W2:Y:S01]  /*13ac0*/  LDL.LU.64 R238, [R1+0x798] ;  /* 0x0007980001ee7983 */ /* 0x000ea20000300a00 */
[----:B---3--:R-:W-:-:S03]  /*13ad0*/  IMAD.WIDE R10, R231, 0x4, R240 ;  /* 0x00000004e70a7825 */ /* 0x008fc600078e02f0 */
[----:B------:R1:W-:Y:S04]  /*13ae0*/  LDGSTS.E [R13+0x2000c], desc[UR8][R4.64], !P4 ;  /* 0x2000c000040d7fae */ /* 0x0003e8000e121848 */
[----:B------:R-:W3:Y:S04]  /*13af0*/  LDL.LU.64 R6, [R1+0x7a0] ;  /* 0x0007a00001067983 */ /* 0x000ee80000300a00 */
[----:B------:R1:W-:Y:S02]  /*13b00*/  LDGSTS.E [R13+0x2400c], desc[UR8][R2.64], !P4 ;  /* 0x2400c000020d7fae */ /* 0x0003e4000e121848 */
[----:B-1----:R-:W-:-:S02]  /*13b10*/  IMAD.WIDE R4, R231, 0x4, R20 ;  /* 0x00000004e7047825 */ /* 0x002fc400078e0214 */
[----:B------:R-:W-:Y:S04]  /*13b20*/  STL.64 [R1+0x18], R10 ;  /* 0x0000180a01007387 */ /* 0x000fe80000100a00 */
[----:B------:R1:W-:Y:S01]  /*13b30*/  STL.64 [R1+0x10], R8 ;  /* 0x0000100801007387 */ /* 0x0003e20000100a00 */
[----:B------:R-:W-:-:S03]  /*13b40*/  IMAD.WIDE R2, R231, 0x4, R18 ;  /* 0x00000004e7027825 */ /* 0x000fc600078e0212 */
[----:B------:R3:W-:Y:S04]  /*13b50*/  STL.64 [R1+0x8], R4 ;  /* 0x0000080401007387 */ /* 0x0007e80000100a00 */
[----:B------:R-:W-:Y:S04]  /*13b60*/  LDGSTS.E [R13+0x28000], desc[UR8][R10.64], !P2 ;  /* 0x280000000a0d7fae */ /* 0x000fe8000d121848 */
[----:B------:R3:W-:Y:S04]  /*13b70*/  STL.64 [R1], R2 ;  /* 0x0000000201007387 */ /* 0x0007e80000100a00 */
[----:B------:R3:W-:Y:S04]  /*13b80*/  LDGSTS.E [R13+0x2c000], desc[UR8][R8.64], !P2 ;  /* 0x2c000000080d7fae */ /* 0x0007e8000d121848 */
[----:B------:R-:W3:Y:S01]  /*13b90*/  LDL.LU.64 R240, [R1+0x7a8] ;  /* 0x0007a80001f07983 */ /* 0x000ee20000300a00 */
[----:B------:R-:W-:-:S02]  /*13ba0*/  VIADD R32, R46, 0xffffff44 ;  /* 0xffffff442e207836 */ /* 0x000fc40000000000 */
[----:B------:R-:W4:Y:S01]  /*13bb0*/  LDC R46, c[0x0][0x230] ;  /* 0x00008c00ff2e7b82 */ /* 0x000f220000000800 */
[----:B------:R-:W-:Y:S01]  /*13bc0*/  VIADD R33, R45, 0xffffff45 ;  /* 0xffffff452d217836 */ /* 0x000fe20000000000 */
[----:B------:R3:W-:Y:S04]  /*13bd0*/  LDGSTS.E [R13+0x28004], desc[UR8][R4.64], !P6 ;  /* 0x28004000040d7fae */ /* 0x0007e8000f121848 */
[----:B-1----:R-:W3:Y:S01]  /*13be0*/  LDL.LU.64 R8, [R1+0x7b0] ;  /* 0x0007b00001087983 */ /* 0x002ee20000300a00 */
[----:B------:R-:W-:Y:S01]  /*13bf0*/  ISETP.GE.U32.AND P5, PT, R32, 0x7ffffec5, PT ;  /* 0x7ffffec52000780c */ /* 0x000fe20003fa6070 */
[----:B------:R-:W1:Y:S02]  /*13c00*/  LDC R45, c[0x0][0x230] ;  /* 0x00008c00ff2d7b82 */ /* 0x000e640000000800 */
[----:B------:R-:W3:Y:S04]  /*13c10*/  LDL.LU.64 R20, [R1+0x7b8] ;  /* 0x0007b80001147983 */ /* 0x000ee80000300a00 */
[----:B------:R-:W3:Y:S01]  /*13c20*/  LDL.LU.64 R18, [R1+0x7c0] ;  /* 0x0007c00001127983 */ /* 0x000ee20000300a00 */
[----:B------:R-:W-:Y:S01]  /*13c30*/  ISETP.GE.U32.AND P3, PT, R33, 0x7ffffec6, PT ;  /* 0x7ffffec62100780c */ /* 0x000fe20003f66070 */
[----:B------:R-:W-:Y:S01]  /*13c40*/  VIADD R32, R52, 0xffffff26 ;  /* 0xffffff2634207836 */ /* 0x000fe20000000000 */
[----:B------:R-:W-:Y:S01]  /*13c50*/  IADD3 R33, R44, -0xd9, RZ ;  /* 0xffffff272c217810 */ /* 0x000fe20007ffe0ff */
[----:B------:R1:W-:Y:S01]  /*13c60*/  LDGSTS.E [R13+0x2c004], desc[UR8][R2.64], !P6 ;  /* 0x2c004000020d7fae */ /* 0x0003e2000f121848 */
[----:B------:R-:W1:Y:S02]  /*13c70*/  LDC R44, c[0x0][0x230] ;  /* 0x00008c00ff2c7b82 */ /* 0x000e640000000800 */
[----:B------:R-:W-:Y:S01]  /*13c80*/  ISETP.GE.U32.AND P1, PT, R33, 0x7ffffea8, PT ;  /* 0x7ffffea82100780c */ /* 0x000fe20003f26070 */
[----:B------:R-:W-:Y:S01]  /*13c90*/  VIADD R33, R35, 0xffffff25 ;  /* 0xffffff2523217836 */ /* 0x000fe20000000000 */
[----:B------:R-:W-:-:S02]  /*13ca0*/  ISETP.GE.U32.AND P4, PT, R32, 0x7ffffea7, PT ;  /* 0x7ffffea72000780c */ /* 0x000fc40003f86070 */
[----:B------:R-:W-:Y:S02]  /*13cb0*/  IADD3 R32, R47, -0xdc, RZ ;  /* 0xffffff242f207810 */ /* 0x000fe40007ffe0ff */
[----:B------:R-:W-:Y:S01]  /*13cc0*/  ISETP.GE.U32.AND P2, PT, R33, 0x7ffffea6, PT ;  /* 0x7ffffea62100780c */ /* 0x000fe20003f46070 */
[----:B----4-:R-:W-:Y:S01]  /*13cd0*/  VIADD R33, R34, 0xffffff07 ;  /* 0xffffff0722217836 */ /* 0x010fe20000000000 */
[----:B------:R-:W-:Y:S01]  /*13ce0*/  ISETP.GE.U32.AND P6, PT, R32, 0x7ffffea5, PT ;  /* 0x7ffffea52000780c */ /* 0x000fe20003fc6070 */
[----:B------:R-:W-:Y:S01]  /*13cf0*/  VIADD R32, R46, 0xffffff06 ;  /* 0xffffff062e207836 */ /* 0x000fe20000000000 */
[----:B------:R-:W4:Y:S01]  /*13d00*/  LDC R47, c[0x0][0x230] ;  /* 0x00008c00ff2f7b82 */ /* 0x000f220000000800 */
[----:B------:R-:W-:-:S04]  /*13d10*/  IMAD.WIDE R250, R231, 0x4, R232 ;  /* 0x00000004e7fa7825 */ /* 0x000fc800078e02e8 */
[C---:B--2---:R-:W-:Y:S01]  /*13d20*/  IMAD.WIDE R248, R231.reuse, 0x4, R236 ;  /* 0x00000004e7f87825 */ /* 0x044fe200078e02ec */
[----:B------:R-:W2:Y:S03]  /*13d30*/  LDL.LU.64 R232, [R1+0x7c8] ;  /* 0x0007c80001e87983 */ /* 0x000ea60000300a00 */
[C---:B------:R-:W-:Y:S01]  /*13d40*/  IMAD.WIDE R246, R231.reuse, 0x4, R238 ;  /* 0x00000004e7f67825 */ /* 0x040fe200078e02ee */
[----:B------:R-:W4:Y:S03]  /*13d50*/  LDL.LU.64 R236, [R1+0x7d0] ;  /* 0x0007d00001ec7983 */ /* 0x000f260000300a00 */
[C---:B---3--:R-:W-:Y:S01]  /*13d60*/  IMAD.WIDE R244, R231.reuse, 0x4, R6 ;  /* 0x00000004e7f47825 */ /* 0x048fe200078e0206 */
[----:B------:R-:W3:Y:S03]  /*13d70*/  LDL.LU.64 R238, [R1+0x7d8] ;  /* 0x0007d80001ee7983 */ /* 0x000ee60000300a00 */
[C---:B------:R-:W-:Y:S01]  /*13d80*/  IMAD.WIDE R52, R231.reuse, 0x4, R8 ;  /* 0x00000004e7347825 */ /* 0x040fe200078e0208 */
[----:B------:R-:W-:Y:S03]  /*13d90*/  LDGSTS.E [R13+0x28008], desc[UR8][R250.64], !P3 ;  /* 0x28008000fa0d7fae */ /* 0x000fe6000d921848 */
[C---:B------:R-:W-:Y:S01]  /*13da0*/  IMAD.WIDE R78, R231.reuse, 0x4, R20 ;  /* 0x00000004e74e7825 */ /* 0x040fe200078e0214 */
[----:B------:R-:W3:Y:S03]  /*13db0*/  LDL.LU.64 R6, [R1+0x7e0] ;  /* 0x0007e00001067983 */ /* 0x000ee60000300a00 */
[----:B------:R-:W-:Y:S01]  /*13dc0*/  IMAD.WIDE R80, R231, 0x4, R18 ;  /* 0x00000004e7507825 */ /* 0x000fe200078e0212 */
[----:B------:R-:W-:Y:S01]  /*13dd0*/  LDGSTS.E [R13+0x2c008], desc[UR8][R248.64], !P3 ;  /* 0x2c008000f80d7fae */ /* 0x000fe2000d921848 */
[----:B------:R-:W-:Y:S01]  /*13de0*/  ISETP.GE.U32.AND P3, PT, R33, 0x7ffffe88, PT ;  /* 0x7ffffe882100780c */ /* 0x000fe20003f66070 */
[----:B------:R-:W3:Y:S02]  /*13df0*/  LDC R46, c[0x0][0x230] ;  /* 0x00008c00ff2e7b82 */ /* 0x000ee40000000800 */
[----:B------:R-:W-:Y:S04]  /*13e00*/  STL.64 [R1+0x1640], R250 ;  /* 0x001640fa01007387 */ /* 0x000fe80000100a00 */
[----:B------:R-:W-:Y:S04]  /*13e10*/  LDGSTS.E [R13+0x2800c], desc[UR8][R246.64], !P5 ;  /* 0x2800c000f60d7fae */ /* 0x000fe8000e921848 */
[----:B------:R-:W-:Y:S04]  /*13e20*/  STL.64 [R1+0x1648], R248 ;  /* 0x001648f801007387 */ /* 0x000fe80000100a00 */
[----:B------:R-:W-:Y:S01]  /*13e30*/  LDGSTS.E [R13+0x2c00c], desc[UR8][R244.64], !P5 ;  /* 0x2c00c000f40d7fae */ /* 0x000fe2000e921848 */
[----:B------:R-:W-:Y:S01]  /*13e40*/  ISETP.GE.U32.AND P5, PT, R32, 0x7ffffe87, PT ;  /* 0x7ffffe872000780c */ /* 0x000fe20003fa6070 */
[----:B------:R-:W-:-:S02]  /*13e50*/  IMAD.WIDE R32, R231, 0x4, R240 ;  /* 0x00000004e7207825 */ /* 0x000fc400078e02f0 */
[----:B------:R-:W-:Y:S04]  /*13e60*/  STL.64 [R1+0x1650], R246 ;  /* 0x001650f601007387 */ /* 0x000fe80000100a00 */
[----:B------:R-:W-:Y:S04]  /*13e70*/  STL.64 [R1+0x1658], R244 ;  /* 0x001658f401007387 */ /* 0x000fe80000100a00 */
[----:B------:R-:W3:Y:S04]  /*13e80*/  LDL.LU.64 R240, [R1+0x7e8] ;  /* 0x0007e80001f07983 */ /* 0x000ee80000300a00 */
[----:B------:R-:W3:Y:S04]  /*13e90*/  LDL.LU.64 R8, [R1+0x7f0] ;  /* 0x0007f00001087983 */ /* 0x000ee80000300a00 */
[----:B------:R-:W3:Y:S04]  /*13ea0*/  LDL.LU.64 R20, [R1+0x7f8] ;  /* 0x0007f80001147983 */ /* 0x000ee80000300a00 */
[----:B------:R-:W3:Y:S01]  /*13eb0*/  LDL.LU.64 R18, [R1+0x800] ;  /* 0x0008000001127983 */ /* 0x000ee20000300a00 */
[----:B------:R-:W-:Y:S01]  /*13ec0*/  VIADD R34, R54, 0xffffff04 ;  /* 0xffffff0436227836 */ /* 0x000fe20000000000 */
[----:B-1----:R-:W-:-:S02]  /*13ed0*/  IADD3 R35, R44, -0xfb, RZ ;  /* 0xffffff052c237810 */ /* 0x002fc40007ffe0ff */
[----:B------:R-:W-:Y:S04]  /*13ee0*/  STL.64 [R1+0x1660], R32 ;  /* 0x0016602001007387 */ /* 0x000fe80000100a00 */
[----:B------:R-:W-:Y:S04]  /*13ef0*/  LDGSTS.E [R13+0x30000], desc[UR8][R32.64], !P1 ;  /* 0x30000000200d7fae */ /* 0x000fe8000c921848 */
[----:B------:R-:W-:Y:S04]  /*13f00*/  STL.64 [R1+0x1668], R52 ;  /* 0x0016683401007387 */ /* 0x000fe80000100a00 */
[----:B------:R-:W-:Y:S01]  /*13f10*/  LDGSTS.E [R13+0x34000], desc[UR8][R52.64], !P1 ;  /* 0x34000000340d7fae */ /* 0x000fe2000c921848 */
[----:B------:R-:W-:-:S03]  /*13f20*/  ISETP.GE.U32.AND P1, PT, R35, 0x7ffffe86, PT ;  /* 0x7ffffe862300780c */ /* 0x000fc60003f26070 */
[----:B------:R-:W-:Y:S04]  /*13f30*/  STL.64 [R1+0x1670], R78 ;  /* 0x0016704e01007387 */ /* 0x000fe80000100a00 */
[----:B------:R-:W-:Y:S04]  /*13f40*/  LDGSTS.E [R13+0x30004], desc[UR8][R78.64], !P4 ;  /* 0x300040004e0d7fae */ /* 0x000fe8000e121848 */
[----:B------:R-:W-:Y:S04]  /*13f50*/  STL.64 [R1+0x1678], R80 ;  /* 0x0016785001007387 */ /* 0x000fe80000100a00 */
[----:B------:R-:W-:Y:S01]  /*13f60*/  LDGSTS.E [R13+0x34004], desc[UR8][R80.64], !P4 ;  /* 0x34004000500d7fae */ /* 0x000fe2000e121848 */
[----:B------:R-:W-:Y:S01]  /*13f70*/  ISETP.GE.U32.AND P4, PT, R34, 0x7ffffe85, PT ;  /* 0x7ffffe852200780c */ /* 0x000fe20003f86070 */
[----:B------:R-:W-:Y:S01]  /*13f80*/  VIADD R45, R45, 0xffffff63 ;  /* 0xffffff632d2d7836 */ /* 0x000fe20000000000 */
[----:B------:R-:W-:Y:S01]  /*13f90*/  IADD3 R44, R64, -0x9e, RZ ;  /* 0xffffff62402c7810 */ /* 0x000fe20007ffe0ff */
[----:B--2---:R-:W-:-:S02]  /*13fa0*/  IMAD.WIDE R54, R231, 0x4, R232 ;  /* 0x00000004e7367825 */ /* 0x004fc400078e02e8 */
[----:B------:R-:W2:Y:S04]  /*13fb0*/  LDL.LU.64 R232, [R1+0x808] ;  /* 0x0008080001e87983 */ /* 0x000ea80000300a00 */
[----:B------:R-:W-:Y:S01]  /*13fc0*/  LDGSTS.E [R13+0x30008], desc[UR8][R54.64], !P2 ;  /* 0x30008000360d7fae */ /* 0x000fe2000d121848 */
[----:B----4-:R-:W-:-:S03]  /*13fd0*/  IMAD.WIDE R56, R231, 0x4, R236 ;  /* 0x00000004e7387825 */ /* 0x010fc600078e02ec */
[----:B------:R-:W4:Y:S04]  /*13fe0*/  LDL.LU.64 R236, [R1+0x810] ;  /* 0x0008100001ec7983 */ /* 0x000f280000300a00 */
[----:B------:R-:W-:Y:S01]  /*13ff0*/  LDGSTS.E [R13+0x34008], desc[UR8][R56.64], !P2 ;  /* 0x34008000380d7fae */ /* 0x000fe2000d121848 */
[----:B---3--:R-:W-:-:S03]  /*14000*/  IMAD.WIDE R82, R231, 0x4, R238 ;  /* 0x00000004e7527825 */ /* 0x008fc600078e02ee */
[----:B------:R-:W3:Y:S01]  /*14010*/  LDL.LU.64 R238, [R1+0x818] ;  /* 0x0008180001ee7983 */ /* 0x000ee20000300a00 */
[----:B------:R-:W-:-:S03]  /*14020*/  ISETP.GE.U32.AND P2, PT, R45, 0x7ffffee4, PT ;  /* 0x7ffffee42d00780c */ /* 0x000fc60003f46070 */
[----:B------:R-:W-:Y:S01]  /*14030*/  LDGSTS.E [R13+0x3000c], desc[UR8][R82.64], !P6 ;  /* 0x3000c000520d7fae */ /* 0x000fe2000f121848 */
[----:B------:R-:W-:-:S03]  /*14040*/  IMAD.WIDE R34, R231, 0x4, R6 ;  /* 0x00000004e7227825 */ /* 0x000fc600078e0206 */
[----:B------:R-:W3:Y:S04]  /*14050*/  LDL.LU.64 R6, [R1+0x820] ;  /* 0x0008200001067983 */ /* 0x000ee80000300a00 */
[----:B------:R-:W-:Y:S04]  /*14060*/  STL.64 [R1+0x1680], R54 ;  /* 0x0016803601007387 */ /* 0x000fe80000100a00 */
[----:B------:R-:W-:Y:S04]  /*14070*/  STL.64 [R1+0x1688], R56 ;  /* 0x0016883801007387 */ /* 0x000fe80000100a00 */
[----:B------:R-:W-:Y:S04]  /*14080*/  STL.64 [R1+0x1690], R82 ;  /* 0x0016905201007387 */ /* 0x000fe80000100a00 */
[----:B------:R-:W-:Y:S04]  /*14090*/  STL.64 [R1+0x1698], R34 ;  /* 0x0016982201007387 */ /* 0x000fe80000100a00 */
[----:B------:R-:W-:Y:S01]  /*140a0*/  LDGSTS.E [R13+0x3400c], desc[UR8][R34.64], !P6 ;  /* 0x3400c000220d7fae */ /* 0x000fe2000f121848 */
[----:B------:R-:W-:Y:S01]  /*140b0*/  ISETP.GE.U32.AND P6, PT, R44, 0x7ffffee3, PT ;  /* 0x7ffffee32c00780c */ /* 0x000fe20003fc6070 */
[----:B------:R-:W-:-:S04]  /*140c0*/  IMAD.WIDE R66, R231, 0x4, R240 ;  /* 0x00000004e7427825 */ /* 0x000fc800078e02f0 */
[C---:B------:R-:W-:Y:S01]  /*140d0*/  IMAD.WIDE R64, R231.reuse, 0x4, R8 ;  /* 0x00000004e7407825 */ /* 0x040fe200078e0208 */
[----:B------:R-:W-:Y:S04]  /*140e0*/  LDGSTS.E [R13+0x38000], desc[UR8][R66.64], !P3 ;  /* 0x38000000420d7fae */ /* 0x000fe8000d921848 */
[----:B------:R-:W3:Y:S01]  /*140f0*/  LDL.LU.64 R8, [R1+0x828] ;  /* 0x0008280001087983 */ /* 0x000ee20000300a00 */
[----:B------:R-:W-:-:S03]  /*14100*/  IMAD.WIDE R88, R231, 0x4, R20 ;  /* 0x00000004e7587825 */ /* 0x000fc600078e0214 */
[----:B------:R-:W3:Y:S01]  /*14110*/  LDL.LU.64 R240, [R1+0x830] ;  /* 0x0008300001f07983 */ /* 0x000ee20000300a00 */
[----:B------:R-:W-:-:S03]  /*14120*/  IMAD.WIDE R44, R231, 0x4, R18 ;  /* 0x00000004e72c7825 */ /* 0x000fc600078e0212 */
[----:B------:R-:W3:Y:S04]  /*14130*/  LDL.LU.64 R20, [R1+0x838] ;  /* 0x0008380001147983 */ /* 0x000ee80000300a00 */
[----:B------:R-:W3:Y:S01]  /*14140*/  LDL.LU.64 R18, [R1+0x840] ;  /* 0x0008400001127983 */ /* 0x000ee20000300a00 */
[----:B------:R-:W-:Y:S02]  /*14150*/  VIADD R47, R47, 0xffffff61 ;  /* 0xffffff612f2f7836 */ /* 0x000fe40000000000 */
[----:B------:R-:W-:Y:S01]  /*14160*/  VIADD R46, R46, 0xffffff60 ;  /* 0xffffff602e2e7836 */ /* 0x000fe20000000000 */
[----:B------:R-:W-:Y:S04]  /*14170*/  STL.64 [R1+0x16a0], R66 ;  /* 0x0016a04201007387 */ /* 0x000fe80000100a00 */
[----:B------:R-:W-:Y:S01]  /*14180*/  LDGSTS.E [R13+0x3c000], desc[UR8][R64.64], !P3 ;  /* 0x3c000000400d7fae */ /* 0x000fe2000d921848 */
[----:B------:R-:W-:-:S03]  /*14190*/  ISETP.GE.U32.AND P3, PT, R47, 0x7ffffee2, PT ;  /* 0x7ffffee22f00780c */ /* 0x000fc60003f66070 */
[----:B------:R-:W-:Y:S04]  /*141a0*/  STL.64 [R1+0x16a8], R64 ;  /* 0x0016a84001007387 */ /* 0x000fe80000100a00 */
[----:B------:R-:W-:Y:S04]  /*141b0*/  LDGSTS.E [R13+0x38004], desc[UR8][R88.64], !P5 ;  /* 0x38004000580d7fae */ /* 0x000fe8000e921848 */
[----:B------:R-:W-:Y:S04]  /*141c0*/  STL.64 [R1+0x16b0], R88 ;  /* 0x0016b05801007387 */ /* 0x000fe80000100a00 */
[----:B------:R-:W-:Y:S01]  /*141d0*/  LDGSTS.E [R13+0x3c004], desc[UR8][R44.64], !P5 ;  /* 0x3c0040002c0d7fae */ /* 0x000fe2000e921848 */
[----:B------:R-:W-:-:S03]  /*141e0*/  ISETP.GE.U32.AND P5, PT, R46, 0x7ffffee1, PT ;  /* 0x7ffffee12e00780c */ /* 0x000fc60003fa6070 */
[----:B------:R-:W-:Y:S01]  /*141f0*/  STL.64 [R1+0x16b8], R44 ;  /* 0x0016b82c01007387 */ /* 0x000fe20000100a00 */
[----:B--2---:R-:W-:-:S03]  /*14200*/  IMAD.WIDE R112, R231, 0x4, R232 ;  /* 0x00000004e7707825 */ /* 0x004fc600078e02e8 */
[----:B------:R-:W2:Y:S04]  /*14210*/  LDL.LU.64 R232, [R1+0x848] ;  /* 0x0008480001e87983 */ /* 0x000ea80000300a00 */
[----:B------:R-:W-:Y:S01]  /*14220*/  LDGSTS.E [R13+0x38008], desc[UR8][R112.64], !P1 ;  /* 0x38008000700d7fae */ /* 0x000fe2000c921848 */
[----:B----4-:R-:W-:-:S05]  /*14230*/  IMAD.WIDE R68, R231, 0x4, R236 ;  /* 0x00000004e7447825 */ /* 0x010fca00078e02ec */
[----:B------:R-:W-:Y:S01]  /*14240*/  LDGSTS.E [R13+0x3c008], desc[UR8][R68.64], !P1 ;  /* 0x3c008000440d7fae */ /* 0x000fe2000c921848 */
[----:B---3--:R-:W-:-:S05]  /*14250*/  IMAD.WIDE R90, R231, 0x4, R238 ;  /* 0x00000004e75a7825 */ /* 0x008fca00078e02ee */
[----:B------:R-:W-:Y:S01]  /*14260*/  LDGSTS.E [R13+0x3800c], desc[UR8][R90.64], !P4 ;  /* 0x3800c0005a0d7fae */ /* 0x000fe2000e121848 */
[----:B------:R-:W-:-:S03]  /*14270*/  IMAD.WIDE R46, R231, 0x4, R6 ;  /* 0x00000004e72e7825 */ /* 0x000fc600078e0206 */
[----:B------:R-:W3:Y:S04]  /*14280*/  LDL.LU.64 R6, [R1+0x850] ;  /* 0x0008500001067983 */ /* 0x000ee80000300a00 */
[----:B------:R-:W4:Y:S04]  /*14290*/  LDL.LU.64 R236, [R1+0x858] ;  /* 0x0008580001ec7983 */ /* 0x000f280000300a00 */
[----:B------:R-:W3:Y:S04]  /*142a0*/  LDL.LU.64 R238, [R1+0x868] ;  /* 0x0008680001ee7983 */ /* 0x000ee80000300a00 */
[----:B------:R-:W-:Y:S04]  /*142b0*/  STL.64 [R1+0x16c0], R112 ;  /* 0x0016c07001007387 */ /* 0x000fe80000100a00 */
[----:B------:R-:W-:Y:S04]  /*142c0*/  STL.64 [R1+0x16c8], R68 ;  /* 0x0016c84401007387 */ /* 0x000fe80000100a00 */
[----:B------:R-:W-:Y:S04]  /*142d0*/  STL.64 [R1+0x16d0], R90 ;  /* 0x0016d05a01007387 */ /* 0x000fe80000100a00 */
[----:B------:R-:W-:Y:S04]  /*142e0*/  STL.64 [R1+0x16e0], R12 ;  /* 0x0016e00c01007387 */ /* 0x000fe80000100a00 */
[----:B------:R-:W-:Y:S04]  /*142f0*/  STL.64 [R1+0x16d8], R46 ;  /* 0x0016d82e01007387 */ /* 0x000fe80000100a00 */
[----:B------:R-:W-:Y:S01]  /*14300*/  LDGSTS.E [R13+0x3c00c], desc[UR8][R46.64], !P4 ;  /* 0x3c00c0002e0d7fae */ /* 0x000fe2000e121848 */
[----:B------:R-:W-:-:S04]  /*14310*/  IMAD.WIDE R8, R231, 0x4, R8 ;  /* 0x00000004e7087825 */ /* 0x000fc800078e0208 */
[C---:B------:R-:W-:Y:S01]  /*14320*/  IMAD.WIDE R10, R231.reuse, 0x4, R240 ;  /* 0x00000004e70a7825 */ /* 0x040fe200078e02f0 */
[----:B------:R1:W-:Y:S03]  /*14330*/  STL.64 [R1+0x98], R8 ;  /* 0x0000980801007387 */ /* 0x0003e60000100a00 */
[C---:B------:R-:W-:Y:S01]  /*14340*/  IMAD.WIDE R4, R231.reuse, 0x4, R20 ;  /* 0x00000004e7047825 */ /* 0x040fe200078e0214 */
[----:B------:R2:W-:Y:S03]  /*14350*/  STL.64 [R1+0x90], R10 ;  /* 0x0000900a01007387 */ /* 0x0005e60000100a00 */
[C---:B------:R-:W-:Y:S01]  /*14360*/  IMAD.WIDE R2, R231.reuse, 0x4, R18 ;  /* 0x00000004e7027825 */ /* 0x040fe200078e0212 */
[----:B------:R-:W3:Y:S04]  /*14370*/  LDL.LU.64 R240, [R1+0x878] ;  /* 0x0008780001f07983 */ /* 0x000ee80000300a00 */
[----:B------:R-:W-:Y:S04]  /*14380*/  LDGSTS.E [R14+0x20000], desc[UR8][R8.64], !P2 ;  /* 0x20000000080e7fae */ /* 0x000fe8000d121848 */
[----:B------:R4:W-:Y:S04]  /*14390*/  STL.64 [R1+0x88], R4 ;  /* 0x0000880401007387 */ /* 0x0009e80000100a00 */
[----:B------:R2:W-:Y:S04]  /*143a0*/  LDGSTS.E [R14+0x24000], desc[UR8][R10.64], !P2 ;  /* 0x240000000a0e7fae */ /* 0x0005e8000d121848 */
[----:B-1----:R-:W3:Y:S04]  /*143b0*/  LDL.LU.64 R8, [R1+0x888] ;  /* 0x0008880001087983 */ /* 0x002ee80000300a00 */
[----:B------:R3:W-:Y:S04]  /*143c0*/  STL.64 [R1+0x80], R2 ;  /* 0x0000800201007387 */ /* 0x0007e80000100a00 */
[----:B------:R-:W3:Y:S04]  /*143d0*/  LDL.LU.64 R20, [R1+0x898] ;  /* 0x0008980001147983 */ /* 0x000ee80000300a00 */
[----:B------:R-:W3:Y:S04]  /*143e0*/  LDL.LU.64 R18, [R1+0x8a8] ;  /* 0x0008a80001127983 */ /* 0x000ee80000300a00 */
[----:B------:R4:W-:Y:S04]  /*143f0*/  LDGSTS.E [R14+0x20004], desc[UR8][R4.64], !P6 ;  /* 0x20004000040e7fae */ /* 0x0009e8000f121848 */
[----:B------:R3:W-:Y:S01]  /*14400*/  LDGSTS.E [R14+0x24004], desc[UR8][R2.64], !P6 ;  /* 0x24004000020e7fae */ /* 0x0007e2000f121848 */
[----:B--2---:R-:W-:-:S05]  /*14410*/  IMAD.WIDE R10, R231, 0x4, R232 ;  /* 0x00000004e70a7825 */ /* 0x004fca00078e02e8 */
[----:B------:R-:W-:Y:S04]  /*14420*/  STL.64 [R1+0x78], R10 ;  /* 0x0000780a01007387 */ /* 0x000fe80000100a00 */
[----:B------:R-:W2:Y:S04]  /*14430*/  LDL.LU.64 R234, [R1+0x8b8] ;  /* 0x0008b80001ea7983 */ /* 0x000ea80000300a00 */
[----:B------:R-:W-:Y:S01]  /*14440*/  LDGSTS.E [R14+0x20008], desc[UR8][R10.64], !P3 ;  /* 0x200080000a0e7fae */ /* 0x000fe2000d921848 */
[----:B----4-:R-:W-:-:S04]  /*14450*/  IMAD.WIDE R4, R231, 0x4, R236 ;  /* 0x00000004e7047825 */ /* 0x010fc800078e02ec */
[C---:B---3--:R-:W-:Y:S01]  /*14460*/  IMAD.WIDE R2, R231.reuse, 0x4, R238 ;  /* 0x00000004e7027825 */ /* 0x048fe200078e02ee */
[----:B------:R-:W-:Y:S04]  /*14470*/  STL.64 [R1+0x68], R4 ;  /* 0x0000680401007387 */ /* 0x000fe80000100a00 */
[----:B------:R-:W3:Y:S01]  /*14480*/  LDL.LU.64 R232, [R1+0x8c8] ;  /* 0x0008c80001e87983 */ /* 0x000ee20000300a00 */
[----:B------:R-:W-:-:S03]  /*14490*/  IMAD.WIDE R6, R231, 0x4, R6 ;  /* 0x00000004e7067825 */ /* 0x000fc600078e0206 */
[----:B------:R1:W-:Y:S04]  /*144a0*/  STL.64 [R1+0x60], R2 ;  /* 0x0000600201007387 */ /* 0x0003e80000100a00 */
[----:B------:R-:W4:Y:S04]  /*144b0*/  LDL.LU.64 R228, [R1+0x8d8] ;  /* 0x0008d80001e47983 */ /* 0x000f280000300a00 */
[----:B------:R-:W4:Y:S04]  /*144c0*/  LDL.LU.64 R226, [R1+0x8e8] ;  /* 0x0008e80001e27983 */ /* 0x000f280000300a00 */
[----:B------:R-:W-:Y:S04]  /*144d0*/  STL.64 [R1+0x16e8], R6 ;  /* 0x0016e80601007387 */ /* 0x000fe80000100a00 */
[----:B------:R-:W-:Y:S04]  /*144e0*/  LDGSTS.E [R14+0x24008], desc[UR8][R6.64], !P3 ;  /* 0x24008000060e7fae */ /* 0x000fe8000d921848 */
[----:B------:R-:W-:Y:S04]  /*144f0*/  LDGSTS.E [R14+0x2000c], desc[UR8][R4.64], !P5 ;  /* 0x2000c000040e7fae */ /* 0x000fe8000e921848 */
[----:B------:R-:W-:Y:S01]  /*14500*/  LDGSTS.E [R14+0x2400c], desc[UR8][R2.64], !P5 ;  /* 0x2400c000020e7fae */ /* 0x000fe2000e921848 */
[----:B------:R-:W-:-:S04]  /*14510*/  IMAD.WIDE R242, R231, 0x4, R240 ;  /* 0x00000004e7f27825 */ /* 0x000fc800078e02f0 */
[C---:B------:R-:W-:Y:S02]  /*14520*/  IMAD.WIDE R238, R231.reuse, 0x4, R20 ;  /* 0x00000004e7ee7825 */ /* 0x040fe400078e0214 */
[----:B------:R-:W4:Y:S02]  /*14530*/  LDL.LU.64 R20, [R1+0x8f8] ;  /* 0x0008f80001147983 */ /* 0x000f240000300a00 */
[C---:B------:R-:W-:Y:S02]  /*14540*/  IMAD.WIDE R236, R231.reuse, 0x4, R18 ;  /* 0x00000004e7ec7825 */ /* 0x040fe400078e0212 */
[----:B------:R-:W4:Y:S02]  /*14550*/  LDL.LU.64 R18, [R1+0x908] ;  /* 0x0009080001127983 */ /* 0x000f240000300a00 */
[----:B------:R-:W-:Y:S02]  /*14560*/  IMAD.WIDE R240, R231, 0x4, R8 ;  /* 0x00000004e7f07825 */ /* 0x000fe400078e0208 */
[----:B------:R-:W4:Y:S04]  /*14570*/  LDL.LU.64 R8, [R1+0x918] ;  /* 0x0009180001087983 */ /* 0x000f280000300a00 */
[----:B-1----:R-:W4:Y:S01]  /*14580*/  LDL.LU.64 R2, [R1+0x928] ;  /* 0x0009280001027983 */ /* 0x002f220000300a00 */
[----:B------:R-:W-:Y:S01]  /*14590*/  ISETP.GE.U32.AND P1, PT, R115, 0x7ffffec4, PT ;  /* 0x7ffffec47300780c */ /* 0x000fe20003f26070 */
[----:B------:R-:W-:Y:S01]  /*145a0*/  VIADD R115, R117, 0xffffff41 ;  /* 0xffffff4175737836 */ /* 0x000fe20000000000 */
[----:B------:R-:W-:Y:S01]  /*145b0*/  ISETP.GE.U32.AND P4, PT, R114, 0x7ffffec3, PT ;  /* 0x7ffffec37200780c */ /* 0x000fe20003f86070 */
[----:B------:R-:W1:Y:S01]  /*145c0*/  LDC R117, c[0x0][0x230] ;  /* 0x00008c00ff757b82 */ /* 0x000e620000000800 */
[----:B------:R-:W-:-:S07]  /*145d0*/  IADD3 R114, R119, -0xc0, RZ ;  /* 0xffffff4077727810 */ /* 0x000fce0007ffe0ff */
[----:B------:R-:W1:Y:S01]  /*145e0*/  LDC R119, c[0x0][0x230] ;  /* 0x00008c00ff777b82 */ /* 0x000e620000000800 */
[----:B------:R-:W-:Y:S01]  /*145f0*/  ISETP.GE.U32.AND P6, PT, R114, 0x7ffffec1, PT ;  /* 0x7ffffec17200780c */ /* 0x000fe20003fc6070 */
[----:B------:R-:W-:Y:S01]  /*14600*/  VIADD R114, R121, 0xffffff22 ;  /* 0xffffff2279727836 */ /* 0x000fe20000000000 */
[----:B------:R-:W-:Y:S01]  /*14610*/  ISETP.GE.U32.AND P2, PT, R115, 0x7ffffec2, PT ;  /* 0x7ffffec27300780c */ /* 0x000fe20003f46070 */
[----:B------:R-:W-:Y:S01]  /*14620*/  VIADD R115, R118, 0xffffff23 ;  /* 0xffffff2376737836 */ /* 0x000fe20000000000 */
[----:B------:R-:W-:Y:S02]  /*14630*/  LDGSTS.E [R14+0x28000], desc[UR8][R242.64], !P1 ;  /* 0x28000000f20e7fae */ /* 0x000fe4000c921848 */
[----:B------:R-:W-:Y:S01]  /*14640*/  ISETP.GE.U32.AND P5, PT, R114, 0x7ffffea3, PT ;  /* 0x7ffffea37200780c */ /* 0x000fe20003fa6070 */
[----:B------:R-:W-:Y:S01]  /*14650*/  VIADD R114, R120, 0xffffff20 ;  /* 0xffffff2078727836 */ /* 0x000fe20000000000 */
[----:B------:R-:W-:Y:S01]  /*14660*/  ISETP.GE.U32.AND P3, PT, R115, 0x7ffffea4, PT ;  /* 0x7ffffea47300780c */ /* 0x000fe20003f66070 */
[----:B------:R-:W-:Y:S01]  /*14670*/  LDGSTS.E [R14+0x2c000], desc[UR8][R240.64], !P1 ;  /* 0x2c000000f00e7fae */ /* 0x000fe2000c921848 */
[----:B------:R-:W-:-:S03]  /*14680*/  IADD3 R115, R116, -0xdf, RZ ;  /* 0xffffff2174737810 */ /* 0x000fc60007ffe0ff */
[----:B------:R-:W-:Y:S01]  /*14690*/  LDGSTS.E [R14+0x28004], desc[UR8][R238.64], !P4 ;  /* 0x28004000ee0e7fae */ /* 0x000fe2000e121848 */
[----:B------:R-:W-:-:S03]  /*146a0*/  ISETP.GE.U32.AND P1, PT, R115, 0x7ffffea2, PT ;  /* 0x7ffffea27300780c */ /* 0x000fc60003f26070 */
[----:B------:R-:W-:Y:S01]  /*146b0*/  STL.64 [R1+0x16f8], R242 ;  /* 0x0016f8f201007387 */ /* 0x000fe20000100a00 */
[----:B-1----:R-:W-:-:S03]  /*146c0*/  VIADD R117, R117, 0xffffff03 ;  /* 0xffffff0375757836 */ /* 0x002fc60000000000 */
[----:B------:R-:W-:Y:S01]  /*146d0*/  LDGSTS.E [R14+0x2c004], desc[UR8][R236.64], !P4 ;  /* 0x2c004000ec0e7fae */ /* 0x000fe2000e121848 */
[----:B------:R-:W-:-:S03]  /*146e0*/  ISETP.GE.U32.AND P4, PT, R114, 0x7ffffea1, PT ;  /* 0x7ffffea17200780c */ /* 0x000fc60003f86070 */
[----:B------:R-:W-:Y:S01]  /*146f0*/  STL.64 [R1+0x1700], R240 ;  /* 0x001700f001007387 */ /* 0x000fe20000100a00 */
[----:B------:R-:W-:-:S03]  /*14700*/  IADD3 R116, R119, -0xfe, RZ ;  /* 0xffffff0277747810 */ /* 0x000fc60007ffe0ff */
[----:B------:R-:W-:Y:S04]  /*14710*/  STL.64 [R1+0x1708], R238 ;  /* 0x001708ee01007387 */ /* 0x000fe80000100a00 */
[----:B------:R-:W-:Y:S01]  /*14720*/  STL.64 [R1+0x1710], R236 ;  /* 0x001710ec01007387 */ /* 0x000fe20000100a00 */
[----:B--2---:R-:W-:-:S05]  /*14730*/  IMAD.WIDE R234, R231, 0x4, R234 ;  /* 0x00000004e7ea7825 */ /* 0x004fca00078e02ea */
[----:B------:R-:W-:Y:S04]  /*14740*/  LDGSTS.E [R14+0x28008], desc[UR8][R234.64], !P2 ;  /* 0x28008000ea0e7fae */ /* 0x000fe8000d121848 */
[----:B------:R-:W-:Y:S01]  /*14750*/  STL.64 [R1+0x1718], R234 ;  /* 0x001718ea01007387 */ /* 0x000fe20000100a00 */
[----:B---3--:R-:W-:-:S05]  /*14760*/  IMAD.WIDE R232, R231, 0x4, R232 ;  /* 0x00000004e7e87825 */ /* 0x008fca00078e02e8 */
[----:B------:R-:W-:Y:S01]  /*14770*/  LDGSTS.E [R14+0x2c008], desc[UR8][R232.64], !P2 ;  /* 0x2c008000e80e7fae */ /* 0x000fe2000d121848 */
[----:B----4-:R-:W-:-:S03]  /*14780*/  IMAD.WIDE R228, R231, 0x4, R228 ;  /* 0x00000004e7e47825 */ /* 0x010fc600078e02e4 */
[----:B------:R-:W-:Y:S01]  /*14790*/  STL.64 [R1+0x1720], R232 ;  /* 0x001720e801007387 */ /* 0x000fe20000100a00 */
[----:B------:R-:W-:-:S03]  /*147a0*/  IMAD.WIDE R114, R231, 0x4, R226 ;  /* 0x00000004e7727825 */ /* 0x000fc600078e02e2 */
[----:B------:R-:W-:Y:S01]  /*147b0*/  LDGSTS.E [R14+0x2800c], desc[UR8][R228.64], !P6 ;  /* 0x2800c000e40e7fae */ /* 0x000fe2000f121848 */
[----:B------:R-:W-:-:S03]  /*147c0*/  ISETP.GE.U32.AND P2, PT, R117, 0x7ffffe84, PT ;  /* 0x7ffffe847500780c */ /* 0x000fc60003f46070 */
[----:B------:R-:W-:Y:S04]  /*147d0*/  STL.64 [R1+0x1728], R228 ;  /* 0x001728e401007387 */ /* 0x000fe80000100a00 */
[----:B------:R-:W-:Y:S01]  /*147e0*/  LDGSTS.E [R14+0x2c00c], desc[UR8][R114.64], !P6 ;  /* 0x2c00c000720e7fae */ /* 0x000fe2000f121848 */
[----:B------:R-:W-:-:S03]  /*147f0*/  ISETP.GE.U32.AND P6, PT, R116, 0x7ffffe83, PT ;  /* 0x7ffffe837400780c */ /* 0x000fc60003fc6070 */
[----:B------:R-:W-:Y:S04]  /*14800*/  STL.64 [R1+0x1730], R114 ;  /* 0x0017307201007387 */ /* 0x000fe80000100a00 */
[----:B------:R-:W2:Y:S04]  /*14810*/  LDL.LU.64 R224, [R1+0x938] ;  /* 0x0009380001e07983 */ /* 0x000ea80000300a00 */
[----:B------:R-:W3:Y:S01]  /*14820*/  LDL.LU.64 R226, [R1+0x948] ;  /* 0x0009480001e27983 */ /* 0x000ee20000300a00 */
[----:B------:R-:W-:-:S03]  /*14830*/  IMAD.WIDE R116, R231, 0x4, R20 ;  /* 0x00000004e7747825 */ /* 0x000fc600078e0214 */
[----:B------:R-:W4:Y:S01]  /*14840*/  LDL.LU.64 R20, [R1+0x958] ;  /* 0x0009580001147983 */ /* 0x000f220000300a00 */
[----:B------:R-:W-:-:S03]  /*14850*/  IMAD.WIDE R118, R231, 0x4, R18 ;  /* 0x00000004e7767825 */ /* 0x000fc600078e0212 */
[----:B------:R-:W4:Y:S04]  /*14860*/  LDL.LU.64 R18, [R1+0x968] ;  /* 0x0009680001127983 */ /* 0x000f280000300a00 */
[----:B------:R-:W4:Y:S01]  /*14870*/  LDL.LU.64 R142, [R1+0x978] ;  /* 0x00097800018e7983 */ /* 0x000f220000300a00 */
[----:B------:R-:W-:-:S03]  /*14880*/  IMAD.WIDE R122, R231, 0x4, R2 ;  /* 0x00000004e77a7825 */ /* 0x000fc600078e0202 */
[----:B------:R-:W4:Y:S04]  /*14890*/  LDL.LU.64 R138, [R1+0x988] ;  /* 0x00098800018a7983 */ /* 0x000f280000300a00 */
[----:B------:R-:W4:Y:S04]  /*148a0*/  LDL.LU.64 R136, [R1+0x998] ;  /* 0x0009980001887983 */ /* 0x000f280000300a00 */
[----:B------:R-:W4:Y:S01]  /*148b0*/  LDL.LU.64 R2, [R1+0x9b0] ;  /* 0x0009b00001027983 */ /* 0x000f220000300a00 */
[----:B------:R-:W-:Y:S02]  /*148c0*/  IMAD.WIDE R120, R231, 0x4, R8 ;  /* 0x00000004e7787825 */ /* 0x000fe400078e0208 */
[----:B------:R-:W1:Y:S01]  /*148d0*/  LDC R9, c[0x0][0x230] ;  /* 0x00008c00ff097b82 */ /* 0x000e620000000800 */
[----:B------:R-:W1:Y:S01]  /*148e0*/  S2R R8, SR_TID.X ;  /* 0x0000000000087919 */ /* 0x000e620000002100 */
[----:B------:R-:W-:Y:S04]  /*148f0*/  LDGSTS.E [R14+0x30000], desc[UR8][R116.64], !P3 ;  /* 0x30000000740e7fae */ /* 0x000fe8000d921848 */
[----:B------:R4:W-:Y:S04]  /*14900*/  LDGSTS.E [R14+0x34000], desc[UR8][R118.64], !P3 ;  /* 0x34000000760e7fae */ /* 0x0009e8000d921848 */
[----:B------:R-:W-:Y:S04]  /*14910*/  STL.64 [R1+0x1738], R116 ;  /* 0x0017387401007387 */ /* 0x000fe80000100a00 */
[----:B------:R-:W-:Y:S04]  /*14920*/  STL.64 [R1+0x1740], R118 ;  /* 0x0017407601007387 */ /* 0x000fe80000100a00 */
[----:B------:R-:W-:Y:S01]  /*14930*/  LDGSTS.E [R14+0x30004], desc[UR8][R120.64], !P5 ;  /* 0x30004000780e7fae */ /* 0x000fe2000e921848 */
[----:B-1----:R-:W-:-:S02]  /*14940*/  IADD3 R9, R9, 0x7f, RZ ;  /* 0x0000007f09097810 */ /* 0x002fc40007ffe0ff */
[----:B------:R-:W-:Y:S01]  /*14950*/  LOP3.LUT R8, R8, 0x7f, RZ, 0xc0, !PT ;  /* 0x0000007f08087812 */ /* 0x000fe200078ec0ff */
[----:B------:R-:W-:Y:S03]  /*14960*/  STL.64 [R1+0x1748], R120 ;  /* 0x0017487801007387 */ /* 0x000fe60000100a00 */
[----:B------:R-:W-:Y:S01]  /*14970*/  ISETP.GE.AND P3, PT, R8, R133, PT ;  /* 0x000000850800720c */ /* 0x000fe20003f66270 */
[----:B------:R-:W-:Y:S01]  /*14980*/  LDGSTS.E [R14+0x34004], desc[UR8][R122.64], !P5 ;  /* 0x340040007a0e7fae */ /* 0x000fe2000e921848 */
[----:B------:R-:W-:Y:S02]  /*14990*/  ISETP.GE.U32.AND P5, PT, R124, 0x7ffffe82, PT ;  /* 0x7ffffe827c00780c */ /* 0x000fe40003fa6070 */
[----:B------:R-:W-:Y:S01]  /*149a0*/  SEL R132, RZ, 0x4, P3 ;  /* 0x00000004ff847807 */ /* 0x000fe20001800000 */
[----:B------:R-:W-:Y:S01]  /*149b0*/  STL.64 [R1+0x1750], R122 ;  /* 0x0017507a01007387 */ /* 0x000fe20000100a00 */
[----:B------:R-:W-:-:S03]  /*149c0*/  ISETP.GT.AND P3, PT, R9, 0x17f, PT ;  /* 0x0000017f0900780c */ /* 0x000fc60003f64270 */
[----:B------:R-:W-:Y:S01]  /*149d0*/  STL.64 [R1+0x1758], R8 ;  /* 0x0017580801007387 */ /* 0x000fe20000100a00 */
[----:B------:R-:W-:Y:S02]  /*149e0*/  SEL R132, R132, RZ, P3 ;  /* 0x000000ff84847207 */ /* 0x000fe40001800000 */
[----:B------:R-:W-:Y:S01]  /*149f0*/  ISETP.GE.U32.AND P3, PT, R133, 0x7ffffe81, PT ;  /* 0x7ffffe818500780c */ /* 0x000fe20003f66070 */
[----:B------:R-:W-:Y:S02]  /*14a00*/  VIADD R133, R134, 0xfffffeff ;  /* 0xfffffeff86857836 */ /* 0x000fe40000000000 */
[C---:B--2---:R-:W-:Y:S02]  /*14a10*/  IMAD.WIDE R124, R231.reuse, 0x4, R224 ;  /* 0x00000004e77c7825 */ /* 0x044fe400078e02e0 */
[----:B------:R-:W2:Y:S02]  /*14a20*/  LDL.LU.64 R224, [R1+0x9a8] ;  /* 0x0009a80001e07983 */ /* 0x000ea40000300a00 */
[----:B---3--:R-:W-:-:S02]  /*14a30*/  IMAD.WIDE R126, R231, 0x4, R226 ;  /* 0x00000004e77e7825 */ /* 0x008fc400078e02e2 */
[----:B------:R-:W-:Y:S04]  /*14a40*/  LDGSTS.E [R14+0x30008], desc[UR8][R124.64], !P1 ;  /* 0x300080007c0e7fae */ /* 0x000fe8000c921848 */
[----:B------:R-:W3:Y:S04]  /*14a50*/  LDL.LU.64 R226, [R1+0x9c0] ;  /* 0x0009c00001e27983 */ /* 0x000ee80000300a00 */
[----:B------:R-:W-:Y:S01]  /*14a60*/  LDGSTS.E [R14+0x34008], desc[UR8][R126.64], !P1 ;  /* 0x340080007e0e7fae */ /* 0x000fe2000c921848 */
[----:B------:R-:W-:Y:S01]  /*14a70*/  ISETP.NE.U32.AND P1, PT, R132, RZ, PT ;  /* 0x000000ff8400720c */ /* 0x000fe20003f25070 */
[----:B----4-:R-:W-:-:S02]  /*14a80*/  IMAD.WIDE R128, R231, 0x4, R20 ;  /* 0x00000004e7807825 */ /* 0x010fc400078e0214 */
[----:B------:R-:W4:Y:S02]  /*14a90*/  LDL.LU.64 R20, [R1+0x9d0] ;  /* 0x0009d00001147983 */ /* 0x000f240000300a00 */
[----:B------:R-:W-:Y:S02]  /*14aa0*/  IMAD.WIDE R130, R231, 0x4, R18 ;  /* 0x00000004e7827825 */ /* 0x000fe400078e0212 */
[----:B------:R-:W-:Y:S04]  /*14ab0*/  LDGSTS.E [R14+0x3000c], desc[UR8][R128.64], !P4 ;  /* 0x3000c000800e7fae */ /* 0x000fe8000e121848 */
[----:B------:R-:W-:Y:S01]  /*14ac0*/  LDGSTS.E [R14+0x3400c], desc[UR8][R130.64], !P4 ;  /* 0x3400c000820e7fae */ /* 0x000fe2000e121848 */
[----:B------:R-:W-:Y:S01]  /*14ad0*/  ISETP.GE.U32.AND P4, PT, R133, 0x7ffffe80, PT ;  /* 0x7ffffe808500780c */ /* 0x000fe20003f86070 */
[----:B------:R-:W-:-:S02]  /*14ae0*/  IMAD.WIDE R132, R231, 0x4, R142 ;  /* 0x00000004e7847825 */ /* 0x000fc400078e028e */
[----:B------:R-:W4:Y:S02]  /*14af0*/  LDL.LU.64 R18, [R1+0x9e0] ;  /* 0x0009e00001127983 */ /* 0x000f240000300a00 */
[C---:B------:R-:W-:Y:S02]  /*14b00*/  IMAD.WIDE R134, R231.reuse, 0x4, R138 ;  /* 0x00000004e7867825 */ /* 0x040fe400078e028a */
[----:B------:R-:W-:Y:S02]  /*14b10*/  STL.64 [R1+0x1760], R124 ;  /* 0x0017607c01007387 */ /* 0x000fe40000100a00 */
[C---:B------:R-:W-:Y:S02]  /*14b20*/  IMAD.WIDE R136, R231.reuse, 0x4, R136 ;  /* 0x00000004e7887825 */ /* 0x040fe400078e0288 */
[----:B------:R-:W-:Y:S02]  /*14b30*/  STL.64 [R1+0x1768], R126 ;  /* 0x0017687e01007387 */ /* 0x000fe40000100a00 */
[----:B------:R-:W-:-:S02]  /*14b40*/  IMAD.WIDE R138, R231, 0x4, R2 ;  /* 0x00000004e78a7825 */ /* 0x000fc400078e0202 */
[----:B------:R-:W-:Y:S04]  /*14b50*/  STL.64 [R1+0x1770], R128 ;  /* 0x0017708001007387 */ /* 0x000fe80000100a00 */
[----:B------:R-:W-:Y:S04]  /*14b60*/  STL.64 [R1+0x1778], R130 ;  /* 0x0017788201007387 */ /* 0x000fe80000100a00 */
[----:B------:R-:W-:Y:S04]  /*14b70*/  STL.64 [R1+0x1780], R132 ;  /* 0x0017808401007387 */ /* 0x000fe80000100a00 */
[----:B------:R-:W-:Y:S04]  /*14b80*/  STL.64 [R1+0x1788], R134 ;  /* 0x0017888601007387 */ /* 0x000fe80000100a00 */
[----:B------:R-:W-:Y:S04]  /*14b90*/  STL.64 [R1+0x1790], R136 ;  /* 0x0017908801007387 */ /* 0x000fe80000100a00 */
[----:B------:R-:W-:Y:S04]  /*14ba0*/  STL.64 [R1+0x1798], R138 ;  /* 0x0017988a01007387 */ /* 0x000fe80000100a00 */
[----:B------:R-:W4:Y:S04]  /*14bb0*/  LDL.LU.64 R158, [R1+0x248] ;  /* 0x00024800019e7983 */ /* 0x000f280000300a00 */
[----:B------:R-:W4:Y:S04]  /*14bc0*/  LDL.LU.64 R150, [R1+0x250] ;  /* 0x0002500001967983 */ /* 0x000f280000300a00 */
[----:B------:R-:W4:Y:S04]  /*14bd0*/  LDL.LU.64 R152, [R1+0x258] ;  /* 0x0002580001987983 */ /* 0x000f280000300a00 */
[----:B------:R-:W4:Y:S04]  /*14be0*/  LDL.LU.64 R156, [R1+0x288] ;  /* 0x00028800019c7983 */ /* 0x000f280000300a00 */
[----:B------:R-:W4:Y:S04]  /*14bf0*/  LDL.LU.64 R154, [R1+0x280] ;  /* 0x00028000019a7983 */ /* 0x000f280000300a00 */
[----:B------:R-:W4:Y:S01]  /*14c00*/  LDL.LU.64 R2, [R1+0x278] ;  /* 0x0002780001027983 */ /* 0x000f220000300a00 */
[----:B------:R-:W-:-:S03]  /*14c10*/  IADD3 R140, R140, -0x103, RZ ;  /* 0xfffffefd8c8c7810 */ /* 0x000fc60007ffe0ff */
[----:B------:R-:W-:Y:S04]  /*14c20*/  LDGSTS.E [R14+0x38000], desc[UR8][R132.64], !P2 ;  /* 0x38000000840e7fae */ /* 0x000fe8000d121848 */
[----:B------:R-:W-:Y:S01]  /*14c30*/  LDGSTS.E [R14+0x3c000], desc[UR8][R134.64], !P2 ;  /* 0x3c000000860e7fae */ /* 0x000fe2000d121848 */
[----:B------:R-:W-:-:S03]  /*14c40*/  ISETP.GE.U32.AND P2, PT, R141, 0x7ffffe7f, PT ;  /* 0x7ffffe7f8d00780c */ /* 0x000fc60003f46070 */
[----:B------:R-:W-:Y:S04]  /*14c50*/  LDGSTS.E [R14+0x38004], desc[UR8][R136.64], !P6 ;  /* 0x38004000880e7fae */ /* 0x000fe8000f121848 */
[----:B------:R-:W-:Y:S01]  /*14c60*/  LDGSTS.E [R14+0x3c004], desc[UR8][R138.64], !P6 ;  /* 0x3c0040008a0e7fae */ /* 0x000fe2000f121848 */
[----:B------:R-:W-:Y:S01]  /*14c70*/  ISETP.GE.U32.AND P6, PT, R140, 0x7ffffe7e, PT ;  /* 0x7ffffe7e8c00780c */ /* 0x000fe20003fc6070 */
[----:B--2---:R-:W-:Y:S02]  /*14c80*/  IMAD.WIDE R140, R231, 0x4, R224 ;  /* 0x00000004e78c7825 */ /* 0x004fe400078e02e0 */
[----:B------:R-:W2:Y:S02]  /*14c90*/  LDL.LU.64 R224, [R1+0x270] ;  /* 0x0002700001e07983 */ /* 0x000ea40000300a00 */
[----:B------:R-:W-:-:S02]  /*14ca0*/  VIADD R149, R149, 0xfffffefc ;  /* 0xfffffefc95957836 */ /* 0x000fc40000000000 */
[----:B------:R-:W-:Y:S01]  /*14cb0*/  VIADD R148, R148, 0xfffffedf ;  /* 0xfffffedf94947836 */ /* 0x000fe20000000000 */
[----:B------:R-:W-:Y:S01]  /*14cc0*/  LDGSTS.E [R14+0x38008], desc[UR8][R140.64], !P5 ;  /* 0x380080008c0e7fae */ /* 0x000fe2000e921848 */
[----:B---3--:R-:W-:-:S03]  /*14cd0*/  IMAD.WIDE R142, R231, 0x4, R226 ;  /* 0x00000004e78e7825 */ /* 0x008fc600078e02e2 */
[----:B------:R-:W3:Y:S04]  /*14ce0*/  LDL.LU.64 R226, [R1+0x268] ;  /* 0x0002680001e27983 */ /* 0x000ee80000300a00 */
[----:B------:R-:W-:Y:S01]  /*14cf0*/  LDGSTS.E [R14+0x3c008], desc[UR8][R142.64], !P5 ;  /* 0x3c0080008e0e7fae */ /* 0x000fe2000e921848 */
[----:B----4-:R-:W-:-:S03]  /*14d00*/  IMAD.WIDE R144, R231, 0x4, R20 ;  /* 0x00000004e7907825 */ /* 0x010fc600078e0214 */
[----:B------:R-:W4:Y:S01]  /*14d10*/  LDL.LU.64 R20, [R1+0x260] ;  /* 0x0002600001147983 */ /* 0x000f220000300a00 */
[----:B------:R-:W-:-:S03]  /*14d20*/  IMAD.WIDE R146, R231, 0x4, R18 ;  /* 0x00000004e7927825 */ /* 0x000fc600078e0212 */
[----:B------:R-:W-:Y:S04]  /*14d30*/  LDGSTS.E [R14+0x3800c], desc[UR8][R144.64], !P3 ;  /* 0x3800c000900e7fae */ /* 0x000fe8000d921848 */
[----:B------:R-:W4:Y:S04]  /*14d40*/  LDL.LU.64 R18, [R1+0x290] ;  /* 0x0002900001127983 */ /* 0x000f280000300a00 */
[----:B------:R-:W4:Y:S04]  /*14d50*/  LDL.LU.64 R4, [R1+0x298] ;  /* 0x0002980001047983 */ /* 0x000f280000300a00 */
[----:B------:R-:W-:Y:S04]  /*14d60*/  STL.64 [R1+0x17a0], R140 ;  /* 0x0017a08c01007387 */ /* 0x000fe80000100a00 */
[----:B------:R-:W-:Y:S04]  /*14d70*/  STL.64 [R1+0x17a8], R142 ;  /* 0x0017a88e01007387 */ /* 0x000fe80000100a00 */
[----:B------:R-:W-:Y:S04]  /*14d80*/  STL.64 [R1+0x17b0], R144 ;  /* 0x0017b09001007387 */ /* 0x000fe80000100a00 */
[----:B------:R-:W-:Y:S04]  /*14d90*/  STL.64 [R1+0x17b8], R146 ;  /* 0x0017b89201007387 */ /* 0x000fe80000100a00 */
[----:B------:R1:W-:Y:S04]  /*14da0*/  STL.64 [R1+0x17c0], R100 ;  /* 0x0017c06401007387 */ /* 0x0003e80000100a00 */
[----:B------:R-:W-:Y:S04]  /*14db0*/  STL.64 [R1+0x17d0], R36 ;  /* 0x0017d02401007387 */ /* 0x000fe80000100a00 */
[----:B------:R-:W-:Y:S04]  /*14dc0*/  STL.64 [R1+0x17d8], R230 ;  /* 0x0017d8e601007387 */ /* 0x000fe80000100a00 */
[----:B------:R-:W4:Y:S04]  /*14dd0*/  LDL.LU.64 R168, [R1+0x2c8] ;  /* 0x0002c80001a87983 */ /* 0x000f280000300a00 */
[----:B------:R-:W4:Y:S04]  /*14de0*/  LDL.LU.64 R164, [R1+0x2c0] ;  /* 0x0002c00001a47983 */ /* 0x000f280000300a00 */
[----:B------:R-:W4:Y:S04]  /*14df0*/  LDL.LU.64 R162, [R1+0x2b8] ;  /* 0x0002b80001a27983 */ /* 0x000f280000300a00 */
[----:B------:R-:W4:Y:S01]  /*14e00*/  LDL.LU.64 R160, [R1+0x2b0] ;  /* 0x0002b00001a07983 */ /* 0x000f220000300a00 */
[----:B------:R-:W-:-:S03]  /*14e10*/  IMAD.WIDE R112, R252, 0x4, R2 ;  /* 0x00000004fc707825 */ /* 0x000fc600078e0202 */
[----:B------:R4:W-:Y:S04]  /*14e20*/  LDGSTS.E [R14+0x3c00c], desc[UR8][R146.64], !P3 ;  /* 0x3c00c000920e7fae */ /* 0x0009e8000d921848 */
[----:B------:R-:W4:Y:S01]  /*14e30*/  LDL.LU.64 R2, [R1+0x2a8] ;  /* 0x0002a80001027983 */ /* 0x000f220000300a00 */
[----:B-1----:R-:W-:-:S04]  /*14e40*/  IMAD.WIDE R100, R252, 0x4, R156 ;  /* 0x00000004fc647825 */ /* 0x002fc800078e029c */
[----:B------:R-:W-:Y:S01]  /*14e50*/  IMAD.WIDE R118, R252, 0x4, R154 ;  /* 0x00000004fc767825 */ /* 0x000fe200078e029a */
[----:B------:R-:W-:Y:S01]  /*14e60*/  ISETP.GE.U32.AND P5, PT, R149, 0x7ffffe7d, PT ;  /* 0x7ffffe7d9500780c */ /* 0x000fe20003fa6070 */
[----:B------:R-:W0:Y:S01]  /*14e70*/  LDGDEPBAR ;  /* 0x00000000000079af */ /* 0x000e220000000000 */
[----:B------:R-:W-:Y:S01]  /*14e80*/  ISETP.GE.U32.AND P3, PT, R148, 0x7ffffe60, PT ;  /* 0x7ffffe609400780c */ /* 0x000fe20003f66070 */
[----:B------:R-:W-:-:S05]  /*14e90*/  IMAD.WIDE R148, R252, 0x4, R158 ;  /* 0x00000004fc947825 */ /* 0x000fca00078e029e */
[----:B------:R-:W-:Y:S01]  /*14ea0*/  LDGSTS.E [R15+-0x10000], desc[UR8][R148.64], P0 ;  /* 0xf0000000940f7fae */ /* 0x000fe20008121848 */
[----:B--2---:R-:W-:-:S03]  /*14eb0*/  IMAD.WIDE R250, R252, 0x4, R224 ;  /* 0x00000004fcfa7825 */ /* 0x004fc600078e02e0 */
[----:B------:R-:W2:Y:S04]  /*14ec0*/  LDL.LU.64 R224, [R1+0x2a0] ;  /* 0x0002a00001e07983 */ /* 0x000ea80000300a00 */
[----:B------:R-:W-:Y:S04]  /*14ed0*/  STL.64 [R1+0xf38], R100 ;  /* 0x000f386401007387 */ /* 0x000fe80000100a00 */
[----:B------:R-:W-:Y:S01]  /*14ee0*/  STL.64 [R1+0x17e0], R100 ;  /* 0x0017e06401007387 */ /* 0x000fe20000100a00 */
[----:B---3--:R-:W-:-:S03]  /*14ef0*/  IMAD.WIDE R98, R252, 0x4, R226 ;  /* 0x00000004fc627825 */ /* 0x008fc600078e02e2 */
[----:B------:R-:W-:Y:S04]  /*14f00*/  STL.64 [R1+0x1c8], R118 ;  /* 0x0001c87601007387 */ /* 0x000fe80000100a00 */
[----:B------:R-:W-:Y:S04]  /*14f10*/  STL.64 [R1+0x17e8], R118 ;  /* 0x0017e87601007387 */ /* 0x000fe80000100a00 */
[----:B------:R-:W3:Y:S01]  /*14f20*/  LDL.LU.64 R226, [R1+0x2d0] ;  /* 0x0002d00001e27983 */ /* 0x000ee20000300a00 */
[----:B----4-:R-:W-:-:S03]  /*14f30*/  IMAD.WIDE R154, R252, 0x4, R20 ;  /* 0x00000004fc9a7825 */ /* 0x010fc600078e0214 */
[----:B------:R-:W4:Y:S04]  /*14f40*/  LDL.LU.64 R20, [R1+0x2d8] ;  /* 0x0002d80001147983 */ /* 0x000f280000300a00 */
[----:B------:R-:W-:Y:S04]  /*14f50*/  STL.64 [R1+0xf30], R112 ;  /* 0x000f307001007387 */ /* 0x000fe80000100a00 */
[----:B------:R-:W-:Y:S04]  /*14f60*/  STL.64 [R1+0x17f0], R112 ;  /* 0x0017f07001007387 */ /* 0x000fe80000100a00 */
[----:B------:R-:W4:Y:S01]  /*14f70*/  LDL.LU.64 R178, [R1+0x308] ;  /* 0x0003080001b27983 */ /* 0x000f220000300a00 */
[----:B------:R-:W-:-:S03]  /*14f80*/  IMAD.WIDE R156, R252, 0x4, R18 ;  /* 0x00000004fc9c7825 */ /* 0x000fc600078e0212 */
[----:B------:R-:W4:Y:S04]  /*14f90*/  LDL.LU.64 R176, [R1+0x300] ;  /* 0x0003000001b07983 */ /* 0x000f280000300a00 */
[----:B------:R-:W4:Y:S04]  /*14fa0*/  LDL.LU.64 R170, [R1+0x2f8] ;  /* 0x0002f80001aa7983 */ /* 0x000f280000300a00 */
[----:B------:R-:W4:Y:S01]  /*14fb0*/  LDL.LU.64 R18, [R1+0x2f0] ;  /* 0x0002f00001127983 */ /* 0x000f220000300a00 */
[----:B------:R-:W-:-:S03]  /*14fc0*/  IMAD.WIDE R158, R252, 0x4, R4 ;  /* 0x00000004fc9e7825 */ /* 0x000fc600078e0204 */
[----:B------:R-:W-:Y:S04]  /*14fd0*/  STL.64 [R1+0x1b8], R250 ;  /* 0x0001b8fa01007387 */ /* 0x000fe80000100a00 */
[----:B------:R1:W-:Y:S04]  /*14fe0*/  STL.64 [R1+0x17f8], R250 ;  /* 0x0017f8fa01007387 */ /* 0x0003e80000100a00 */
[----:B------:R-:W4:Y:S04]  /*14ff0*/  LDL.LU.64 R166, [R1+0x2e8] ;  /* 0x0002e80001a67983 */ /* 0x000f280000300a00 */
[----:B------:R-:W4:Y:S04]  /*15000*/  LDL.LU.64 R4, [R1+0x2e0] ;  /* 0x0002e00001047983 */ /* 0x000f280000300a00 */
[----:B------:R-:W-:Y:S01]  /*15010*/  STL.64 [R1+0xf28], R98 ;  /* 0x000f286201007387 */ /* 0x000fe20000100a00 */
[----:B------:R-:W-:-:S03]  /*15020*/  IMAD.WIDE R146, R252, 0x4, R168 ;  /* 0x00000004fc927825 */ /* 0x000fc600078e02a8 */
[----:B------:R1:W-:Y:S04]  /*15030*/  STL.64 [R1+0x1800], R98 ;  /* 0x0018006201007387 */ /* 0x0003e80000100a00 */
[----:B------:R-:W4:Y:S04]  /*15040*/  LDL.LU.64 R168, [R1+0x310] ;  /* 0x0003100001a87983 */ /* 0x000f280000300a00 */
[----:B------:R-:W-:Y:S01]  /*15050*/  STL.64 [R1+0x1a8], R146 ;  /* 0x0001a89201007387 */ /* 0x000fe20000100a00 */
[----:B------:R-:W-:-:S03]  /*15060*/  IMAD.WIDE R116, R252, 0x4, R164 ;  /* 0x00000004fc747825 */ /* 0x000fc600078e02a4 */
[----:B------:R-:W-:Y:S01]  /*15070*/  LDGSTS.E [R15+-0xfc00], desc[UR8][R154.64], P0 ;  /* 0xf04000009a0f7fae */ /* 0x000fe20008121848 */
[----:B------:R-:W-:-:S03]  /*15080*/  IMAD.WIDE R28, R252, 0x4, R2 ;  /* 0x00000004fc1c7825 */ /* 0x000fc600078e0202 */
[----:B------:R-:W4:Y:S01]  /*15090*/  LDL.LU.64 R2, [R1+0x318] ;  /* 0x0003180001027983 */ /* 0x000f220000300a00 */
[----:B------:R-:W-:-:S03]  /*150a0*/  IMAD.WIDE R42, R252, 0x4, R160 ;  /* 0x00000004fc2a7825 */ /* 0x000fc600078e02a0 */
[----:B------:R-:W-:Y:S04]  /*150b0*/  STL.64 [R1+0xf20], R116 ;  /* 0x000f207401007387 */ /* 0x000fe80000100a00 */
[----:B------:R-:W4:Y:S01]  /*150c0*/  LDL.LU.64 R184, [R1+0x348] ;  /* 0x0003480001b87983 */ /* 0x000f220000300a00 */
[----:B------:R-:W-:-:S03]  /*150d0*/  IMAD.WIDE R44, R252, 0x4, R162 ;  /* 0x00000004fc2c7825 */ /* 0x000fc600078e02a2 */
[----:B------:R-:W4:Y:S04]  /*150e0*/  LDL.LU.64 R174, [R1+0x340] ;  /* 0x0003400001ae7983 */ /* 0x000f280000300a00 */
[----:B------:R-:W4:Y:S01]  /*150f0*/  LDL.LU.64 R172, [R1+0x338] ;  /* 0x0003380001ac7983 */ /* 0x000f220000300a00 */
[----:B--2---:R-:W-:-:S03]  /*15100*/  IMAD.WIDE R160, R252, 0x4, R224 ;  /* 0x00000004fca07825 */ /* 0x004fc600078e02e0 */
[----:B------:R-:W2:Y:S04]  /*15110*/  LDL.LU.64 R224, [R1+0x330] ;  /* 0x0003300001e07983 */ /* 0x000ea80000300a00 */
[----:B------:R-:W-:Y:S04]  /*15120*/  STL.64 [R1+0x198], R44 ;  /* 0x0001982c01007387 */ /* 0x000fe80000100a00 */
[----:B------:R-:W-:Y:S01]  /*15130*/  LDGSTS.E [R15+-0xf800], desc[UR8][R160.64], P0 ;  /* 0xf0800000a00f7fae */ /* 0x000fe20008121848 */
[----:B---3--:R-:W-:-:S03]  /*15140*/  IMAD.WIDE R162, R252, 0x4, R226 ;  /* 0x00000004fca27825 */ /* 0x008fc600078e02e2 */
[----:B------:R-:W3:Y:S04]  /*15150*/  LDL.LU.64 R226, [R1+0x328] ;  /* 0x0003280001e27983 */ /* 0x000ee80000300a00 */
[----:B------:R-:W-:Y:S01]  /*15160*/  STL.64 [R1+0xf18], R42 ;  /* 0x000f182a01007387 */ /* 0x000fe20000100a00 */
[----:B----4-:R-:W-:-:S03]  /*15170*/  IMAD.WIDE R164, R252, 0x4, R20 ;  /* 0x00000004fca47825 */ /* 0x010fc600078e0214 */
[----:B------:R-:W4:Y:S04]  /*15180*/  LDL.LU.64 R20, [R1+0x320] ;  /* 0x0003200001147983 */ /* 0x000f280000300a00 */
[----:B------:R-:W-:Y:S01]  /*15190*/  STL.64 [R1+0x188], R28 ;  /* 0x0001881c01007387 */ /* 0x000fe20000100a00 */
[----:B------:R-:W-:-:S04]  /*151a0*/  IMAD.WIDE R144, R252, 0x4, R178 ;  /* 0x00000004fc907825 */ /* 0x000fc800078e02b2 */
[----:B------:R-:W-:-:S04]  /*151b0*/  IMAD.WIDE R114, R252, 0x4, R176 ;  /* 0x00000004fc727825 */ /* 0x000fc800078e02b0 */
[----:B------:R-:W-:-:S04]  /*151c0*/  IMAD.WIDE R88, R252, 0x4, R170 ;  /* 0x00000004fc587825 */ /* 0x000fc800078e02aa */
[C---:B------:R-:W-:Y:S02]  /*151d0*/  IMAD.WIDE R108, R252.reuse, 0x4, R18 ;  /* 0x00000004fc6c7825 */ /* 0x040fe400078e0212 */
[----:B------:R-:W4:Y:S04]  /*151e0*/  LDL.LU.64 R18, [R1+0x350] ;  /* 0x0003500001127983 */ /* 0x000f280000300a00 */
[----:B------:R-:W-:Y:S04]  /*151f0*/  STL.64 [R1+0xf10], R144 ;  /* 0x000f109001007387 */ /* 0x000fe80000100a00 */
[----:B------:R-:W4:Y:S01]  /*15200*/  LDL.LU.64 R176, [R1+0x358] ;  /* 0x0003580001b07983 */ /* 0x000f220000300a00 */
[----:B------:R-:W-:-:S03]  /*15210*/  IMAD.WIDE R110, R252, 0x4, R166 ;  /* 0x00000004fc6e7825 */ /* 0x000fc600078e02a6 */
[----:B------:R-:W-:Y:S01]  /*15220*/  STL.64 [R1+0x178], R114 ;  /* 0x0001787201007387 */ /* 0x000fe20000100a00 */
[----:B------:R-:W-:-:S03]  /*15230*/  IMAD.WIDE R166, R252, 0x4, R4 ;  /* 0x00000004fca67825 */ /* 0x000fc600078e0204 */
[----:B------:R-:W4:Y:S04]  /*15240*/  LDL.LU.64 R188, [R1+0x388] ;  /* 0x0003880001bc7983 */ /* 0x000f280000300a00 */
[----:B------:R-:W4:Y:S04]  /*15250*/  LDL.LU.64 R182, [R1+0x380] ;  /* 0x0003800001b67983 */ /* 0x000f280000300a00 */
[----:B------:R-:W4:Y:S04]  /*15260*/  LDL.LU.64 R180, [R1+0x378] ;  /* 0x0003780001b47983 */ /* 0x000f280000300a00 */
[----:B------:R-:W4:Y:S04]  /*15270*/  LDL.LU.64 R4, [R1+0x370] ;  /* 0x0003700001047983 */ /* 0x000f280000300a00 */
[----:B------:R-:W-:Y:S04]  /*15280*/  STL.64 [R1+0xf08], R88 ;  /* 0x000f085801007387 */ /* 0x000fe80000100a00 */
[----:B------:R-:W4:Y:S04]  /*15290*/  LDL.LU.64 R178, [R1+0x368] ;  /* 0x0003680001b27983 */ /* 0x000f280000300a00 */
[----:B------:R-:W-:Y:S04]  /*152a0*/  STL.64 [R1+0x168], R108 ;  /* 0x0001686c01007387 */ /* 0x000fe80000100a00 */
[----:B------:R-:W-:Y:S01]  /*152b0*/  LDGSTS.E [R15+-0xf400], desc[UR8][R166.64], P0 ;  /* 0xf0c00000a60f7fae */ /* 0x000fe20008121848 */
[----:B------:R-:W-:-:S03]  /*152c0*/  IMAD.WIDE R170, R252, 0x4, R2 ;  /* 0x00000004fcaa7825 */ /* 0x000fc600078e0202 */
[----:B------:R-:W4:Y:S04]  /*152d0*/  LDL.LU.64 R2, [R1+0x360] ;  /* 0x0003600001027983 */ /* 0x000f280000300a00 */
[----:B------:R-:W-:Y:S01]  /*152e0*/  STL.64 [R1+0xf00], R110 ;  /* 0x000f006e01007387 */ /* 0x000fe20000100a00 */
[----:B------:R-:W-:-:S04]  /*152f0*/  IMAD.WIDE R142, R252, 0x4, R184 ;  /* 0x00000004fc8e7825 */ /* 0x000fc800078e02b8 */
[----:B------:R-:W-:-:S04]  /*15300*/  IMAD.WIDE R228, R252, 0x4, R174 ;  /* 0x00000004fce47825 */ /* 0x000fc800078e02ae */
[----:B------:R-:W-:-:S04]  /*15310*/  IMAD.WIDE R64, R252, 0x4, R172 ;  /* 0x00000004fc407825 */ /* 0x000fc800078e02ac */
[C---:B--2---:R-:W-:Y:S02]  /*15320*/  IMAD.WIDE R62, R252.reuse, 0x4, R224 ;  /* 0x00000004fc3e7825 */ /* 0x044fe400078e02e0 */
[----:B------:R-:W2:Y:S04]  /*15330*/  LDL.LU.64 R224, [R1+0x390] ;  /* 0x0003900001e07983 */ /* 0x000ea80000300a00 */
[----:B------:R-:W-:Y:S01]  /*15340*/  STL.64 [R1+0x158], R142 ;  /* 0x0001588e01007387 */ /* 0x000fe20000100a00 */
[----:B---3--:R-:W-:-:S03]  /*15350*/  IMAD.WIDE R48, R252, 0x4, R226 ;  /* 0x00000004fc307825 */ /* 0x008fc600078e02e2 */
[----:B------:R-:W3:Y:S04]  /*15360*/  LDL.LU.64 R226, [R1+0x398] ;  /* 0x0003980001e27983 */ /* 0x000ee80000300a00 */
[----:B------:R-:W-:Y:S04]  /*15370*/  STL.64 [R1+0xef8], R228 ;  /* 0x000ef8e401007387 */ /* 0x000fe80000100a00 */
[----:B------:R-:W3:Y:S04]  /*15380*/  LDL.LU.64 R198, [R1+0x3c8] ;  /* 0x0003c80001c67983 */ /* 0x000ee80000300a00 */
[----:B------:R-:W3:Y:S01]  /*15390*/  LDL.LU.64 R196, [R1+0x3c0] ;  /* 0x0003c00001c47983 */ /* 0x000ee20000300a00 */
[----:B----4-:R-:W-:-:S03]  /*153a0*/  IMAD.WIDE R172, R252, 0x4, R20 ;  /* 0x00000004fcac7825 */ /* 0x010fc600078e0214 */
[----:B------:R-:W4:Y:S04]  /*153b0*/  LDL.LU.64 R20, [R1+0x3b8] ;  /* 0x0003b80001147983 */ /* 0x000f280000300a00 */
[----:B------:R-:W-:Y:S04]  /*153c0*/  STL.64 [R1+0x148], R64 ;  /* 0x0001484001007387 */ /* 0x000fe80000100a00 */
[----:B------:R-:W4:Y:S04]  /*153d0*/  LDL.LU.64 R186, [R1+0x3b0] ;  /* 0x0003b00001ba7983 */ /* 0x000f280000300a00 */
[----:B------:R-:W-:Y:S01]  /*153e0*/  LDGSTS.E [R15+-0xf000], desc[UR8][R172.64], P0 ;  /* 0xf1000000ac0f7fae */ /* 0x000fe20008121848 */
[----:B------:R-:W-:-:S03]  /*153f0*/  IMAD.WIDE R174, R252, 0x4, R18 ;  /* 0x00000004fcae7825 */ /* 0x000fc600078e0212 */
[----:B------:R-:W4:Y:S04]  /*15400*/  LDL.LU.64 R18, [R1+0x3a8] ;  /* 0x0003a80001127983 */ /* 0x000f280000300a00 */
[----:B------:R-:W-:Y:S04]  /*15410*/  STL.64 [R1+0xef0], R62 ;  /* 0x000ef03e01007387 */ /* 0x000fe80000100a00 */
[----:B------:R-:W4:Y:S01]  /*15420*/  LDL.LU.64 R184, [R1+0x3a0] ;  /* 0x0003a00001b87983 */ /* 0x000f220000300a00 */
[----:B------:R-:W-:-:S03]  /*15430*/  IMAD.WIDE R140, R252, 0x4, R188 ;  /* 0x00000004fc8c7825 */ /* 0x000fc600078e02bc */
[----:B------:R-:W-:Y:S01]  /*15440*/  STL.64 [R1+0x138], R48 ;  /* 0x0001383001007387 */ /* 0x000fe20000100a00 */
[----:B------:R-:W-:-:S04]  /*15450*/  IMAD.WIDE R232, R252, 0x4, R182 ;  /* 0x00000004fce87825 */ /* 0x000fc800078e02b6 */
[C---:B------:R-:W-:Y:S02]  /*15460*/  IMAD.WIDE R74, R252.reuse, 0x4, R4 ;  /* 0x00000004fc4a7825 */ /* 0x040fe400078e0204 */
[----:B------:R-:W4:Y:S04]  /*15470*/  LDL.LU.64 R4, [R1+0x3d0] ;  /* 0x0003d00001047983 */ /* 0x000f280000300a00 */
[----:B------:R-:W-:Y:S01]  /*15480*/  STL.64 [R1+0xee8], R140 ;  /* 0x000ee88c01007387 */ /* 0x000fe20000100a00 */
[----:B------:R-:W-:-:S03]  /*15490*/  IMAD.WIDE R96, R252, 0x4, R178 ;  /* 0x00000004fc607825 */ /* 0x000fc600078e02b2 */
[----:B------:R-:W4:Y:S04]  /*154a0*/  LDL.LU.64 R188, [R1+0x3d8] ;  /* 0x0003d80001bc7983 */ /* 0x000f280000300a00 */
[----:B------:R-:W-:Y:S01]  /*154b0*/  STL.64 [R1+0xee0], R232 ;  /* 0x000ee0e801007387 */ /* 0x000fe20000100a00 */
[----:B------:R-:W-:-:S03]  /*154c0*/  IMAD.WIDE R178, R252, 0x4, R2 ;  /* 0x00000004fcb27825 */ /* 0x000fc600078e0202 */
[----:B------:R-:W4:Y:S01]  /*154d0*/  LDL.LU.64 R2, [R1+0x408] ;  /* 0x0004080001027983 */ /* 0x000f220000300a00 */
[----:B------:R-:W-:-:S03]  /*154e0*/  IMAD.WIDE R66, R252, 0x4, R180 ;  /* 0x00000004fc427825 */ /* 0x000fc600078e02b4 */
[----:B------:R-:W4:Y:S04]  /*154f0*/  LDL.LU.64 R194, [R1+0x400] ;  /* 0x0004000001c27983 */ /* 0x000f280000300a00 */
[----:B------:R-:W4:Y:S04]  /*15500*/  LDL.LU.64 R192, [R1+0x3f8] ;  /* 0x0003f80001c07983 */ /* 0x000f280000300a00 */
[----:B------:R-:W4:Y:S04]  /*15510*/  LDL.LU.64 R190, [R1+0x3f0] ;  /* 0x0003f00001be7983 */ /* 0x000f280000300a00 */
[----:B------:R-:W-:Y:S04]  /*15520*/  STL.64 [R1+0xed8], R66 ;  /* 0x000ed84201007387 */ /* 0x000fe80000100a00 */
[----:B------:R-:W-:Y:S01]  /*15530*/  LDGSTS.E [R15+-0xec00], desc[UR8][R178.64], P0 ;  /* 0xf1400000b20f7fae */ /* 0x000fe20008121848 */
[----:B--2---:R-:W-:-:S03]  /*15540*/  IMAD.WIDE R180, R252, 0x4, R224 ;  /* 0x00000004fcb47825 */ /* 0x004fc600078e02e0 */
[----:B------:R-:W2:Y:S04]  /*15550*/  LDL.LU.64 R224, [R1+0x3e8] ;  /* 0x0003e80001e07983 */ /* 0x000ea80000300a00 */
[----:B------:R-:W-:Y:S01]  /*15560*/  STL.64 [R1+0xed0], R74 ;  /* 0x000ed04a01007387 */ /* 0x000fe20000100a00 */
[----:B---3--:R-:W-:-:S03]  /*15570*/  IMAD.WIDE R182, R252, 0x4, R226 ;  /* 0x00000004fcb67825 */ /* 0x008fc600078e02e2 */
[----:B------:R-:W3:Y:S01]  /*15580*/  LDL.LU.64 R226, [R1+0x3e0] ;  /* 0x0003e00001e27983 */ /* 0x000ee20000300a00 */
[----:B------:R-:W-:-:S03]  /*15590*/  IMAD.WIDE R138, R252, 0x4, R198 ;  /* 0x00000004fc8a7825 */ /* 0x000fc600078e02c6 */
[----:B------:R-:W-:Y:S01]  /*155a0*/  STL.64 [R1+0xec8], R96 ;  /* 0x000ec86001007387 */ /* 0x000fe20000100a00 */
[----:B------:R-:W-:-:S04]  /*155b0*/  IMAD.WIDE R234, R252, 0x4, R196 ;  /* 0x00000004fcea7825 */ /* 0x000fc800078e02c4 */
[C---:B----4-:R-:W-:Y:S02]  /*155c0*/  IMAD.WIDE R34, R252.reuse, 0x4, R20 ;  /* 0x00000004fc227825 */ /* 0x050fe400078e0214 */
[----:B------:R-:W4:Y:S04]  /*155d0*/  LDL.LU.64 R20, [R1+0x410] ;  /* 0x0004100001147983 */ /* 0x000f280000300a00 */
[----:B------:R-:W-:Y:S01]  /*155e0*/  STL.64 [R1+0xec0], R138 ;  /* 0x000ec08a01007387 */ /* 0x000fe20000100a00 */
[----:B------:R-:W-:-:S04]  /*155f0*/  IMAD.WIDE R40, R252, 0x4, R186 ;  /* 0x00000004fc287825 */ /* 0x000fc800078e02ba */
[C---:B------:R-:W-:Y:S02]  /*15600*/  IMAD.WIDE R10, R252.reuse, 0x4, R18 ;  /* 0x00000004fc0a7825 */ /* 0x040fe400078e0212 */
[----:B------:R-:W4:Y:S04]  /*15610*/  LDL.LU.64 R18, [R1+0x418] ;  /* 0x0004180001127983 */ /* 0x000f280000300a00 */
[----:B------:R-:W-:Y:S04]  /*15620*/  STL.64 [R1+0xeb8], R234 ;  /* 0x000eb8ea01007387 */ /* 0x000fe80000100a00 */
[----:B------:R-:W4:Y:S04]  /*15630*/  LDL.LU.64 R208, [R1+0x448] ;  /* 0x0004480001d07983 */ /* 0x000f280000300a00 */
[----:B------:R-:W4:Y:S04]  /*15640*/  LDL.LU.64 R202, [R1+0x440] ;  /* 0x0004400001ca7983 */ /* 0x000f280000300a00 */
[----:B------:R-:W4:Y:S04]  /*15650*/  LDL.LU.64 R206, [R1+0x438] ;  /* 0x0004380001ce7983 */ /* 0x000f280000300a00 */
[----:B------:R-:W-:Y:S04]  /*15660*/  STL.64 [R1+0xeb0], R34 ;  /* 0x000eb02201007387 */ /* 0x000fe80000100a00 */
[----:B------:R-:W4:Y:S01]  /*15670*/  LDL.LU.64 R196, [R1+0x430] ;  /* 0x0004300001c47983 */ /* 0x000f220000300a00 */
[----:B------:R-:W-:-:S03]  /*15680*/  IMAD.WIDE R186, R252, 0x4, R4 ;  /* 0x00000004fcba7825 */ /* 0x000fc600078e0204 */
[----:B------:R-:W4:Y:S04]  /*15690*/  LDL.LU.64 R4, [R1+0x428] ;  /* 0x0004280001047983 */ /* 0x000f280000300a00 */
[----:B------:R-:W-:Y:S04]  /*156a0*/  STL.64 [R1+0xea8], R40 ;  /* 0x000ea82801007387 */ /* 0x000fe80000100a00 */
[----:B------:R-:W-:Y:S01]  /*156b0*/  STL.64 [R1+0xea0], R10 ;  /* 0x000ea00a01007387 */ /* 0x000fe20000100a00 */
[----:B------:R-:W-:-:S03]  /*156c0*/  IMAD.WIDE R136, R252, 0x4, R2 ;  /* 0x00000004fc887825 */ /* 0x000fc600078e0202 */
[----:B------:R-:W4:Y:S01]  /*156d0*/  LDL.LU.64 R2, [R1+0x420] ;  /* 0x0004200001027983 */ /* 0x000f220000300a00 */
[----:B------:R-:W-:-:S03]  /*156e0*/  IMAD.WIDE R236, R252, 0x4, R194 ;  /* 0x00000004fcec7825 */ /* 0x000fc600078e02c2 */
[----:B------:R-:W4:Y:S04]  /*156f0*/  LDL.LU.64 R198, [R1+0x450] ;  /* 0x0004500001c67983 */ /* 0x000f280000300a00 */
[----:B------:R-:W-:Y:S04]  /*15700*/  STL.64 [R1+0xe98], R136 ;  /* 0x000e988801007387 */ /* 0x000fe80000100a00 */
[----:B------:R-:W4:Y:S04]  /*15710*/  LDL.LU.64 R204, [R1+0x480] ;  /* 0x0004800001cc7983 */ /* 0x000f280000300a00 */
[----:B------:R-:W-:Y:S01]  /*15720*/  STL.64 [R1+0xe90], R236 ;  /* 0x000e90ec01007387 */ /* 0x000fe20000100a00 */
[----:B------:R-:W-:-:S04]  /*15730*/  IMAD.WIDE R82, R252, 0x4, R192 ;  /* 0x00000004fc527825 */ /* 0x000fc800078e02c0 */
[----:B------:R-:W-:-:S04]  /*15740*/  IMAD.WIDE R86, R252, 0x4, R190 ;  /* 0x00000004fc567825 */ /* 0x000fc800078e02be */
[C---:B--2---:R-:W-:Y:S02]  /*15750*/  IMAD.WIDE R38, R252.reuse, 0x4, R224 ;  /* 0x00000004fc267825 */ /* 0x044fe400078e02e0 */
[----:B------:R-:W2:Y:S04]  /*15760*/  LDL.LU.64 R224, [R1+0x478] ;  /* 0x0004780001e07983 */ /* 0x000ea80000300a00 */
[----:B------:R-:W2:Y:S04]  /*15770*/  LDL.LU.64 R200, [R1+0x470] ;  /* 0x0004700001c87983 */ /* 0x000ea80000300a00 */
[----:B------:R-:W-:Y:S01]  /*15780*/  STL.64 [R1+0xe88], R82 ;  /* 0x000e885201007387 */ /* 0x000fe20000100a00 */
[----:B---3--:R-:W-:-:S03]  /*15790*/  IMAD.WIDE R190, R252, 0x4, R226 ;  /* 0x00000004fcbe7825 */ /* 0x008fc600078e02e2 */
[----:B------:R-:W3:Y:S01]  /*157a0*/  LDL.LU.64 R226, [R1+0x468] ;  /* 0x0004680001e27983 */ /* 0x000ee20000300a00 */
[----:B----4-:R-:W-:-:S03]  /*157b0*/  IMAD.WIDE R192, R252, 0x4, R20 ;  /* 0x00000004fcc07825 */ /* 0x010fc600078e0214 */
[----:B------:R-:W4:Y:S04]  /*157c0*/  LDL.LU.64 R20, [R1+0x460] ;  /* 0x0004600001147983 */ /* 0x000f280000300a00 */
[----:B------:R-:W-:Y:S01]  /*157d0*/  STL.64 [R1+0xe80], R86 ;  /* 0x000e805601007387 */ /* 0x000fe20000100a00 */
[----:B------:R-:W-:-:S03]  /*157e0*/  IMAD.WIDE R194, R252, 0x4, R18 ;  /* 0x00000004fcc27825 */ /* 0x000fc600078e0212 */
[----:B------:R-:W4:Y:S04]  /*157f0*/  LDL.LU.64 R18, [R1+0x458] ;  /* 0x0004580001127983 */ /* 0x000f280000300a00 */
[----:B------:R-:W-:Y:S01]  /*15800*/  STL.64 [R1+0xe78], R38 ;  /* 0x000e782601007387 */ /* 0x000fe20000100a00 */
[----:B------:R-:W-:-:S04]  /*15810*/  IMAD.WIDE R134, R252, 0x4, R208 ;  /* 0x00000004fc867825 */ /* 0x000fc800078e02d0 */
[C---:B------:R-:W-:Y:S02]  /*15820*/  IMAD.WIDE R238, R252.reuse, 0x4, R202 ;  /* 0x00000004fcee7825 */ /* 0x040fe400078e02ca */
[----:B------:R-:W4:Y:S04]  /*15830*/  LDL.LU.64 R202, [R1+0x488] ;  /* 0x0004880001ca7983 */ /* 0x000f280000300a00 */
[----:B------:R-:W1:Y:S04]  /*15840*/  LDL.LU.64 R208, [R1+0x4c0] ;  /* 0x0004c00001d07983 */ /* 0x000e680000300a00 */
[----:B------:R-:W-:Y:S01]  /*15850*/  STL.64 [R1+0xe70], R134 ;  /* 0x000e708601007387 */ /* 0x000fe20000100a00 */
[----:B------:R-:W-:-:S04]  /*15860*/  IMAD.WIDE R60, R252, 0x4, R196 ;  /* 0x00000004fc3c7825 */ /* 0x000fc800078e02c4 */
[C---:B------:R-:W-:Y:S02]  /*15870*/  IMAD.WIDE R84, R252.reuse, 0x4, R4 ;  /* 0x00000004fc547825 */ /* 0x040fe400078e0204 */
[----:B------:R-:W4:Y:S04]  /*15880*/  LDL.LU.64 R4, [R1+0x4b8] ;  /* 0x0004b80001047983 */ /* 0x000f280000300a00 */
[----:B------:R-:W4:Y:S04]  /*15890*/  LDL.LU.64 R212, [R1+0x4b0] ;  /* 0x0004b00001d47983 */ /* 0x000f280000300a00 */
[----:B------:R-:W-:Y:S01]  /*158a0*/  STL.64 [R1+0xe68], R238 ;  /* 0x000e68ee01007387 */ /* 0x000fe20000100a00 */
[----:B------:R-:W-:-:S03]  /*158b0*/  IMAD.WIDE R196, R252, 0x4, R2 ;  /* 0x00000004fcc47825 */ /* 0x000fc600078e0202 */
[----:B------:R-:W4:Y:S01]  /*158c0*/  LDL.LU.64 R2, [R1+0x4a8] ;  /* 0x0004a80001027983 */ /* 0x000f220000300a00 */
[----:B------:R-:W-:-:S03]  /*158d0*/  IMAD.WIDE R56, R252, 0x4, R206 ;  /* 0x00000004fc387825 */ /* 0x000fc600078e02ce */
[----:B------:R-:W4:Y:S04]  /*158e0*/  LDL.LU.64 R210, [R1+0x4a0] ;  /* 0x0004a00001d27983 */ /* 0x000f280000300a00 */
[----:B------:R-:W-:Y:S01]  /*158f0*/  STL.64 [R1+0xe60], R56 ;  /* 0x000e603801007387 */ /* 0x000fe20000100a00 */
[----:B------:R-:W-:-:S03]  /*15900*/  IMAD.WIDE R132, R252, 0x4, R204 ;  /* 0x00000004fc847825 */ /* 0x000fc600078e02cc */
[----:B------:R-:W4:Y:S04]  /*15910*/  LDL.LU.64 R206, [R1+0x498] ;  /* 0x0004980001ce7983 */ /* 0x000f280000300a00 */
[----:B------:R-:W-:Y:S04]  /*15920*/  STL.64 [R1+0xe58], R60 ;  /* 0x000e583c01007387 */ /* 0x000fe80000100a00 */
[----:B------:R-:W4:Y:S04]  /*15930*/  LDL.LU.64 R204, [R1+0x490] ;  /* 0x0004900001cc7983 */ /* 0x000f280000300a00 */
[----:B------:R-:W-:Y:S01]  /*15940*/  STL.64 [R1+0xe50], R84 ;  /* 0x000e505401007387 */ /* 0x000fe20000100a00 */
[----:B--2---:R-:W-:-:S03]  /*15950*/  IMAD.WIDE R240, R252, 0x4, R224 ;  /* 0x00000004fcf07825 */ /* 0x004fc600078e02e0 */
[----:B------:R-:W2:Y:S01]  /*15960*/  LDL.LU.64 R224, [R1+0x4c8] ;  /* 0x0004c80001e07983 */ /* 0x000ea20000300a00 */
[----:B------:R-:W-:-:S03]  /*15970*/  IMAD.WIDE R54, R252, 0x4, R200 ;  /* 0x00000004fc367825 */ /* 0x000fc600078e02c8 */
[----:B------:R-:W-:Y:S01]  /*15980*/  STL.64 [R1+0xe48], R132 ;  /* 0x000e488401007387 */ /* 0x000fe20000100a00 */
[----:B---3--:R-:W-:-:S03]  /*15990*/  IMAD.WIDE R106, R252, 0x4, R226 ;  /* 0x00000004fc6a7825 */ /* 0x008fc600078e02e2 */
[----:B------:R-:W3:Y:S04]  /*159a0*/  LDL.LU.64 R226, [R1+0x500] ;  /* 0x0005000001e27983 */ /* 0x000ee80000300a00 */
[----:B------:R-:W-:Y:S01]  /*159b0*/  STL.64 [R1+0xe40], R240 ;  /* 0x000e40f001007387 */ /* 0x000fe20000100a00 */
[----:B----4-:R-:W-:-:S03]  /*159c0*/  IMAD.WIDE R58, R252, 0x4, R20 ;  /* 0x00000004fc3a7825 */ /* 0x010fc600078e0214 */
[----:B------:R-:W4:Y:S01]  /*159d0*/  LDL.LU.64 R20, [R1+0x4f8] ;  /* 0x0004f80001147983 */ /* 0x000f220000300a00 */
[----:B------:R-:W-:-:S03]  /*159e0*/  IMAD.WIDE R200, R252, 0x4, R18 ;  /* 0x00000004fcc87825 */ /* 0x000fc600078e0212 */
[----:B------:R-:W4:Y:S04]  /*159f0*/  LDL.LU.64 R18, [R1+0x4f0] ;  /* 0x0004f00001127983 */ /* 0x000f280000300a00 */
[----:B------:R-:W-:Y:S04]  /*15a00*/  STL.64 [R1+0xe38], R54 ;  /* 0x000e383601007387 */ /* 0x000fe80000100a00 */
[----:B------:R-:W-:Y:S04]  /*15a10*/  STL.64 [R1+0xe30], R106 ;  /* 0x000e306a01007387 */ /* 0x000fe80000100a00 */
[----:B------:R-:W4:Y:S01]  /*15a20*/  LDL.LU.64 R220, [R1+0x4e8] ;  /* 0x0004e80001dc7983 */ /* 0x000f220000300a00 */
[----:B-1----:R-:W-:-:S03]  /*15a30*/  IMAD.WIDE R250, R252, 0x4, R208 ;  /* 0x00000004fcfa7825 */ /* 0x002fc600078e02d0 */
        /* <DEDUP_REMOVED lines=8> */
[----:B------:R-:W-:Y:S01]  /*15ac0*/  STL.64 [R1+0xe18], R130 ;  /* 0x000e188201007387 */ /* 0x000fe20000100a00 */
[----:B------:R-:W-:-:S03]  /*15ad0*/  IMAD.WIDE R30, R252, 0x4, R210 ;  /* 0x00000004fc1e7825 */ /* 0x000fc600078e02d2 */
[----:B------:R-:W4:Y:S04]  /*15ae0*/  LDL.LU.64 R210, [R1+0x508] ;  /* 0x0005080001d27983 */ /* 0x000f280000300a00 */
[----:B------:R-:W-:Y:S04]  /*15af0*/  STL.64 [R1+0xe10], R242 ;  /* 0x000e10f201007387 */ /* 0x000fe80000100a00 */
[----:B------:R-:W4:Y:S04]  /*15b00*/  LDL.LU.64 R216, [R1+0x540] ;  /* 0x0005400001d87983 */ /* 0x000f280000300a00 */
[----:B------:R-:W-:Y:S01]  /*15b10*/  STL.64 [R1+0xe08], R80 ;  /* 0x000e085001007387 */ /* 0x000fe20000100a00 */
[----:B------:R-:W-:-:S03]  /*15b20*/  IMAD.WIDE R104, R252, 0x4, R206 ;  /* 0x00000004fc687825 */ /* 0x000fc600078e02ce */
[----:B------:R-:W4:Y:S04]  /*15b30*/  LDL.LU.64 R94, [R1+0x538] ;  /* 0x00053800015e7983 */ /* 0x000f280000300a00 */
[----:B------:R-:W4:Y:S04]  /*15b40*/  LDL.LU.64 R218, [R1+0x530] ;  /* 0x0005300001da7983 */ /* 0x000f280000300a00 */
[----:B------:R-:W-:Y:S04]  /*15b50*/  STL.64 [R1+0xe00], R30 ;  /* 0x000e001e01007387 */ /* 0x000fe80000100a00 */
[----:B------:R-:W4:Y:S04]  /*15b60*/  LDL.LU.64 R214, [R1+0x528] ;  /* 0x0005280001d67983 */ /* 0x000f280000300a00 */
[----:B------:R-:W4:Y:S01]  /*15b70*/  LDL.LU.64 R212, [R1+0x520] ;  /* 0x0005200001d47983 */ /* 0x000f220000300a00 */
[----:B--2---:R-:W-:-:S03]  /*15b80*/  IMAD.WIDE R206, R252, 0x4, R224 ;  /* 0x00000004fcce7825 */ /* 0x004fc600078e02e0 */
[----:B------:R-:W2:Y:S04]  /*15b90*/  LDL.LU.64 R224, [R1+0x518] ;  /* 0x0005180001e07983 */ /* 0x000ea80000300a00 */
[----:B------:R-:W-:Y:S01]  /*15ba0*/  STL.64 [R1+0xdf8], R104 ;  /* 0x000df86801007387 */ /* 0x000fe20000100a00 */
[----:B---3--:R-:W-:-:S03]  /*15bb0*/  IMAD.WIDE R112, R252, 0x4, R226 ;  /* 0x00000004fc707825 */ /* 0x008fc600078e02e2 */
[----:B------:R-:W3:Y:S01]  /*15bc0*/  LDL.LU.64 R226, [R1+0x510] ;  /* 0x0005100001e27983 */ /* 0x000ee20000300a00 */
[----:B----4-:R-:W-:-:S04]  /*15bd0*/  IMAD.WIDE R128, R252, 0x4, R20 ;  /* 0x00000004fc807825 */ /* 0x010fc800078e0214 */
[C---:B------:R-:W-:Y:S02]  /*15be0*/  IMAD.WIDE R20, R252.reuse, 0x4, R18 ;  /* 0x00000004fc147825 */ /* 0x040fe400078e0212 */
[----:B------:R-:W4:Y:S04]  /*15bf0*/  LDL.LU.64 R18, [R1+0x548] ;  /* 0x0005480001127983 */ /* 0x000f280000300a00 */
[----:B------:R-:W-:Y:S04]  /*15c00*/  STL.64 [R1+0xdf0], R112 ;  /* 0x000df07001007387 */ /* 0x000fe80000100a00 */
[----:B------:R-:W4:Y:S04]  /*15c10*/  LDL.LU.64 R92, [R1+0x580] ;  /* 0x00058000015c7983 */ /* 0x000f280000300a00 */
[----:B------:R-:W-:Y:S01]  /*15c20*/  STL.64 [R1+0xde8], R128 ;  /* 0x000de88001007387 */ /* 0x000fe20000100a00 */
[----:B------:R-:W-:-:S03]  /*15c30*/  IMAD.WIDE R76, R252, 0x4, R208 ;  /* 0x00000004fc4c7825 */ /* 0x000fc600078e02d0 */
        /* <DEDUP_REMOVED lines=9> */
[----:B------:R-:W4:Y:S01]  /*15cd0*/  LDL.LU.64 R220, [R1+0x558] ;  /* 0x0005580001dc7983 */ /* 0x000f220000300a00 */
[----:B------:R-:W-:-:S03]  /*15ce0*/  IMAD.WIDE R118, R252, 0x4, R216 ;  /* 0x00000004fc767825 */ /* 0x000fc600078e02d8 */
[----:B------:R-:W-:Y:S04]  /*15cf0*/  STL.64 [R1+0xdd0], R76 ;  /* 0x000dd04c01007387 */ /* 0x000fe80000100a00 */
[----:B------:R-:W4:Y:S01]  /*15d00*/  LDL.LU.64 R216, [R1+0x550] ;  /* 0x0005500001d87983 */ /* 0x000f220000300a00 */
[----:B------:R-:W-:-:S03]  /*15d10*/  IMAD.WIDE R126, R252, 0x4, R94 ;  /* 0x00000004fc7e7825 */ /* 0x000fc600078e025e */
[----:B------:R-:W-:Y:S01]  /*15d20*/  STL.64 [R1+0xdc8], R4 ;  /* 0x000dc80401007387 */ /* 0x000fe20000100a00 */
[----:B------:R-:W-:-:S03]  /*15d30*/  IMAD.WIDE R6, R252, 0x4, R218 ;  /* 0x00000004fc067825 */ /* 0x000fc600078e02da */
[----:B------:R-:W4:Y:S04]  /*15d40*/  LDL.LU.64 R218, [R1+0x588] ;  /* 0x0005880001da7983 */ /* 0x000f280000300a00 */
[----:B------:R-:W-:Y:S04]  /*15d50*/  STL.64 [R1+0xdc0], R118 ;  /* 0x000dc07601007387 */ /* 0x000fe80000100a00 */
[----:B------:R-:W-:Y:S01]  /*15d60*/  STL.64 [R1+0xdb8], R126 ;  /* 0x000db87e01007387 */ /* 0x000fe20000100a00 */
[----:B------:R-:W-:-:S04]  /*15d70*/  IMAD.WIDE R52, R252, 0x4, R214 ;  /* 0x00000004fc347825 */ /* 0x000fc800078e02d6 */
[----:B------:R-:W-:-:S04]  /*15d80*/  IMAD.WIDE R94, R252, 0x4, R212 ;  /* 0x00000004fc5e7825 */ /* 0x000fc800078e02d4 */
[C---:B--2---:R-:W-:Y:S02]  /*15d90*/  IMAD.WIDE R102, R252.reuse, 0x4, R224 ;  /* 0x00000004fc667825 */ /* 0x044fe400078e02e0 */
[----:B------:R-:W2:Y:S04]  /*15da0*/  LDL.LU.64 R224, [R1+0x5c0] ;  /* 0x0005c00001e07983 */ /* 0x000ea80000300a00 */
[----:B------:R-:W-:Y:S04]  /*15db0*/  STL.64 [R1+0xdb0], R6 ;  /* 0x000db00601007387 */ /* 0x000fe80000100a00 */
[----:B------:R-:W-:Y:S01]  /*15dc0*/  STL.64 [R1+0xda8], R52 ;  /* 0x000da83401007387 */ /* 0x000fe20000100a00 */
[----:B---3--:R-:W-:-:S03]  /*15dd0*/  IMAD.WIDE R212, R252, 0x4, R226 ;  /* 0x00000004fcd47825 */ /* 0x008fc600078e02e2 */
[----:B------:R-:W3:Y:S01]  /*15de0*/  LDL.LU.64 R226, [R1+0x5b8] ;  /* 0x0005b80001e27983 */ /* 0x000ee20000300a00 */
[----:B----4-:R-:W-:-:S03]  /*15df0*/  IMAD.WIDE R214, R252, 0x4, R18 ;  /* 0x00000004fcd67825 */ /* 0x010fc600078e0212 */
[----:B------:R-:W4:Y:S04]  /*15e00*/  LDL.LU.64 R18, [R1+0x5b0] ;  /* 0x0005b00001127983 */ /* 0x000f280000300a00 */
[----:B------:R-:W-:Y:S01]  /*15e10*/  STL.64 [R1+0xda0], R94 ;  /* 0x000da05e01007387 */ /* 0x000fe20000100a00 */
[----:B------:R-:W-:-:S03]  /*15e20*/  IMAD.WIDE R100, R252, 0x4, R92 ;  /* 0x00000004fc647825 */ /* 0x000fc600078e025c */
[----:B------:R-:W-:Y:S04]  /*15e30*/  STL.64 [R1+0xd98], R102 ;  /* 0x000d986601007387 */ /* 0x000fe80000100a00 */
[----:B------:R-:W4:Y:S04]  /*15e40*/  LDL.LU.64 R26, [R1+0x5a8] ;  /* 0x0005a800011a7983 */ /* 0x000f280000300a00 */
[----:B------:R-:W-:Y:S01]  /*15e50*/  STL.64 [R1+0xd90], R100 ;  /* 0x000d906401007387 */ /* 0x000fe20000100a00 */
[----:B------:R-:W-:-:S03]  /*15e60*/  IMAD.WIDE R32, R252, 0x4, R2 ;  /* 0x00000004fc207825 */ /* 0x000fc600078e0202 */
[----:B------:R-:W4:Y:S01]  /*15e70*/  LDL.LU.64 R2, [R1+0x5a0] ;  /* 0x0005a00001027983 */ /* 0x000f220000300a00 */
[----:B------:R-:W-:-:S04]  /*15e80*/  IMAD.WIDE R124, R252, 0x4, R22 ;  /* 0x00000004fc7c7825 */ /* 0x000fc800078e0216 */
[C---:B------:R-:W-:Y:S01]  /*15e90*/  IMAD.WIDE R12, R252.reuse, 0x4, R70 ;  /* 0x00000004fc0c7825 */ /* 0x040fe200078e0246 */
[----:B------:R-:W-:Y:S03]  /*15ea0*/  STL.64 [R1+0xd88], R124 ;  /* 0x000d887c01007387 */ /* 0x000fe60000100a00 */
[C---:B------:R-:W-:Y:S01]  /*15eb0*/  IMAD.WIDE R92, R252.reuse, 0x4, R220 ;  /* 0x00000004fc5c7825 */ /* 0x040fe200078e02dc */
[----:B------:R-:W4:Y:S03]  /*15ec0*/  LDL.LU.64 R22, [R1+0x598] ;  /* 0x0005980001167983 */ /* 0x000f260000300a00 */
[C---:B------:R-:W-:Y:S01]  /*15ed0*/  IMAD.WIDE R72, R252.reuse, 0x4, R222 ;  /* 0x00000004fc487825 */ /* 0x040fe200078e02de */
[----:B------:R-:W4:Y:S04]  /*15ee0*/  LDL.LU.64 R220, [R1+0x590] ;  /* 0x0005900001dc7983 */ /* 0x000f280000300a00 */
[----:B------:R-:W-:Y:S04]  /*15ef0*/  STL.64 [R1+0xd80], R12 ;  /* 0x000d800c01007387 */ /* 0x000fe80000100a00 */
[----:B------:R-:W4:Y:S04]  /*15f00*/  LDL.LU.64 R222, [R1+0x5c8] ;  /* 0x0005c80001de7983 */ /* 0x000f280000300a00 */
[----:B------:R-:W4:Y:S04]  /*15f10*/  LDL.LU.64 R36, [R1+0x600] ;  /* 0x0006000001247983 */ /* 0x000f280000300a00 */
[----:B------:R-:W-:Y:S04]  /*15f20*/  STL.64 [R1+0xd78], R32 ;  /* 0x000d782001007387 */ /* 0x000fe80000100a00 */
[----:B------:R-:W4:Y:S04]  /*15f30*/  LDL.LU.64 R122, [R1+0x5f8] ;  /* 0x0005f800017a7983 */ /* 0x000f280000300a00 */
[----:B------:R-:W4:Y:S04]  /*15f40*/  LDL.LU.64 R90, [R1+0x5f0] ;  /* 0x0005f000015a7983 */ /* 0x000f280000300a00 */
[----:B------:R-:W4:Y:S04]  /*15f50*/  LDL.LU.64 R246, [R1+0x5e8] ;  /* 0x0005e80001f67983 */ /* 0x000f280000300a00 */
[----:B------:R-:W4:Y:S04]  /*15f60*/  LDL.LU.64 R24, [R1+0x5e0] ;  /* 0x0005e00001187983 */ /* 0x000f280000300a00 */
[----:B------:R-:W-:Y:S04]  /*15f70*/  STL.64 [R1+0xd70], R72 ;  /* 0x000d704801007387 */ /* 0x000fe80000100a00 */
[----:B------:R-:W4:Y:S01]  /*15f80*/  LDL.LU.64 R70, [R1+0x5d8] ;  /* 0x0005d80001467983 */ /* 0x000f220000300a00 */
[----:B--2---:R-:W-:-:S03]  /*15f90*/  IMAD.WIDE R230, R252, 0x4, R224 ;  /* 0x00000004fce67825 */ /* 0x004fc600078e02e0 */
[----:B------:R-:W2:Y:S04]  /*15fa0*/  LDL.LU.64 R224, [R1+0x5d0] ;  /* 0x0005d00001e07983 */ /* 0x000ea80000300a00 */
[----:B------:R-:W-:Y:S01]  /*15fb0*/  STL.64 [R1+0xd68], R92 ;  /* 0x000d685c01007387 */ /* 0x000fe20000100a00 */
[----:B---3--:R-:W-:-:S03]  /*15fc0*/  IMAD.WIDE R8, R252, 0x4, R226 ;  /* 0x00000004fc087825 */ /* 0x008fc600078e02e2 */
[----:B------:R-:W3:Y:S01]  /*15fd0*/  LDL.LU.64 R226, [R1+0x608] ;  /* 0x0006080001e27983 */ /* 0x000ee20000300a00 */
[----:B----4-:R-:W-:-:S03]  /*15fe0*/  IMAD.WIDE R46, R252, 0x4, R18 ;  /* 0x00000004fc2e7825 */ /* 0x010fc600078e0212 */
[----:B------:R-:W4:Y:S04]  /*15ff0*/  LDL.LU.64 R18, [R1+0x618] ;  /* 0x0006180001127983 */ /* 0x000f280000300a00 */
[----:B------:R-:W4:Y:S04]  /*16000*/  LDL.LU.64 R120, [R1+0x628] ;  /* 0x0006280001787983 */ /* 0x000f280000300a00 */
[----:B------:R-:W4:Y:S01]  /*16010*/  LDL.LU.64 R68, [R1+0x638] ;  /* 0x0006380001447983 */ /* 0x000f220000300a00 */
[----:B------:R-:W-:-:S03]  /*16020*/  IMAD.WIDE R244, R252, 0x4, R26 ;  /* 0x00000004fcf47825 */ /* 0x000fc600078e021a */
[----:B------:R-:W-:Y:S04]  /*16030*/  STL.64 [R1+0xd60], R230 ;  /* 0x000d60e601007387 */ /* 0x000fe80000100a00 */
[----:B------:R-:W4:Y:S04]  /*16040*/  LDL.LU.64 R248, [R1+0x648] ;  /* 0x0006480001f87983 */ /* 0x000f280000300a00 */
[----:B------:R-:W4:Y:S01]  /*16050*/  LDL.LU.64 R50, [R1+0x640] ;  /* 0x0006400001327983 */ /* 0x000f220000300a00 */
[----:B------:R-:W-:-:S03]  /*16060*/  IMAD.WIDE R26, R252, 0x4, R2 ;  /* 0x00000004fc1a7825 */ /* 0x000fc600078e0202 */
[----:B------:R-:W4:Y:S04]  /*16070*/  LDL.LU.64 R2, [R1+0x658] ;  /* 0x0006580001027983 */ /* 0x000f280000300a00 */
[----:B------:R-:W4:Y:S01]  /*16080*/  LDL.LU.64 R98, [R1+0x668] ;  /* 0x0006680001627983 */ /* 0x000f220000300a00 */
[----:B------:R-:W-:-:S04]  /*16090*/  IMAD.WIDE R184, R252, 0x4, R184 ;  /* 0x00000004fcb87825 */ /* 0x000fc800078e02b8 */
[C---:B------:R-:W-:Y:S01]  /*160a0*/  IMAD.WIDE R204, R252.reuse, 0x4, R204 ;  /* 0x00000004fccc7825 */ /* 0x040fe200078e02cc */
[----:B------:R-:W-:Y:S03]  /*160b0*/  LDGSTS.E [R15+-0xe800], desc[UR8][R184.64], P0 ;  /* 0xf1800000b80f7fae */ /* 0x000fe60008121848 */
[C---:B------:R-:W-:Y:S01]  /*160c0*/  IMAD.WIDE R216, R252.reuse, 0x4, R216 ;  /* 0x00000004fcd87825 */ /* 0x040fe200078e02d8 */
[----:B------:R-:W-:Y:S03]  /*160d0*/  LDGSTS.E [R15+-0xe400], desc[UR8][R190.64], P0 ;  /* 0xf1c00000be0f7fae */ /* 0x000fe60008121848 */
[C---:B------:R-:W-:Y:S01]  /*160e0*/  IMAD.WIDE R220, R252.reuse, 0x4, R220 ;  /* 0x00000004fcdc7825 */ /* 0x040fe200078e02dc */
[----:B------:R-:W-:Y:S04]  /*160f0*/  LDGSTS.E [R15+-0xe000], desc[UR8][R196.64], P0 ;  /* 0xf2000000c40f7fae */ /* 0x000fe80008121848 */
[----:B------:R-:W-:Y:S01]  /*16100*/  LDGSTS.E [R15+-0xdc00], desc[UR8][R200.64], P0 ;  /* 0xf2400000c80f7fae */ /* 0x000fe20008121848 */
[----:B------:R-:W-:-:S03]  /*16110*/  IMAD.WIDE R150, R252, 0x4, R150 ;  /* 0x00000004fc967825 */ /* 0x000fc600078e0296 */
[----:B------:R-:W-:Y:S01]  /*16120*/  LDGSTS.E [R15+-0xd800], desc[UR8][R204.64], P0 ;  /* 0xf2800000cc0f7fae */ /* 0x000fe20008121848 */
[----:B------:R-:W-:-:S03]  /*16130*/  IMAD.WIDE R168, R252, 0x4, R168 ;  /* 0x00000004fca87825 */ /* 0x000fc600078e02a8 */
[----:B------:R-:W-:Y:S04]  /*16140*/  LDGSTS.E [R15+-0xd400], desc[UR8][R208.64], P0 ;  /* 0xf2c00000d00f7fae */ /* 0x000fe80008121848 */
[----:B------:R-:W-:Y:S04]  /*16150*/  LDGSTS.E [R15+-0xd000], desc[UR8][R212.64], P0 ;  /* 0xf3000000d40f7fae */ /* 0x000fe80008121848 */
[----:B------:R-:W-:Y:S04]  /*16160*/  LDGSTS.E [R15+-0xcc00], desc[UR8][R216.64], P0 ;  /* 0xf3400000d80f7fae */ /* 0x000fe80008121848 */
[----:B------:R-:W-:Y:S01]  /*16170*/  LDGSTS.E [R15+-0xc800], desc[UR8][R220.64], P0 ;  /* 0xf3800000dc0f7fae */ /* 0x000fe20008121848 */
[----:B------:R-:W-:-:S04]  /*16180*/  IMAD.WIDE R198, R252, 0x4, R198 ;  /* 0x00000004fcc67825 */ /* 0x000fc800078e02c6 */
[C---:B------:R-:W-:Y:S01]  /*16190*/  IMAD.WIDE R202, R252.reuse, 0x4, R202 ;  /* 0x00000004fcca7825 */ /* 0x040fe200078e02ca */
[----:B------:R-:W-:Y:S03]  /*161a0*/  STL.64 [R1+0xd58], R8 ;  /* 0x000d580801007387 */ /* 0x000fe60000100a00 */
        /* <DEDUP_REMOVED lines=10> */
[----:B------:R-:W-:-:S04]  /*16250*/  IMAD.WIDE R222, R252, 0x4, R222 ;  /* 0x00000004fcde7825 */ /* 0x000fc800078e02de */
        /* <DEDUP_REMOVED lines=9> */
[C---:B------:R-:W-:Y:S01]  /*162f0*/  IMAD.WIDE R176, R252.reuse, 0x4, R176 ;  /* 0x00000004fcb07825 */ /* 0x040fe200078e02b0 */
[----:B------:R-:W-:Y:S03]  /*16300*/  STL.64 [R1+0xd08], R70 ;  /* 0x000d084601007387 */ /* 0x000fe60000100a00 */
[----:B------:R-:W-:-:S04]  /*16310*/  IMAD.WIDE R188, R252, 0x4, R188 ;  /* 0x00000004fcbc7825 */ /* 0x000fc800078e02bc */
[----:B--2---:R-:W-:-:S05]  /*16320*/  IMAD.WIDE R224, R252, 0x4, R224 ;  /* 0x00000004fce07825 */ /* 0x004fca00078e02e0 */
[----:B------:R-:W-:Y:S04]  /*16330*/  LDGSTS.E [R15+-0xc400], desc[UR8][R224.64], P0 ;  /* 0xf3c00000e00f7fae */ /* 0x000fe80008121848 */
[----:B------:R-:W-:Y:S04]  /*16340*/  LDGSTS.E [R16+-0xff80], desc[UR8][R150.64], P0 ;  /* 0xf008000096107fae */ /* 0x000fe80008121848 */
[----:B------:R-:W-:Y:S04]  /*16350*/  LDGSTS.E [R16+-0xfb80], desc[UR8][R156.64], P0 ;  /* 0xf04800009c107fae */ /* 0x000fe80008121848 */
[----:B------:R-:W-:Y:S04]  /*16360*/  LDGSTS.E [R16+-0xf780], desc[UR8][R162.64], P0 ;  /* 0xf0880000a2107fae */ /* 0x000fe80008121848 */
[----:B------:R-:W-:Y:S04]  /*16370*/  LDGSTS.E [R16+-0xf380], desc[UR8][R168.64], P0 ;  /* 0xf0c80000a8107fae */ /* 0x000fe80008121848 */
[----:B------:R-:W-:Y:S04]  /*16380*/  LDGSTS.E [R16+-0xef80], desc[UR8][R174.64], P0 ;  /* 0xf1080000ae107fae */ /* 0x000fe80008121848 */
[----:B------:R-:W-:Y:S04]  /*16390*/  LDGSTS.E [R16+-0xeb80], desc[UR8][R180.64], P0 ;  /* 0xf1480000b4107fae */ /* 0x000fe80008121848 */
[----:B------:R-:W-:Y:S01]  /*163a0*/  LDGSTS.E [R16+-0xe780], desc[UR8][R186.64], P0 ;  /* 0xf1880000ba107fae */ /* 0x000fe20008121848 */
[----:B---3--:R-:W-:-:S03]  /*163b0*/  IMAD.WIDE R226, R252, 0x4, R226 ;  /* 0x00000004fce27825 */ /* 0x008fc600078e02e2 */
[----:B------:R-:W-:Y:S04]  /*163c0*/  LDGSTS.E [R16+-0xe380], desc[UR8][R192.64], P0 ;  /* 0xf1c80000c0107fae */ /* 0x000fe80008121848 */
[----:B------:R-:W-:Y:S04]  /*163d0*/  LDGSTS.E [R16+-0xdf80], desc[UR8][R198.64], P0 ;  /* 0xf2080000c6107fae */ /* 0x000fe80008121848 */
[----:B------:R-:W-:Y:S04]  /*163e0*/  LDGSTS.E [R16+-0xdb80], desc[UR8][R202.64], P0 ;  /* 0xf2480000ca107fae */ /* 0x000fe80008121848 */
[----:B------:R-:W-:Y:S04]  /*163f0*/  LDGSTS.E [R16+-0xd780], desc[UR8][R206.64], P0 ;  /* 0xf2880000ce107fae */ /* 0x000fe80008121848 */
[----:B------:R-:W-:Y:S04]  /*16400*/  LDGSTS.E [R16+-0xd380], desc[UR8][R210.64], P0 ;  /* 0xf2c80000d2107fae */ /* 0x000fe80008121848 */
[----:B------:R-:W-:Y:S01]  /*16410*/  LDGSTS.E [R16+-0xcf80], desc[UR8][R214.64], P0 ;  /* 0xf3080000d6107fae */ /* 0x000fe20008121848 */
[----:B----4-:R-:W-:-:S03]  /*16420*/  IMAD.WIDE R18, R252, 0x4, R18 ;  /* 0x00000004fc127825 */ /* 0x010fc600078e0212 */
[----:B------:R-:W-:Y:S01]  /*16430*/  LDGSTS.E [R16+-0xcb80], desc[UR8][R218.64], P0 ;  /* 0xf3480000da107fae */ /* 0x000fe20008121848 */
[----:B------:R-:W-:-:S03]  /*16440*/  IMAD.WIDE R120, R252, 0x4, R120 ;  /* 0x00000004fc787825 */ /* 0x000fc600078e0278 */
[----:B------:R-:W-:Y:S01]  /*16450*/  LDGSTS.E [R16+-0xc780], desc[UR8][R222.64], P0 ;  /* 0xf3880000de107fae */ /* 0x000fe20008121848 */
[----:B------:R-:W-:-:S03]  /*16460*/  IMAD.WIDE R68, R252, 0x4, R68 ;  /* 0x00000004fc447825 */ /* 0x000fc600078e0244 */
[----:B------:R1:W-:Y:S04]  /*16470*/  LDGSTS.E [R16+-0xc380], desc[UR8][R226.64], P0 ;  /* 0xf3c80000e2107fae */ /* 0x0003e80008121848 */
[----:B------:R-:W-:Y:S01]  /*16480*/  LDGSTS.E [R17+-0xff00], desc[UR8][R152.64], P0 ;  /* 0xf010000098117fae */ /* 0x000fe20008121848 */
[----:B------:R-:W-:-:S03]  /*16490*/  IMAD.WIDE R248, R252, 0x4, R248 ;  /* 0x00000004fcf87825 */ /* 0x000fc600078e02f8 */
[----:B------:R-:W-:Y:S01]  /*164a0*/  LDGSTS.E [R17+-0xfb00], desc[UR8][R158.64], P0 ;  /* 0xf05000009e117fae */ /* 0x000fe20008121848 */
[----:B------:R-:W-:-:S03]  /*164b0*/  IMAD.WIDE R50, R252, 0x4, R50 ;  /* 0x00000004fc327825 */ /* 0x000fc600078e0232 */
[----:B------:R-:W-:Y:S04]  /*164c0*/  STL.64 [R1+0x318], R18 ;  /* 0x0003181201007387 */ /* 0x000fe80000100a00 */
[----:B------:R-:W-:Y:S04]  /*164d0*/  LDGSTS.E [R17+-0xf700], desc[UR8][R164.64], P0 ;  /* 0xf0900000a4117fae */ /* 0x000fe80008121848 */
[----:B------:R-:W-:Y:S04]  /*164e0*/  STL.64 [R1+0x338], R120 ;  /* 0x0003387801007387 */ /* 0x000fe80000100a00 */
[----:B------:R-:W-:Y:S04]  /*164f0*/  LDGSTS.E [R17+-0xf300], desc[UR8][R170.64], P0 ;  /* 0xf0d00000aa117fae */ /* 0x000fe80008121848 */
[----:B------:R-:W-:Y:S04]  /*16500*/  STL.64 [R1+0x350], R68 ;  /* 0x0003504401007387 */ /* 0x000fe80000100a00 */
[----:B------:R-:W-:Y:S04]  /*16510*/  LDGSTS.E [R17+-0xef00], desc[UR8][R176.64], P0 ;  /* 0xf1100000b0117fae */ /* 0x000fe80008121848 */
[----:B------:R-:W-:Y:S01]  /*16520*/  STL.64 [R1+0x390], R248 ;  /* 0x000390f801007387 */ /* 0x000fe20000100a00 */
[----:B------:R-:W-:-:S03]  /*16530*/  IMAD.WIDE R2, R252, 0x4, R2 ;  /* 0x00000004fc027825 */ /* 0x000fc600078e0202 */
[----:B------:R-:W-:Y:S01]  /*16540*/  LDGSTS.E [R17+-0xeb00], desc[UR8][R182.64], P0 ;  /* 0xf1500000b6117fae */ /* 0x000fe20008121848 */
[----:B------:R-:W-:-:S03]  /*16550*/  IMAD.WIDE R98, R252, 0x4, R98 ;  /* 0x00000004fc627825 */ /* 0x000fc600078e0262 */
[----:B------:R-:W-:Y:S04]  /*16560*/  STL.64 [R1+0x3a8], R50 ;  /* 0x0003a83201007387 */ /* 0x000fe80000100a00 */
[----:B------:R-:W-:Y:S04]  /*16570*/  LDGSTS.E [R17+-0xe700], desc[UR8][R188.64], P0 ;  /* 0xf1900000bc117fae */ /* 0x000fe80008121848 */
[----:B------:R2:W-:Y:S04]  /*16580*/  STL.64 [R1+0x2d0], R98 ;  /* 0x0002d06201007387 */ /* 0x0005e80000100a00 */
[----:B------:R-:W-:Y:S04]  /*16590*/  LDGSTS.E [R17+-0xe300], desc[UR8][R194.64], P0 ;  /* 0xf1d00000c2117fae */ /* 0x000fe80008121848 */
[----:B------:R-:W-:Y:S04]  /*165a0*/  STL.64 [R1+0x3c0], R2 ;  /* 0x0003c00201007387 */ /* 0x000fe80000100a00 */
[----:B------:R-:W-:Y:S04]  /*165b0*/  LDGSTS.E [R17+-0xdf00], desc[UR8][R98.64], P0 ;  /* 0xf210000062117fae */ /* 0x000fe80008121848 */
[----:B------:R-:W-:Y:S04]  /*165c0*/  LDGSTS.E [R17+-0xdb00], desc[UR8][R250.64], P0 ;  /* 0xf2500000fa117fae */ /* 0x000fe80008121848 */
[----:B------:R-:W-:Y:S04]  /*165d0*/  LDGSTS.E [R17+-0xd700], desc[UR8][R112.64], P0 ;  /* 0xf290000070117fae */ /* 0x000fe80008121848 */
[----:B--2---:R-:W2:Y:S04]  /*165e0*/  LDL.LU.64 R98, [R1+0x1800] ;  /* 0x0018000001627983 */ /* 0x004ea80000300a00 */
[----:B------:R-:W3:Y:S04]  /*165f0*/  LDL.LU.64 R250, [R1+0x17f8] ;  /* 0x0017f80001fa7983 */ /* 0x000ee80000300a00 */
[----:B------:R-:W4:Y:S04]  /*16600*/  LDL.LU.64 R112, [R1+0x17f0] ;  /* 0x0017f00001707983 */ /* 0x000f280000300a00 */
[----:B------:R-:W-:Y:S04]  /*16610*/  LDGSTS.E [R17+-0xd300], desc[UR8][R118.64], P0 ;  /* 0xf2d0000076117fae */ /* 0x000fe80008121848 */
[----:B------:R-:W-:Y:S04]  /*16620*/  LDGSTS.E [R17+-0xcf00], desc[UR8][R100.64], P0 ;  /* 0xf310000064117fae */ /* 0x000fe80008121848 */
[----:B------:R-:W-:Y:S04]  /*16630*/  LDGSTS.E [R17+-0xcb00], desc[UR8][R230.64], P0 ;  /* 0xf3500000e6117fae */ /* 0x000fe80008121848 */
[----:B------:R-:W2:Y:S04]  /*16640*/  LDL.LU.64 R118, [R1+0x17e8] ;  /* 0x0017e80001767983 */ /* 0x000ea80000300a00 */
[----:B------:R-:W3:Y:S04]  /*16650*/  LDL.LU.64 R100, [R1+0x17e0] ;  /* 0x0017e00001647983 */ /* 0x000ee80000300a00 */
[----:B------:R-:W4:Y:S04]  /*16660*/  LDL.LU.64 R230, [R1+0x17d8] ;  /* 0x0017d80001e67983 */ /* 0x000f280000300a00 */
[----:B------:R-:W-:Y:S04]  /*16670*/  LDGSTS.E [R17+-0xc700], desc[UR8][R36.64], P0 ;  /* 0xf390000024117fae */ /* 0x000fe80008121848 */
[----:B------:R4:W-:Y:S04]  /*16680*/  LDGSTS.E [R17+-0xc300], desc[UR8][R18.64], P0 ;  /* 0xf3d0000012117fae */ /* 0x0009e80008121848 */
[----:B------:R-:W4:Y:S04]  /*16690*/  LDL.LU.64 R36, [R1+0x17d0] ;  /* 0x0017d00001247983 */ /* 0x000f280000300a00 */
[----:B------:R-:W3:Y:S04]  /*166a0*/  LDL.LU.64 R18, [R1+0x17c8] ;  /* 0x0017c80001127983 */ /* 0x000ee80000300a00 */
[----:B------:R1:W-:Y:S02]  /*166b0*/  STL.64 [R1+0x1520], R16 ;  /* 0x0015201001007387 */ /* 0x0003e40000100a00 */
[----:B-1----:R-:W1:Y:S02]  /*166c0*/  LDC R16, c[0x0][0x230] ;  /* 0x00008c00ff107b82 */ /* 0x002e640000000800 */
[----:B---3--:R-:W-:Y:S04]  /*166d0*/  LDGSTS.E [R18+-0xfe80], desc[UR8][R100.64], P0 ;  /* 0xf018000064127fae */ /* 0x008fe80008121848 */
[----:B------:R-:W-:Y:S04]  /*166e0*/  LDGSTS.E [R18+-0xfa80], desc[UR8][R146.64], P0 ;  /* 0xf058000092127fae */ /* 0x000fe80008121848 */
[----:B------:R-:W-:Y:S04]  /*166f0*/  LDGSTS.E [R18+-0xf680], desc[UR8][R144.64], P0 ;  /* 0xf098000090127fae */ /* 0x000fe80008121848 */
[----:B------:R-:W3:Y:S04]  /*16700*/  LDL.LU.64 R100, [R1+0x17c0] ;  /* 0x0017c00001647983 */ /* 0x000ee80000300a00 */
[----:B------:R-:W3:Y:S04]  /*16710*/  LDL.LU.64 R146, [R1+0x17b8] ;  /* 0x0017b80001927983 */ /* 0x000ee80000300a00 */
[----:B------:R-:W3:Y:S04]  /*16720*/  LDL.LU.64 R144, [R1+0x17b0] ;  /* 0x0017b00001907983 */ /* 0x000ee80000300a00 */
[----:B------:R-:W-:Y:S04]  /*16730*/  LDGSTS.E [R18+-0xf280], desc[UR8][R142.64], P0 ;  /* 0xf0d800008e127fae */ /* 0x000fe80008121848 */
        /* <DEDUP_REMOVED lines=24> */
[----:B--2---:R-:W-:Y:S04]  /*168c0*/  LDGSTS.E [R19+-0xfe00], desc[UR8][R118.64], P0 ;  /* 0xf020000076137fae */ /* 0x004fe80008121848 */
[----:B------:R-:W-:Y:S04]  /*168d0*/  LDGSTS.E [R19+-0xfa00], desc[UR8][R116.64], P0 ;  /* 0xf060000074137fae */ /* 0x000fe80008121848 */
[----:B------:R-:W2:Y:S04]  /*168e0*/  LDL.LU.64 R120, [R1+0x1748] ;  /* 0x0017480001787983 */ /* 0x000ea80000300a00 */
[----:B------:R-:W2:Y:S04]  /*168f0*/  LDL.LU.64 R118, [R1+0x1740] ;  /* 0x0017400001767983 */ /* 0x000ea80000300a00 */
[----:B------:R-:W2:Y:S04]  /*16900*/  LDL.LU.64 R116, [R1+0x1738] ;  /* 0x0017380001747983 */ /* 0x000ea80000300a00 */
[----:B------:R-:W-:Y:S04]  /*16910*/  LDGSTS.E [R19+-0xf600], desc[UR8][R114.64], P0 ;  /* 0xf0a0000072137fae */ /* 0x000fe80008121848 */
[----:B------:R-:W-:Y:S04]  /*16920*/  LDGSTS.E [R19+-0xf200], desc[UR8][R228.64], P0 ;  /* 0xf0e00000e4137fae */ /* 0x000fe80008121848 */
        /* <DEDUP_REMOVED lines=15> */
[----:B------:R-:W4:Y:S04]  /*16a20*/  LDL.LU.64 R20, [R1+0x16f0] ;  /* 0x0016f00001147983 */ /* 0x000f280000300a00 */
        /* <DEDUP_REMOVED lines=8> */
[----:B------:R-:W2:Y:S04]  /*16ab0*/  LDL.LU.64 R90, [R1+0x16d0] ;  /* 0x0016d000015a7983 */ /* 0x000ea80000300a00 */
[----:B------:R-:W2:Y:S04]  /*16ac0*/  LDL.LU.64 R68, [R1+0x16c8] ;  /* 0x0016c80001447983 */ /* 0x000ea80000300a00 */
[----:B------:R-:W-:Y:S04]  /*16ad0*/  STL.64 [R1+0x14d0], R18 ;  /* 0x0014d01201007387 */ /* 0x000fe80000100a00 */
[----:B----4-:R-:W-:Y:S04]  /*16ae0*/  LDGSTS.E [R20+-0xfd80], desc[UR8][R112.64], P0 ;  /* 0xf028000070147fae */ /* 0x010fe80008121848 */
[----:B------:R-:W-:Y:S04]  /*16af0*/  LDGSTS.E [R20+-0xf980], desc[UR8][R44.64], P0 ;  /* 0xf06800002c147fae */ /* 0x000fe80008121848 */
[----:B------:R-:W-:Y:S04]  /*16b00*/  LDGSTS.E [R20+-0xf580], desc[UR8][R88.64], P0 ;  /* 0xf0a8000058147fae */ /* 0x000fe80008121848 */
[----:B------:R-:W4:Y:S04]  /*16b10*/  LDL.LU.64 R112, [R1+0x16c0] ;  /* 0x0016c00001707983 */ /* 0x000f280000300a00 */
        /* <DEDUP_REMOVED lines=52> */
[----:B------:R-:W-:Y:S04]  /*16e60*/  LDGSTS.E [R21+-0xc900], desc[UR8][R26.64], P0 ;  /* 0xf37000001a157fae */ /* 0x000fe80008121848 */
[----:B------:R-:W-:Y:S04]  /*16e70*/  LDGSTS.E [R21+-0xc500], desc[UR8][R24.64], P0 ;  /* 0xf3b0000018157fae */ /* 0x000fe80008121848 */
[----:B------:R-:W2:Y:S04]  /*16e80*/  LDL.LU.64 R72, [R1+0xd00] ;  /* 0x000d000001487983 */ /* 0x000ea80000300a00 */
[----:B------:R-:W4:Y:S04]  /*16e90*/  LDL.LU.64 R94, [R1+0xcf8] ;  /* 0x000cf800015e7983 */ /* 0x000f280000300a00 */
[----:B------:R-:W4:Y:S04]  /*16ea0*/  LDL.LU.64 R26, [R1+0xcf0] ;  /* 0x000cf000011a7983 */ /* 0x000f280000300a00 */
[----:B------:R-:W4:Y:S04]  /*16eb0*/  LDL.LU.64 R24, [R1+0xce8] ;  /* 0x000ce80001187983 */ /* 0x000f280000300a00 */
[----:B------:R1:W-:Y:S04]  /*16ec0*/  LDGSTS.E [R21+-0xc100], desc[UR8][R50.64], P0 ;  /* 0xf3f0000032157fae */ /* 0x0003e80008121848 */
[----:B------:R-:W-:Y:S04]  /*16ed0*/  LDGSTS.E [R0+-0xfc80], desc[UR8][R98.64], P0 ;  /* 0xf038000062007fae */ /* 0x000fe80008121848 */
[----:B------:R-:W-:Y:S04]  /*16ee0*/  LDGSTS.E [R0+-0xf880], desc[UR8][R28.64], P0 ;  /* 0xf07800001c007fae */ /* 0x000fe80008121848 */
[----:B------:R-:W4:Y:S04]  /*16ef0*/  LDL.LU.64 R50, [R1+0x15e8] ;  /* 0x0015e80001327983 */ /* 0x000f280000300a00 */
[----:B------:R1:W-:Y:S04]  /*16f00*/  STL.64 [R1+0x14d8], R20 ;  /* 0x0014d81401007387 */ /* 0x0003e80000100a00 */
[----:B------:R-:W4:Y:S04]  /*16f10*/  LDL.LU.64 R98, [R1+0x15e0] ;  /* 0x0015e00001627983 */ /* 0x000f280000300a00 */
[----:B------:R-:W4:Y:S04]  /*16f20*/  LDL.LU.64 R28, [R1+0x15d8] ;  /* 0x0015d800011c7983 */ /* 0x000f280000300a00 */
[----:B------:R-:W-:Y:S01]  /*16f30*/  LDGSTS.E [R0+-0xf480], desc[UR8][R110.64], P0 ;  /* 0xf0b800006e007fae */ /* 0x000fe20008121848 */
[----:B---3--:R-:W-:Y:S01]  /*16f40*/  VIADD R17, R101, 0xfffffedd ;  /* 0xfffffedd65117836 */ /* 0x008fe20000000000 */
[----:B-1----:R-:W1:Y:S02]  /*16f50*/  LDC R21, c[0x0][0x230] ;  /* 0x00008c00ff157b82 */ /* 0x002e640000000800 */
[----:B------:R-:W-:Y:S04]  /*16f60*/  LDGSTS.E [R0+-0xf080], desc[UR8][R48.64], P0 ;  /* 0xf0f8000030007fae */ /* 0x000fe80008121848 */
[----:B------:R-:W-:Y:S01]  /*16f70*/  LDGSTS.E [R0+-0xec80], desc[UR8][R96.64], P0 ;  /* 0xf138000060007fae */ /* 0x000fe20008121848 */
[----:B------:R-:W-:Y:S01]  /*16f80*/  VIADD R16, R16, 0xfffffebd ;  /* 0xfffffebd10107836 */ /* 0x000fe20000000000 */
[----:B------:R-:W3:Y:S02]  /*16f90*/  LDC R20, c[0x0][0x230] ;  /* 0x00008c00ff147b82 */ /* 0x000ee40000000800 */
        /* <DEDUP_REMOVED lines=15> */
[----:B------:R1:W-:Y:S04]  /*17090*/  LDGSTS.E [R0+-0xd080], desc[UR8][R102.64], P0 ;  /* 0xf2f8000066007fae */ /* 0x0003e80008121848 */
[----:B------:R1:W-:Y:S04]  /*170a0*/  LDGSTS.E [R0+-0xcc80], desc[UR8][R92.64], P0 ;  /* 0xf33800005c007fae */ /* 0x0003e80008121848 */
[----:B------:R-:W-:Y:S04]  /*170b0*/  LDGSTS.E [R0+-0xc880], desc[UR8][R22.64], P0 ;  /* 0xf378000016007fae */ /* 0x000fe80008121848 */
[----:B------:R-:W1:Y:S04]  /*170c0*/  LDL.LU.64 R102, [R1+0xce0] ;  /* 0x000ce00001667983 */ /* 0x000e680000300a00 */
[----:B------:R-:W3:Y:S04]  /*170d0*/  LDL.LU.64 R92, [R1+0xcd8] ;  /* 0x000cd800015c7983 */ /* 0x000ee80000300a00 */
[----:B------:R-:W3:Y:S04]  /*170e0*/  LDL.LU.64 R22, [R1+0xcd0] ;  /* 0x000cd00001167983 */ /* 0x000ee80000300a00 */
[----:B------:R-:W-:Y:S04]  /*170f0*/  LDGSTS.E [R0+-0xc480], desc[UR8][R70.64], P0 ;  /* 0xf3b8000046007fae */ /* 0x000fe80008121848 */
[----:B------:R-:W-:Y:S04]  /*17100*/  LDGSTS.E [R0+-0xc080], desc[UR8][R2.64], P0 ;  /* 0xf3f8000002007fae */ /* 0x000fe80008121848 */
[----:B------:R-:W0:Y:S04]  /*17110*/  LDGDEPBAR ;  /* 0x00000000000079af */ /* 0x000e280000000000 */
[----:B------:R-:W3:Y:S04]  /*17120*/  LDL.LU.64 R70, [R1+0xcc8] ;  /* 0x000cc80001467983 */ /* 0x000ee80000300a00 */
[----:B------:R-:W3:Y:S01]  /*17130*/  LDL.LU.64 R2, [R1+0x1588] ;  /* 0x0015880001027983 */ /* 0x000ee20000300a00 */
[----:B------:R-:W-:Y:S01]  /*17140*/  ISETP.GE.U32.AND P0, PT, R230, 0x7ffffe5f, PT ;  /* 0x7ffffe5fe600780c */ /* 0x000fe20003f06070 */
[----:B------:R-:W-:-:S02]  /*17150*/  VIADD R230, R100, 0xfffffedc ;  /* 0xfffffedc64e67836 */ /* 0x000fc40000000000 */
[C---:B--2---:R-:W-:Y:S01]  /*17160*/  IMAD.WIDE R72, R231.reuse, 0x4, R72 ;  /* 0x00000004e7487825 */ /* 0x044fe200078e0248 */
[----:B------:R-:W-:Y:S03]  /*17170*/  BAR.SYNC.DEFER_BLOCKING 0x0 ;  /* 0x0000000000007b1d */ /* 0x000fe60000010000 */
[----:B----4-:R-:W-:-:S04]  /*17180*/  IMAD.WIDE R94, R231, 0x4, R94 ;  /* 0x00000004e75e7825 */ /* 0x010fc800078e025e */
[C---:B------:R-:W-:Y:S01]  /*17190*/  IMAD.WIDE R100, R231.reuse, 0x4, R26 ;  /* 0x00000004e7647825 */ /* 0x040fe200078e021a */
[----:B------:R2:W-:Y:S03]  /*171a0*/  STL.64 [R1+0x3e0], R72 ;  /* 0x0003e04801007387 */ /* 0x0005e60000100a00 */
[C---:B------:R-:W-:Y:S01]  /*171b0*/  IMAD.WIDE R18, R231.reuse, 0x4, R24 ;  /* 0x00000004e7127825 */ /* 0x040fe200078e0218 */
[----:B------:R-:W4:Y:S04]  /*171c0*/  LDL.LU.64 R26, [R1+0xcb8] ;  /* 0x000cb800011a7983 */ /* 0x000f280000300a00 */
[----:B------:R2:W-:Y:S04]  /*171d0*/  STL.64 [R1+0x3f8], R94 ;  /* 0x0003f85e01007387 */ /* 0x0005e80000100a00 */
[----:B------:R-:W4:Y:S04]  /*171e0*/  LDL.LU.64 R24, [R1+0xcb0] ;  /* 0x000cb00001187983 */ /* 0x000f280000300a00 */
[----:B------:R2:W-:Y:S04]  /*171f0*/  STL.64 [R1+0x400], R100 ;  /* 0x0004006401007387 */ /* 0x0005e80000100a00 */
[----:B------:R2:W-:Y:S01]  /*17200*/  STL.64 [R1+0x410], R18 ;  /* 0x0004101201007387 */ /* 0x0005e20000100a00 */
[----:B-1----:R-:W-:-:S04]  /*17210*/  IMAD.WIDE R102, R231, 0x4, R102 ;  /* 0x00000004e7667825 */ /* 0x002fc800078e0266 */
[----:B---3--:R-:W-:Y:S01]  /*17220*/  IMAD.WIDE R92, R231, 0x4, R92 ;  /* 0x00000004e75c7825 */ /* 0x008fe200078e025c */
[----:B------:R-:W-:Y:S01]  /*17230*/  @!PT LDS RZ, [RZ] ;  /* 0x00000000fffff984 */ /* 0x000fe20000000800 */
[----:B------:R-:W-:Y:S01]  /*17240*/  @!PT LDS RZ, [RZ] ;  /* 0x00000000fffff984 */ /* 0x000fe20000000800 */
[----:B------:R-:W-:Y:S01]  /*17250*/  @!PT LDS RZ, [RZ] ;  /* 0x00000000fffff984 */ /* 0x000fe20000000800 */
[----:B------:R-:W-:Y:S04]  /*17260*/  LDGSTS.E [R2+0x40000], desc[UR8][R72.64], !P4 ;  /* 0x4000000048027fae */ /* 0x000fe8000e121848 */
[----:B------:R-:W-:Y:S04]  /*17270*/  LDGSTS.E [R2+0x44000], desc[UR8][R94.64], !P4 ;  /* 0x440000005e027fae */ /* 0x000fe8000e121848 */
[----:B------:R1:W-:Y:S04]  /*17280*/  LDGSTS.E [R2+0x40004], desc[UR8][R100.64], !P2 ;  /* 0x4000400064027fae */ /* 0x0003e8000d121848 */
[----:B--2---:R-:W2:Y:S04]  /*17290*/  LDL.LU.64 R72, [R1+0xca8] ;  /* 0x000ca80001487983 */ /* 0x004ea80000300a00 */
[----:B------:R-:W3:Y:S04]  /*172a0*/  LDL.LU.64 R94, [R1+0xca0] ;  /* 0x000ca000015e7983 */ /* 0x000ee80000300a00 */
[----:B------:R1:W-:Y:S01]  /*172b0*/  LDGSTS.E [R2+0x44004], desc[UR8][R18.64], !P2 ;  /* 0x4400400012027fae */ /* 0x0003e2000d121848 */
[----:B------:R-:W-:Y:S01]  /*172c0*/  ISETP.GE.U32.AND P2, PT, R230, 0x7ffffe5d, PT ;  /* 0x7ffffe5de600780c */ /* 0x000fe20003f46070 */
[----:B------:R-:W-:-:S02]  /*172d0*/  VIADD R230, R36, 0xfffffebe ;  /* 0xfffffebe24e67836 */ /* 0x000fc40000000000 */
[----:B-1----:R-:W-:Y:S01]  /*172e0*/  IMAD.WIDE R100, R231, 0x4, R22 ;  /* 0x00000004e7647825 */ /* 0x002fe200078e0216 */
[----:B------:R1:W-:Y:S04]  /*172f0*/  STL.64 [R1+0x418], R102 ;  /* 0x0004186601007387 */ /* 0x0003e80000100a00 */
[----:B------:R1:W-:Y:S01]  /*17300*/  STL.64 [R1+0xcd8], R92 ;  /* 0x000cd85c01007387 */ /* 0x0003e20000100a00 */
[----:B------:R-:W-:Y:S01]  /*17310*/  IADD3 R18, R37, -0x141, RZ ;  /* 0xfffffebf25127810 */ /* 0x000fe20007ffe0ff */
[----:B------:R-:W-:Y:S02]  /*17320*/  IMAD.WIDE R36, R231, 0x4, R70 ;  /* 0x00000004e7247825 */ /* 0x000fe400078e0246 */
[----:B------:R-:W3:Y:S01]  /*17330*/  LDL.LU.64 R22, [R1+0xc98] ;  /* 0x000c980001167983 */ /* 0x000ee20000300a00 */
[----:B------:R-:W-:Y:S01]  /*17340*/  ISETP.GE.U32.AND P4, PT, R17, 0x7ffffe5e, PT ;  /* 0x7ffffe5e1100780c */ /* 0x000fe20003f86070 */
[----:B------:R-:W3:Y:S02]  /*17350*/  LDC R19, c[0x0][0x230] ;  /* 0x00008c00ff137b82 */ /* 0x000ee40000000800 */
[----:B------:R-:W3:Y:S04]  /*17360*/  LDL.LU.64 R70, [R1+0xc90] ;  /* 0x000c900001467983 */ /* 0x000ee80000300a00 */
[----:B------:R2:W-:Y:S02]  /*17370*/  STL.64 [R1+0xcd0], R100 ;  /* 0x000cd06401007387 */ /* 0x0005e40000100a00 */
[----:B------:R-:W3:Y:S02]  /*17380*/  LDC R17, c[0x0][0x230] ;  /* 0x00008c00ff117b82 */ /* 0x000ee40000000800 */
[----:B------:R-:W-:Y:S04]  /*17390*/  LDGSTS.E [R2+0x40008], desc[UR8][R102.64], !P6 ;  /* 0x4000800066027fae */ /* 0x000fe8000f121848 */
[----:B------:R3:W-:Y:S04]  /*173a0*/  STL.64 [R1+0xcc8], R36 ;  /* 0x000cc82401007387 */ /* 0x0007e80000100a00 */
[----:B------:R-:W-:Y:S04]  /*173b0*/  LDGSTS.E [R2+0x44008], desc[UR8][R92.64], !P6 ;  /* 0x440080005c027fae */ /* 0x000fe8000f121848 */
[----:B-1----:R-:W3:Y:S04]  /*173c0*/  LDL.LU.64 R102, [R1+0xc88] ;  /* 0x000c880001667983 */ /* 0x002ee80000300a00 */
[----:B------:R2:W-:Y:S04]  /*173d0*/  LDGSTS.E [R2+0x4000c], desc[UR8][R100.64], !P5 ;  /* 0x4000c00064027fae */ /* 0x0005e8000e921848 */
[----:B------:R-:W3:Y:S04]  /*173e0*/  LDL.LU.64 R92, [R1+0xc80] ;  /* 0x000c8000015c7983 */ /* 0x000ee80000300a00 */
[----:B------:R3:W-:Y:S01]  /*173f0*/  LDGSTS.E [R2+0x4400c], desc[UR8][R36.64], !P5 ;  /* 0x4400c00024027fae */ /* 0x0007e2000e921848 */
[----:B----4-:R-:W-:-:S04]  /*17400*/  IMAD.WIDE R26, R231, 0x4, R26 ;  /* 0x00000004e71a7825 */ /* 0x010fc800078e021a */
[C---:B------:R-:W-:Y:S01]  /*17410*/  IMAD.WIDE R24, R231.reuse, 0x4, R24 ;  /* 0x00000004e7187825 */ /* 0x040fe200078e0218 */
[----:B------:R1:W-:Y:S04]  /*17420*/  STL.64 [R1+0x468], R26 ;  /* 0x0004681a01007387 */ /* 0x0003e80000100a00 */
[----:B------:R4:W-:Y:S04]  /*17430*/  STL.64 [R1+0x470], R24 ;  /* 0x0004701801007387 */ /* 0x0009e80000100a00 */
[----:B------:R-:W-:Y:S04]  /*17440*/  LDGSTS.E [R2+0x48000], desc[UR8][R26.64], !P3 ;  /* 0x480000001a027fae */ /* 0x000fe8000d921848 */
[----:B------:R-:W-:Y:S01]  /*17450*/  LDGSTS.E [R2+0x4c000], desc[UR8][R24.64], !P3 ;  /* 0x4c00000018027fae */ /* 0x000fe2000d921848 */
[----:B--2---:R-:W-:-:S03]  /*17460*/  IMAD.WIDE R100, R231, 0x4, R72 ;  /* 0x00000004e7647825 */ /* 0x004fc600078e0248 */
[----:B------:R-:W2:Y:S01]  /*17470*/  LDL.LU.64 R72, [R1+0xc78] ;  /* 0x000c780001487983 */ /* 0x000ea20000300a00 */
[----:B---3--:R-:W-:-:S03]  /*17480*/  IMAD.WIDE R36, R231, 0x4, R94 ;  /* 0x00000004e7247825 */ /* 0x008fc600078e025e */
[----:B------:R-:W3:Y:S04]  /*17490*/  LDL.LU.64 R94, [R1+0xc70] ;  /* 0x000c7000015e7983 */ /* 0x000ee80000300a00 */
[----:B------:R4:W-:Y:S04]  /*174a0*/  STL.64 [R1+0x478], R100 ;  /* 0x0004786401007387 */ /* 0x0009e80000100a00 */
[----:B------:R4:W-:Y:S04]  /*174b0*/  STL.64 [R1+0x488], R36 ;  /* 0x0004882401007387 */ /* 0x0009e80000100a00 */
[----:B-1----:R-:W3:Y:S04]  /*174c0*/  LDL.LU.64 R26, [R1+0xc68] ;  /* 0x000c6800011a7983 */ /* 0x002ee80000300a00 */
[----:B----4-:R-:W4:Y:S01]  /*174d0*/  LDL.LU.64 R24, [R1+0xc60] ;  /* 0x000c600001187983 */ /* 0x010f220000300a00 */
[----:B------:R-:W-:-:S03]  /*174e0*/  IMAD.WIDE R22, R231, 0x4, R22 ;  /* 0x00000004e7167825 */ /* 0x000fc600078e0216 */
[----:B------:R1:W-:Y:S01]  /*174f0*/  LDGSTS.E [R2+0x48004], desc[UR8][R100.64], !P0 ;  /* 0x4800400064027fae */ /* 0x0003e2000c121848 */
[----:B------:R-:W-:-:S03]  /*17500*/  IMAD.WIDE R70, R231, 0x4, R70 ;  /* 0x00000004e7467825 */ /* 0x000fc600078e0246 */
[----:B------:R1:W-:Y:S04]  /*17510*/  LDGSTS.E [R2+0x4c004], desc[UR8][R36.64], !P0 ;  /* 0x4c00400024027fae */ /* 0x0003e8000c121848 */
[----:B------:R1:W-:Y:S04]  /*17520*/  STL.64 [R1+0x490], R22 ;  /* 0x0004901601007387 */ /* 0x0003e80000100a00 */
[----:B------:R1:W-:Y:S04]  /*17530*/  STL.64 [R1+0x498], R70 ;  /* 0x0004984601007387 */ /* 0x0003e80000100a00 */
[----:B------:R-:W-:Y:S01]  /*17540*/  LDGSTS.E [R2+0x48008], desc[UR8][R22.64], !P4 ;  /* 0x4800800016027fae */ /* 0x000fe2000e121848 */
[----:B-1----:R-:W-:-:S03]  /*17550*/  IMAD.WIDE R100, R231, 0x4, R102 ;  /* 0x00000004e7647825 */ /* 0x002fc600078e0266 */
[----:B------:R-:W-:Y:S04]  /*17560*/  LDGSTS.E [R2+0x4c008], desc[UR8][R70.64], !P4 ;  /* 0x4c00800046027fae */ /* 0x000fe8000e121848 */
[----:B------:R-:W4:Y:S01]  /*17570*/  LDL.LU.64 R102, [R1+0xc58] ;  /* 0x000c580001667983 */ /* 0x000f220000300a00 */
[C---:B------:R-:W-:Y:S01]  /*17580*/  IMAD.WIDE R36, R231.reuse, 0x4, R92 ;  /* 0x00000004e7247825 */ /* 0x040fe200078e025c */
[----:B------:R-:W-:Y:S02]  /*17590*/  ISETP.GE.U32.AND P6, PT, R18, 0x7ffffe40, PT ;  /* 0x7ffffe401200780c */ /* 0x000fe40003fc6070 */
[----:B------:R-:W4:Y:S01]  /*175a0*/  LDL.LU.64 R92, [R1+0xc50] ;  /* 0x000c5000015c7983 */ /* 0x000f220000300a00 */
[----:B------:R-:W-:Y:S01]  /*175b0*/  ISETP.GE.U32.AND P5, PT, R230, 0x7ffffe3f, PT ;  /* 0x7ffffe3fe600780c */ /* 0x000fe20003fa6070 */
[----:B------:R-:W1:Y:S02]  /*175c0*/  LDC R18, c[0x0][0x230] ;  /* 0x00008c00ff127b82 */ /* 0x000e640000000800 */
[----:B------:R4:W-:Y:S04]  /*175d0*/  STL.64 [R1+0x4a0], R100 ;  /* 0x0004a06401007387 */ /* 0x0009e80000100a00 */
[----:B------:R4:W-:Y:S04]  /*175e0*/  STL.64 [R1+0x4a8], R36 ;  /* 0x0004a82401007387 */ /* 0x0009e80000100a00 */
[----:B------:R-:W4:Y:S04]  /*175f0*/  LDL.LU.64 R22, [R1+0xc48] ;  /* 0x000c480001167983 */ /* 0x000f280000300a00 */
[----:B------:R-:W4:Y:S04]  /*17600*/  LDL.LU.64 R70, [R1+0xc38] ;  /* 0x000c380001467983 */ /* 0x000f280000300a00 */
[----:B------:R4:W-:Y:S04]  /*17610*/  LDGSTS.E [R2+0x4800c], desc[UR8][R100.64], !P2 ;  /* 0x4800c00064027fae */ /* 0x0009e8000d121848 */
[----:B------:R4:W-:Y:S01]  /*17620*/  LDGSTS.E [R2+0x4c00c], desc[UR8][R36.64], !P2 ;  /* 0x4c00c00024027fae */ /* 0x0009e2000d121848 */
[----:B------:R-:W-:Y:S01]  /*17630*/  ISETP.GE.U32.AND P3, PT, R16, 0x7ffffe3e, PT ;  /* 0x7ffffe3e1000780c */ /* 0x000fe20003f66070 */
[----:B--2---:R-:W-:-:S04]  /*17640*/  IMAD.WIDE R72, R231, 0x4, R72 ;  /* 0x00000004e7487825 */ /* 0x004fc800078e0248 */
[C---:B---3--:R-:W-:Y:S01]  /*17650*/  IMAD.WIDE R94, R231.reuse, 0x4, R94 ;  /* 0x00000004e75e7825 */ /* 0x048fe200078e025e */
[----:B------:R2:W-:Y:S03]  /*17660*/  STL.64 [R1+0x4b0], R72 ;  /* 0x0004b04801007387 */ /* 0x0005e60000100a00 */
[C---:B----4-:R-:W-:Y:S01]  /*17670*/  IMAD.WIDE R102, R231.reuse, 0x4, R102 ;  /* 0x00000004e7667825 */ /* 0x050fe200078e0266 */
[----:B------:R3:W-:Y:S03]  /*17680*/  STL.64 [R1+0x4b8], R94 ;  /* 0x0004b85e01007387 */ /* 0x0007e60000100a00 */
[----:B------:R-:W-:Y:S01]  /*17690*/  IMAD.WIDE R92, R231, 0x4, R92 ;  /* 0x00000004e75c7825 */ /* 0x000fe200078e025c */
[----:B------:R-:W-:Y:S01]  /*176a0*/  LDGSTS.E [R2+0x50000], desc[UR8][R72.64], !P6 ;  /* 0x5000000048027fae */ /* 0x000fe2000f121848 */
[----:B------:R-:W-:Y:S01]  /*176b0*/  IADD3 R230, R21, -0x144, RZ ;  /* 0xfffffebc15e67810 */ /* 0x000fe20007ffe0ff */
[----:B------:R-:W4:Y:S01]  /*176c0*/  LDC R16, c[0x0][0x230] ;  /* 0x00008c00ff107b82 */ /* 0x000f220000000800 */
[C---:B------:R-:W-:Y:S01]  /*176d0*/  IMAD.WIDE R100, R231.reuse, 0x4, R26 ;  /* 0x00000004e7647825 */ /* 0x040fe200078e021a */
[----:B------:R-:W-:Y:S03]  /*176e0*/  LDGSTS.E [R2+0x54000], desc[UR8][R94.64], !P6 ;  /* 0x540000005e027fae */ /* 0x000fe6000f121848 */
[----:B------:R-:W-:Y:S01]  /*176f0*/  IMAD.WIDE R36, R231, 0x4, R24 ;  /* 0x00000004e7247825 */ /* 0x000fe200078e0218 */
[----:B------:R-:W4:Y:S03]  /*17700*/  LDL.LU.64 R26, [R1+0xc30] ;  /* 0x000c3000011a7983 */ /* 0x000f260000300a00 */
[----:B------:R-:W-:Y:S01]  /*17710*/  VIADD R17, R17, 0xfffffe9f ;  /* 0xfffffe9f11117836 */ /* 0x000fe20000000000 */
[----:B------:R-:W4:Y:S01]  /*17720*/  LDL.LU.64 R24, [R1+0xc28] ;  /* 0x000c280001187983 */ /* 0x000f220000300a00 */
[----:B-1----:R-:W-:Y:S01]  /*17730*/  IADD3 R18, R18, -0x163, RZ ;  /* 0xfffffe9d12127810 */ /* 0x002fe20007ffe0ff */
[----:B------:R-:W1:Y:S02]  /*17740*/  LDC R21, c[0x0][0x230] ;  /* 0x00008c00ff157b82 */ /* 0x000e640000000800 */
[----:B------:R3:W-:Y:S04]  /*17750*/  STL.64 [R1+0x4c0], R100 ;  /* 0x0004c06401007387 */ /* 0x0007e80000100a00 */
[----:B------:R3:W-:Y:S04]  /*17760*/  STL.64 [R1+0x4c8], R36 ;  /* 0x0004c82401007387 */ /* 0x0007e80000100a00 */
[----:B--2---:R-:W2:Y:S04]  /*17770*/  LDL.LU.64 R72, [R1+0xc20] ;  /* 0x000c200001487983 */ /* 0x004ea80000300a00 */
[----:B---3--:R-:W3:Y:S04]  /*17780*/  LDL.LU.64 R94, [R1+0xc18] ;  /* 0x000c1800015e7983 */ /* 0x008ee80000300a00 */
[----:B------:R1:W-:Y:S04]  /*17790*/  LDGSTS.E [R2+0x50004], desc[UR8][R100.64], !P5 ;  /* 0x5000400064027fae */ /* 0x0003e8000e921848 */
[----:B------:R1:W-:Y:S04]  /*177a0*/  LDGSTS.E [R2+0x54004], desc[UR8][R36.64], !P5 ;  /* 0x5400400024027fae */ /* 0x0003e8000e921848 */
[----:B------:R1:W-:Y:S02]  /*177b0*/  STL.64 [R1+0x4d0], R102 ;  /* 0x0004d06601007387 */ /* 0x0003e40000100a00 */
[----:B-1----:R-:W-:-:S02]  /*177c0*/  IMAD.WIDE R100, R231, 0x4, R22 ;  /* 0x00000004e7647825 */ /* 0x002fc400078e0216 */
[----:B------:R1:W-:Y:S02]  /*177d0*/  STL.64 [R1+0x4d8], R92 ;  /* 0x0004d85c01007387 */ /* 0x0003e40000100a00 */
[----:B------:R-:W-:Y:S02]  /*177e0*/  IMAD.WIDE R36, R231, 0x4, R70 ;  /* 0x00000004e7247825 */ /* 0x000fe400078e0246 */
[----:B------:R-:W-:Y:S04]  /*177f0*/  LDGSTS.E [R2+0x50008], desc[UR8][R102.64], !P3 ;  /* 0x5000800066027fae */ /* 0x000fe8000d921848 */
[----:B------:R-:W3:Y:S04]  /*17800*/  LDL.LU.64 R70, [R1+0xc10] ;  /* 0x000c100001467983 */ /* 0x000ee80000300a00 */
[----:B------:R-:W3:Y:S04]  /*17810*/  LDL.LU.64 R22, [R1+0xc08] ;  /* 0x000c080001167983 */ /* 0x000ee80000300a00 */
[----:B------:R2:W-:Y:S04]  /*17820*/  STL.64 [R1+0x4e0], R100 ;  /* 0x0004e06401007387 */ /* 0x0005e80000100a00 */
[----:B------:R3:W-:Y:S04]  /*17830*/  STL.64 [R1+0x4f0], R36 ;  /* 0x0004f02401007387 */ /* 0x0007e80000100a00 */
[----:B------:R-:W3:Y:S04]  /*17840*/  LDL.LU.64 R102, [R1+0xc00] ;  /* 0x000c000001667983 */ /* 0x000ee80000300a00 */
[----:B------:R-:W-:Y:S04]  /*17850*/  LDGSTS.E [R2+0x54008], desc[UR8][R92.64], !P3 ;  /* 0x540080005c027fae */ /* 0x000fe8000d921848 */
[----:B-1----:R-:W3:Y:S01]  /*17860*/  LDL.LU.64 R92, [R1+0xbf8] ;  /* 0x000bf800015c7983 */ /* 0x002ee20000300a00 */
[----:B------:R-:W-:-:S02]  /*17870*/  ISETP.GE.U32.AND P0, PT, R230, 0x7ffffe3d, PT ;  /* 0x7ffffe3de600780c */ /* 0x000fc40003f06070 */
[----:B------:R-:W-:Y:S01]  /*17880*/  ISETP.GE.U32.AND P4, PT, R17, 0x7ffffe20, PT ;  /* 0x7ffffe201100780c */ /* 0x000fe20003f86070 */
[----:B------:R-:W-:Y:S01]  /*17890*/  VIADD R230, R19, 0xfffffe9e ;  /* 0xfffffe9e13e67836 */ /* 0x000fe20000000000 */
[----:B------:R-:W-:Y:S01]  /*178a0*/  ISETP.GE.U32.AND P6, PT, R18, 0x7ffffe1e, PT ;  /* 0x7ffffe1e1200780c */ /* 0x000fe20003fc6070 */
[----:B------:R-:W1:Y:S03]  /*178b0*/  LDC R17, c[0x0][0x230] ;  /* 0x00008c00ff117b82 */ /* 0x000e660000000800 */
[----:B------:R-:W-:-:S05]  /*178c0*/  ISETP.GE.U32.AND P2, PT, R230, 0x7ffffe1f, PT ;  /* 0x7ffffe1fe600780c */ /* 0x000fca0003f46070 */
[----:B------:R2:W-:Y:S01]  /*178d0*/  LDGSTS.E [R2+0x5000c], desc[UR8][R100.64], !P0 ;  /* 0x5000c00064027fae */ /* 0x0005e2000c121848 */
[----:B----4-:R-:W-:Y:S01]  /*178e0*/  VIADD R16, R16, 0xfffffefb ;  /* 0xfffffefb10107836 */ /* 0x010fe20000000000 */
[----:B------:R-:W4:Y:S02]  /*178f0*/  LDC R19, c[0x0][0x230] ;  /* 0x00008c00ff137b82 */ /* 0x000f240000000800 */
[----:B------:R3:W-:Y:S06]  /*17900*/  LDGSTS.E [R2+0x5400c], desc[UR8][R36.64], !P0 ;  /* 0x5400c00024027fae */ /* 0x0007ec000c121848 */
[----:B------:R-:W4:Y:S01]  /*17910*/  LDC R18, c[0x0][0x230] ;  /* 0x00008c00ff127b82 */ /* 0x000f220000000800 */
[----:B------:R-:W-:-:S04]  /*17920*/  IMAD.WIDE R26, R231, 0x4, R26 ;  /* 0x00000004e71a7825 */ /* 0x000fc800078e021a */
[C---:B------:R-:W-:Y:S01]  /*17930*/  IMAD.WIDE R24, R231.reuse, 0x4, R24 ;  /* 0x00000004e7187825 */ /* 0x040fe200078e0218 */
[----:B------:R1:W-:Y:S04]  /*17940*/  STL.64 [R1+0x4f8], R26 ;  /* 0x0004f81a01007387 */ /* 0x0003e80000100a00 */
[----:B------:R4:W-:Y:S04]  /*17950*/  STL.64 [R1+0x500], R24 ;  /* 0x0005001801007387 */ /* 0x0009e80000100a00 */
[----:B------:R-:W-:Y:S01]  /*17960*/  LDGSTS.E [R2+0x58000], desc[UR8][R26.64], !P4 ;  /* 0x580000001a027fae */ /* 0x000fe2000e121848 */
[----:B--2---:R-:W-:-:S03]  /*17970*/  IMAD.WIDE R100, R231, 0x4, R72 ;  /* 0x00000004e7647825 */ /* 0x004fc600078e0248 */
[----:B------:R-:W-:Y:S01]  /*17980*/  LDGSTS.E [R2+0x5c000], desc[UR8][R24.64], !P4 ;  /* 0x5c00000018027fae */ /* 0x000fe2000e121848 */
[----:B---3--:R-:W-:-:S03]  /*17990*/  IMAD.WIDE R36, R231, 0x4, R94 ;  /* 0x00000004e7247825 */ /* 0x008fc600078e025e */
[----:B------:R2:W-:Y:S04]  /*179a0*/  LDGSTS.E [R2+0x58004], desc[UR8][R100.64], !P2 ;  /* 0x5800400064027fae */ /* 0x0005e8000d121848 */
[----:B-1----:R-:W3:Y:S04]  /*179b0*/  LDL.LU.64 R26, [R1+0xcc0] ;  /* 0x000cc000011a7983 */ /* 0x002ee80000300a00 */
[----:B------:R2:W-:Y:S04]  /*179c0*/  STL.64 [R1+0x508], R100 ;  /* 0x0005086401007387 */ /* 0x0005e80000100a00 */
[----:B------:R-:W3:Y:S04]  /*179d0*/  LDL.LU.64 R94, [R1+0xbf0] ;  /* 0x000bf000015e7983 */ /* 0x000ee80000300a00 */
[----:B------:R1:W-:Y:S04]  /*179e0*/  STL.64 [R1+0x518], R36 ;  /* 0x0005182401007387 */ /* 0x0003e80000100a00 */
[----:B----4-:R-:W4:Y:S04]  /*179f0*/  LDL.LU.64 R24, [R1+0xbe8] ;  /* 0x000be80001187983 */ /* 0x010f280000300a00 */
[----:B------:R-:W4:Y:S01]  /*17a00*/  LDL.LU.64 R72, [R1+0xbe0] ;  /* 0x000be00001487983 */ /* 0x000f220000300a00 */
[----:B------:R-:W-:-:S03]  /*17a10*/  IMAD.WIDE R70, R231, 0x4, R70 ;  /* 0x00000004e7467825 */ /* 0x000fc600078e0246 */
[----:B------:R1:W-:Y:S01]  /*17a20*/  LDGSTS.E [R2+0x5c004], desc[UR8][R36.64], !P2 ;  /* 0x5c00400024027fae */ /* 0x0003e2000d121848 */
[----:B------:R-:W-:-:S03]  /*17a30*/  IMAD.WIDE R22, R231, 0x4, R22 ;  /* 0x00000004e7167825 */ /* 0x000fc600078e0216 */
[----:B------:R-:W-:Y:S04]  /*17a40*/  STL.64 [R1+0x520], R70 ;  /* 0x0005204601007387 */ /* 0x000fe80000100a00 */
[----:B------:R1:W-:Y:S01]  /*17a50*/  STL.64 [R1+0x528], R22 ;  /* 0x0005281601007387 */ /* 0x0003e20000100a00 */
[----:B--2---:R-:W-:-:S03]  /*17a60*/  IMAD.WIDE R100, R231, 0x4, R102 ;  /* 0x00000004e7647825 */ /* 0x004fc600078e0266 */
[----:B------:R-:W-:Y:S04]  /*17a70*/  LDGSTS.E [R2+0x58008], desc[UR8][R70.64], !P6 ;  /* 0x5800800046027fae */ /* 0x000fe8000f121848 */
[----:B------:R-:W2:Y:S04]  /*17a80*/  LDL.LU.64 R102, [R1+0xbd8] ;  /* 0x000bd80001667983 */ /* 0x000ea80000300a00 */
[----:B------:R-:W-:Y:S04]  /*17a90*/  STL.64 [R1+0x530], R100 ;  /* 0x0005306401007387 */ /* 0x000fe80000100a00 */
[----:B------:R-:W-:Y:S01]  /*17aa0*/  LDGSTS.E [R2+0x5c008], desc[UR8][R22.64], !P6 ;  /* 0x5c00800016027fae */ /* 0x000fe2000f121848 */
[----:B-1----:R-:W-:-:S03]  /*17ab0*/  IMAD.WIDE R36, R231, 0x4, R92 ;  /* 0x00000004e7247825 */ /* 0x002fc600078e025c */
[----:B------:R-:W2:Y:S04]  /*17ac0*/  LDL.LU.64 R92, [R1+0xbd0] ;  /* 0x000bd000015c7983 */ /* 0x000ea80000300a00 */
[----:B------:R4:W-:Y:S04]  /*17ad0*/  STL.64 [R1+0x538], R36 ;  /* 0x0005382401007387 */ /* 0x0009e80000100a00 */
[----:B------:R-:W2:Y:S04]  /*17ae0*/  LDL.LU.64 R22, [R1+0xbc8] ;  /* 0x000bc80001167983 */ /* 0x000ea80000300a00 */
[----:B------:R-:W2:Y:S01]  /*17af0*/  LDL.LU.64 R70, [R1+0xbc0] ;  /* 0x000bc00001467983 */ /* 0x000ea20000300a00 */
[----:B------:R-:W-:Y:S01]  /*17b00*/  VIADD R230, R20, 0xfffffe9c ;  /* 0xfffffe9c14e67836 */ /* 0x000fe20000000000 */
[----:B------:R-:W-:Y:S01]  /*17b10*/  ISETP.GE.U32.AND P3, PT, R16, 0x7ffffe7c, PT ;  /* 0x7ffffe7c1000780c */ /* 0x000fe20003f66070 */
[----:B------:R-:W-:Y:S01]  /*17b20*/  VIADD R17, R17, 0xfffffef9 ;  /* 0xfffffef911117836 */ /* 0x000fe20000000000 */
[----:B------:R1:W-:Y:S01]  /*17b30*/  STL.64 [R1+0x14e0], R2 ;  /* 0x0014e00201007387 */ /* 0x0003e20000100a00 */
[----:B------:R-:W2:Y:S01]  /*17b40*/  LDC R20, c[0x0][0x230] ;  /* 0x00008c00ff147b82 */ /* 0x000ea20000000800 */
[----:B------:R-:W-:-:S02]  /*17b50*/  ISETP.GE.U32.AND P5, PT, R230, 0x7ffffe1d, PT ;  /* 0x7ffffe1de600780c */ /* 0x000fc40003fa6070 */
[----:B------:R-:W-:-:S04]  /*17b60*/  IADD3 R230, R21, -0x106, RZ ;  /* 0xfffffefa15e67810 */ /* 0x000fc80007ffe0ff */
[----:B------:R-:W-:Y:S01]  /*17b70*/  ISETP.GE.U32.AND P0, PT, R230, 0x7ffffe7b, PT ;  /* 0x7ffffe7be600780c */ /* 0x000fe20003f06070 */
[----:B------:R-:W2:Y:S06]  /*17b80*/  LDC R16, c[0x0][0x230] ;  /* 0x00008c00ff107b82 */ /* 0x000eac0000000800 */
[----:B------:R-:W-:Y:S01]  /*17b90*/  LDGSTS.E [R2+0x5800c], desc[UR8][R100.64], !P5 ;  /* 0x5800c00064027fae */ /* 0x000fe2000e921848 */
[----:B------:R-:W-:Y:S01]  /*17ba0*/  ISETP.GE.U32.AND P4, PT, R17, 0x7ffffe7a, PT ;  /* 0x7ffffe7a1100780c */ /* 0x000fe20003f86070 */
[C---:B---3--:R-:W-:Y:S02]  /*17bb0*/  IMAD.WIDE R26, R231.reuse, 0x4, R26 ;  /* 0x00000004e71a7825 */ /* 0x048fe400078e021a */
[----:B------:R4:W-:Y:S01]  /*17bc0*/  LDGSTS.E [R2+0x5c00c], desc[UR8][R36.64], !P5 ;  /* 0x5c00c00024027fae */ /* 0x0009e2000e921848 */
[----:B------:R-:W3:Y:S01]  /*17bd0*/  LDC R21, c[0x0][0x230] ;  /* 0x00008c00ff157b82 */ /* 0x000ee20000000800 */
[----:B------:R-:W-:-:S02]  /*17be0*/  IMAD.WIDE R94, R231, 0x4, R94 ;  /* 0x00000004e75e7825 */ /* 0x000fc400078e025e */
[----:B------:R1:W-:Y:S01]  /*17bf0*/  STL.64 [R1+0xbf8], R26 ;  /* 0x000bf81a01007387 */ /* 0x0003e20000100a00 */
[----:B------:R-:W-:-:S04]  /*17c00*/  IADD3 R18, R18, -0x125, RZ ;  /* 0xfffffedb12127810 */ /* 0x000fc80007ffe0ff */
[----:B------:R-:W3:Y:S01]  /*17c10*/  LDC R17, c[0x0][0x230] ;  /* 0x00008c00ff117b82 */ /* 0x000ee20000000800 */
[----:B------:R2:W-:Y:S01]  /*17c20*/  STL.64 [R1+0xbf0], R94 ;  /* 0x000bf05e01007387 */ /* 0x0005e20000100a00 */
[----:B----4-:R-:W-:-:S03]  /*17c30*/  IMAD.WIDE R36, R231, 0x4, R24 ;  /* 0x00000004e7247825 */ /* 0x010fc600078e0218 */
[----:B------:R-:W-:Y:S01]  /*17c40*/  LDGSTS.E [R4+0x40000], desc[UR8][R26.64], !P3 ;  /* 0x400000001a047fae */ /* 0x000fe2000d921848 */
[----:B-1----:R-:W-:-:S03]  /*17c50*/  IMAD.WIDE R2, R231, 0x4, R72 ;  /* 0x00000004e7027825 */ /* 0x002fc600078e0248 */
[----:B------:R-:W4:Y:S04]  /*17c60*/  LDL.LU.64 R24, [R1+0xbb0] ;  /* 0x000bb00001187983 */ /* 0x000f280000300a00 */
[----:B------:R-:W4:Y:S04]  /*17c70*/  LDL.LU.64 R72, [R1+0xba8] ;  /* 0x000ba80001487983 */ /* 0x000f280000300a00 */
[----:B------:R1:W-:Y:S04]  /*17c80*/  STL.64 [R1+0xbe8], R36 ;  /* 0x000be82401007387 */ /* 0x0003e80000100a00 */
[----:B------:R1:W-:Y:S04]  /*17c90*/  STL.64 [R1+0xbe0], R2 ;  /* 0x000be00201007387 */ /* 0x0003e80000100a00 */
[----:B------:R-:W4:Y:S04]  /*17ca0*/  LDL.LU.64 R26, [R1+0xba0] ;  /* 0x000ba000011a7983 */ /* 0x000f280000300a00 */
[----:B------:R-:W-:Y:S01]  /*17cb0*/  LDGSTS.E [R4+0x44000], desc[UR8][R94.64], !P3 ;  /* 0x440000005e047fae */ /* 0x000fe2000d921848 */
[----:B--2---:R-:W-:-:S03]  /*17cc0*/  IMAD.WIDE R102, R231, 0x4, R102 ;  /* 0x00000004e7667825 */ /* 0x004fc600078e0266 */
[----:B------:R1:W-:Y:S04]  /*17cd0*/  LDGSTS.E [R4+0x40004], desc[UR8][R36.64], !P0 ;  /* 0x4000400024047fae */ /* 0x0003e8000c121848 */
[----:B------:R2:W-:Y:S04]  /*17ce0*/  LDGSTS.E [R4+0x44004], desc[UR8][R2.64], !P0 ;  /* 0x4400400002047fae */ /* 0x0005e8000c121848 */
[----:B------:R-:W4:Y:S01]  /*17cf0*/  LDL.LU.64 R94, [R1+0xb98] ;  /* 0x000b9800015e7983 */ /* 0x000f220000300a00 */
[----:B------:R-:W-:-:S03]  /*17d00*/  IMAD.WIDE R92, R231, 0x4, R92 ;  /* 0x00000004e75c7825 */ /* 0x000fc600078e025c */
[----:B------:R3:W-:Y:S01]  /*17d10*/  STL.64 [R1+0xbd8], R102 ;  /* 0x000bd86601007387 */ /* 0x0007e20000100a00 */
[----:B------:R-:W-:-:S03]  /*17d20*/  IMAD.WIDE R100, R231, 0x4, R22 ;  /* 0x00000004e7647825 */ /* 0x000fc600078e0216 */
[----:B------:R3:W-:Y:S01]  /*17d30*/  STL.64 [R1+0xbd0], R92 ;  /* 0x000bd05c01007387 */ /* 0x0007e20000100a00 */
[----:B------:R-:W-:-:S03]  /*17d40*/  VIADD R230, R19, 0xfffffef8 ;  /* 0xfffffef813e67836 */ /* 0x000fc60000000000 */
[----:B------:R-:W4:Y:S01]  /*17d50*/  LDL.LU.64 R22, [R1+0xb90] ;  /* 0x000b900001167983 */ /* 0x000f220000300a00 */
[----:B-1----:R-:W-:Y:S01]  /*17d60*/  IMAD.WIDE R36, R231, 0x4, R70 ;  /* 0x00000004e7247825 */ /* 0x002fe200078e0246 */
[----:B------:R-:W1:Y:S02]  /*17d70*/  LDC R19, c[0x0][0x230] ;  /* 0x00008c00ff137b82 */ /* 0x000e640000000800 */
[----:B------:R-:W4:Y:S04]  /*17d80*/  LDL.LU.64 R70, [R1+0xb88] ;  /* 0x000b880001467983 */ /* 0x000f280000300a00 */
[----:B------:R-:W-:Y:S01]  /*17d90*/  STL.64 [R1+0xbc8], R100 ;  /* 0x000bc86401007387 */ /* 0x000fe20000100a00 */
[----:B------:R-:W-:Y:S01]  /*17da0*/  ISETP.GE.U32.AND P6, PT, R18, 0x7ffffe5c, PT ;  /* 0x7ffffe5c1200780c */ /* 0x000fe20003fc6070 */
[----:B------:R-:W-:Y:S01]  /*17db0*/  VIADD R16, R16, 0xfffffed9 ;  /* 0xfffffed910107836 */ /* 0x000fe20000000000 */
[----:B--2---:R-:W2:Y:S01]  /*17dc0*/  LDC R2, c[0x0][0x230] ;  /* 0x00008c00ff027b82 */ /* 0x004ea20000000800 */
[----:B------:R-:W-:Y:S04]  /*17dd0*/  LDGSTS.E [R4+0x40008], desc[UR8][R102.64], !P4 ;  /* 0x4000800066047fae */ /* 0x000fe8000e121848 */
[----:B------:R4:W-:Y:S01]  /*17de0*/  STL.64 [R1+0xbc0], R36 ;  /* 0x000bc02401007387 */ /* 0x0009e20000100a00 */
[----:B------:R-:W-:-:S02]  /*17df0*/  ISETP.GE.U32.AND P2, PT, R230, 0x7ffffe79, PT ;  /* 0x7ffffe79e600780c */ /* 0x000fc40003f46070 */
[----:B------:R-:W2:Y:S01]  /*17e00*/  LDC R18, c[0x0][0x230] ;  /* 0x00008c00ff127b82 */ /* 0x000ea20000000800 */
[----:B------:R-:W-:Y:S04]  /*17e10*/  LDGSTS.E [R4+0x44008], desc[UR8][R92.64], !P4 ;  /* 0x440080005c047fae */ /* 0x000fe8000e121848 */
[----:B---3--:R-:W3:Y:S01]  /*17e20*/  LDL.LU.64 R102, [R1+0xb80] ;  /* 0x000b800001667983 */ /* 0x008ee20000300a00 */
[----:B------:R-:W-:Y:S02]  /*17e30*/  VIADD R230, R20, 0xfffffeda ;  /* 0xfffffeda14e67836 */ /* 0x000fe40000000000 */
[----:B------:R-:W2:Y:S01]  /*17e40*/  LDC R20, c[0x0][0x230] ;  /* 0x00008c00ff147b82 */ /* 0x000ea20000000800 */
[----:B-1----:R-:W-:Y:S02]  /*17e50*/  VIADD R3, R19, 0xfffffebb ;  /* 0xfffffebb13037836 */ /* 0x002fe40000000000 */
[----:B------:R-:W-:Y:S04]  /*17e60*/  LDGSTS.E [R4+0x4000c], desc[UR8][R100.64], !P2 ;  /* 0x4000c00064047fae */ /* 0x000fe8000d121848 */
[----:B------:R-:W3:Y:S01]  /*17e70*/  LDL.LU.64 R92, [R1+0xb78] ;  /* 0x000b7800015c7983 */ /* 0x000ee20000300a00 */
[----:B------:R-:W-:-:S02]  /*17e80*/  ISETP.GE.U32.AND P5, PT, R230, 0x7ffffe5b, PT ;  /* 0x7ffffe5be600780c */ /* 0x000fc40003fa6070 */
[----:B------:R-:W-:Y:S01]  /*17e90*/  ISETP.GE.U32.AND P3, PT, R16, 0x7ffffe5a, PT ;  /* 0x7ffffe5a1000780c */ /* 0x000fe20003f66070 */
[----:B------:R1:W-:Y:S01]  /*17ea0*/  LDGSTS.E [R4+0x4400c], desc[UR8][R36.64], !P2 ;  /* 0x4400c00024047fae */ /* 0x0003e2000d121848 */
[----:B------:R-:W-:Y:S01]  /*17eb0*/  ISETP.GE.U32.AND P4, PT, R3, 0x7ffffe3c, PT ;  /* 0x7ffffe3c0300780c */ /* 0x000fe20003f86070 */
[----:B------:R-:W3:Y:S01]  /*17ec0*/  LDC R16, c[0x0][0x230] ;  /* 0x00008c00ff107b82 */ /* 0x000ee20000000800 */
[----:B------:R-:W-:Y:S01]  /*17ed0*/  IADD3 R230, R21, -0x128, RZ ;  /* 0xfffffed815e67810 */ /* 0x000fe20007ffe0ff */
[----:B----4-:R-:W-:Y:S01]  /*17ee0*/  IMAD.WIDE R24, R231, 0x4, R24 ;  /* 0x00000004e7187825 */ /* 0x010fe200078e0218 */
[----:B--2---:R-:W-:-:S05]  /*17ef0*/  IADD3 R3, R20, -0x147, RZ ;  /* 0xfffffeb914037810 */ /* 0x004fca0007ffe0ff */
[----:B------:R-:W2:Y:S01]  /*17f00*/  LDC R19, c[0x0][0x230] ;  /* 0x00008c00ff137b82 */ /* 0x000ea20000000800 */
[C---:B------:R-:W-:Y:S01]  /*17f10*/  IMAD.WIDE R72, R231.reuse, 0x4, R72 ;  /* 0x00000004e7487825 */ /* 0x040fe200078e0248 */
[----:B------:R4:W-:Y:S04]  /*17f20*/  STL.64 [R1+0x540], R24 ;  /* 0x0005401801007387 */ /* 0x0009e80000100a00 */
[----:B------:R4:W-:Y:S04]  /*17f30*/  STL.64 [R1+0x550], R72 ;  /* 0x0005504801007387 */ /* 0x0009e80000100a00 */
[----:B------:R-:W-:Y:S01]  /*17f40*/  LDGSTS.E [R4+0x48000], desc[UR8][R24.64], !P6 ;  /* 0x4800000018047fae */ /* 0x000fe2000f121848 */
[----:B-1----:R-:W-:-:S03]  /*17f50*/  IMAD.WIDE R36, R231, 0x4, R26 ;  /* 0x00000004e7247825 */ /* 0x002fc600078e021a */
[----:B------:R-:W-:Y:S04]  /*17f60*/  LDGSTS.E [R4+0x4c000], desc[UR8][R72.64], !P6 ;  /* 0x4c00000048047fae */ /* 0x000fe8000f121848 */
[----:B------:R-:W2:Y:S04]  /*17f70*/  LDL.LU.64 R26, [R1+0xb70] ;  /* 0x000b7000011a7983 */ /* 0x000ea80000300a00 */
[----:B------:R3:W-:Y:S01]  /*17f80*/  LDGSTS.E [R4+0x48004], desc[UR8][R36.64], !P5 ;  /* 0x4800400024047fae */ /* 0x0007e2000e921848 */
[----:B------:R-:W-:-:S03]  /*17f90*/  IMAD.WIDE R20, R231, 0x4, R94 ;  /* 0x00000004e7147825 */ /* 0x000fc600078e025e */
[----:B------:R-:W2:Y:S04]  /*17fa0*/  LDL.LU.64 R94, [R1+0xb68] ;  /* 0x000b6800015e7983 */ /* 0x000ea80000300a00 */
[----:B------:R3:W-:Y:S04]  /*17fb0*/  STL.64 [R1+0x570], R36 ;  /* 0x0005702401007387 */ /* 0x0007e80000100a00 */
[----:B------:R1:W-:Y:S04]  /*17fc0*/  STL.64 [R1+0x578], R20 ;  /* 0x0005781401007387 */ /* 0x0003e80000100a00 */
[----:B----4-:R-:W4:Y:S01]  /*17fd0*/  LDL.LU.64 R24, [R1+0xb60] ;  /* 0x000b600001187983 */ /* 0x010f220000300a00 */
[----:B------:R-:W-:-:S03]  /*17fe0*/  IMAD.WIDE R22, R231, 0x4, R22 ;  /* 0x00000004e7167825 */ /* 0x000fc600078e0216 */
[----:B------:R-:W4:Y:S01]  /*17ff0*/  LDL.LU.64 R72, [R1+0xb58] ;  /* 0x000b580001487983 */ /* 0x000f220000300a00 */
[----:B------:R-:W-:-:S03]  /*18000*/  IMAD.WIDE R70, R231, 0x4, R70 ;  /* 0x00000004e7467825 */ /* 0x000fc600078e0246 */
[----:B------:R1:W-:Y:S04]  /*18010*/  LDGSTS.E [R4+0x4c004], desc[UR8][R20.64], !P5 ;  /* 0x4c00400014047fae */ /* 0x0003e8000e921848 */
[----:B------:R1:W-:Y:S04]  /*18020*/  STL.64 [R1+0x580], R22 ;  /* 0x0005801601007387 */ /* 0x0003e80000100a00 */
[----:B------:R1:W-:Y:S04]  /*18030*/  STL.64 [R1+0x588], R70 ;  /* 0x0005884601007387 */ /* 0x0003e80000100a00 */
[----:B------:R-:W-:Y:S01]  /*18040*/  LDGSTS.E [R4+0x48008], desc[UR8][R22.64], !P3 ;  /* 0x4800800016047fae */ /* 0x000fe2000d921848 */
[----:B---3--:R-:W-:-:S03]  /*18050*/  IMAD.WIDE R36, R231, 0x4, R102 ;  /* 0x00000004e7247825 */ /* 0x008fc600078e0266 */
[----:B------:R-:W-:Y:S04]  /*18060*/  LDGSTS.E [R4+0x4c008], desc[UR8][R70.64], !P3 ;  /* 0x4c00800046047fae */ /* 0x000fe8000d921848 */
[----:B------:R-:W3:Y:S01]  /*18070*/  LDL.LU.64 R102, [R1+0xb50] ;  /* 0x000b500001667983 */ /* 0x000ee20000300a00 */
[----:B-1----:R-:W-:-:S03]  /*18080*/  IMAD.WIDE R20, R231, 0x4, R92 ;  /* 0x00000004e7147825 */ /* 0x002fc600078e025c */
[----:B------:R-:W3:Y:S04]  /*18090*/  LDL.LU.64 R92, [R1+0xb48] ;  /* 0x000b4800015c7983 */ /* 0x000ee80000300a00 */
[----:B------:R4:W-:Y:S04]  /*180a0*/  STL.64 [R1+0x598], R36 ;  /* 0x0005982401007387 */ /* 0x0009e80000100a00 */
[----:B------:R1:W-:Y:S04]  /*180b0*/  STL.64 [R1+0x5a8], R20 ;  /* 0x0005a81401007387 */ /* 0x0003e80000100a00 */
[----:B------:R-:W3:Y:S04]  /*180c0*/  LDL.LU.64 R22, [R1+0xb40] ;  /* 0x000b400001167983 */ /* 0x000ee80000300a00 */
[----:B------:R-:W3:Y:S01]  /*180d0*/  LDL.LU.64 R70, [R1+0xb38] ;  /* 0x000b380001467983 */ /* 0x000ee20000300a00 */
[----:B------:R-:W-:Y:S01]  /*180e0*/  ISETP.GE.U32.AND P0, PT, R230, 0x7ffffe59, PT ;  /* 0x7ffffe59e600780c */ /* 0x000fe20003f06070 */
[----:B------:R-:W-:Y:S01]  /*180f0*/  VIADD R230, R17, 0xfffffeba ;  /* 0xfffffeba11e67836 */ /* 0x000fe20000000000 */
[----:B------:R-:W-:Y:S01]  /*18100*/  ISETP.GE.U32.AND P6, PT, R3, 0x7ffffe3a, PT ;  /* 0x7ffffe3a0300780c */ /* 0x000fe20003fc6070 */
[----:B------:R-:W3:Y:S03]  /*18110*/  LDC R17, c[0x0][0x230] ;  /* 0x00008c00ff117b82 */ /* 0x000ee60000000800 */
[----:B------:R-:W-:-:S07]  /*18120*/  ISETP.GE.U32.AND P2, PT, R230, 0x7ffffe3b, PT ;  /* 0x7ffffe3be600780c */ /* 0x000fce0003f46070 */
[----:B------:R4:W-:Y:S01]  /*18130*/  LDGSTS.E [R4+0x4800c], desc[UR8][R36.64], !P0 ;  /* 0x4800c00024047fae */ /* 0x0009e2000c121848 */
[----:B------:R-:W-:Y:S01]  /*18140*/  VIADD R2, R2, 0xfffffe9b ;  /* 0xfffffe9b02027836 */ /* 0x000fe20000000000 */
[----:B------:R-:W3:Y:S02]  /*18150*/  LDC R3, c[0x0][0x230] ;  /* 0x00008c00ff037b82 */ /* 0x000ee40000000800 */
[----:B------:R1:W-:Y:S01]  /*18160*/  LDGSTS.E [R4+0x4c00c], desc[UR8][R20.64], !P0 ;  /* 0x4c00c00014047fae */ /* 0x0003e2000c121848 */
[----:B--2---:R-:W-:-:S05]  /*18170*/  IMAD.WIDE R26, R231, 0x4, R26 ;  /* 0x00000004e71a7825 */ /* 0x004fca00078e021a */
[----:B------:R2:W-:Y:S04]  /*18180*/  STL.64 [R1+0x5b8], R26 ;  /* 0x0005b81a01007387 */ /* 0x0005e80000100a00 */
[----:B------:R-:W-:Y:S01]  /*18190*/  LDGSTS.E [R4+0x50000], desc[UR8][R26.64], !P4 ;  /* 0x500000001a047fae */ /* 0x000fe2000e121848 */
[----:B------:R-:W-:-:S05]  /*181a0*/  IMAD.WIDE R94, R231, 0x4, R94 ;  /* 0x00000004e75e7825 */ /* 0x000fca00078e025e */
[----:B------:R2:W-:Y:S04]  /*181b0*/  STL.64 [R1+0x5c8], R94 ;  /* 0x0005c85e01007387 */ /* 0x0005e80000100a00 */
[----:B------:R-:W-:Y:S01]  /*181c0*/  LDGSTS.E [R4+0x54000], desc[UR8][R94.64], !P4 ;  /* 0x540000005e047fae */ /* 0x000fe2000e121848 */
[----:B----4-:R-:W-:-:S03]  /*181d0*/  IMAD.WIDE R36, R231, 0x4, R24 ;  /* 0x00000004e7247825 */ /* 0x010fc600078e0218 */
[----:B------:R-:W4:Y:S01]  /*181e0*/  LDL.LU.64 R24, [R1+0xb30] ;  /* 0x000b300001187983 */ /* 0x000f220000300a00 */
[----:B-1----:R-:W-:-:S03]  /*181f0*/  IMAD.WIDE R20, R231, 0x4, R72 ;  /* 0x00000004e7147825 */ /* 0x002fc600078e0248 */
[----:B------:R-:W4:Y:S04]  /*18200*/  LDL.LU.64 R72, [R1+0xb28] ;  /* 0x000b280001487983 */ /* 0x000f280000300a00 */
[----:B------:R1:W-:Y:S04]  /*18210*/  STL.64 [R1+0x5d8], R36 ;  /* 0x0005d82401007387 */ /* 0x0003e80000100a00 */
[----:B------:R1:W-:Y:S04]  /*18220*/  STL.64 [R1+0x5e8], R20 ;  /* 0x0005e81401007387 */ /* 0x0003e80000100a00 */
[----:B--2---:R-:W2:Y:S04]  /*18230*/  LDL.LU.64 R26, [R1+0xb20] ;  /* 0x000b2000011a7983 */ /* 0x004ea80000300a00 */
[----:B------:R-:W2:Y:S04]  /*18240*/  LDL.LU.64 R94, [R1+0xb18] ;  /* 0x000b1800015e7983 */ /* 0x000ea80000300a00 */
[----:B------:R1:W-:Y:S01]  /*18250*/  LDGSTS.E [R4+0x50004], desc[UR8][R36.64], !P2 ;  /* 0x5000400024047fae */ /* 0x0003e2000d121848 */
[----:B---3--:R-:W-:-:S03]  /*18260*/  IMAD.WIDE R100, R231, 0x4, R102 ;  /* 0x00000004e7647825 */ /* 0x008fc600078e0266 */
[----:B------:R3:W-:Y:S01]  /*18270*/  LDGSTS.E [R4+0x54004], desc[UR8][R20.64], !P2 ;  /* 0x5400400014047fae */ /* 0x0007e2000d121848 */
[----:B------:R-:W-:-:S03]  /*18280*/  IMAD.WIDE R92, R231, 0x4, R92 ;  /* 0x00000004e75c7825 */ /* 0x000fc600078e025c */
[----:B------:R-:W-:Y:S04]  /*18290*/  STL.64 [R1+0x5f0], R100 ;  /* 0x0005f06401007387 */ /* 0x000fe80000100a00 */
[----:B------:R3:W-:Y:S04]  /*182a0*/  STL.64 [R1+0x5f8], R92 ;  /* 0x0005f85c01007387 */ /* 0x0007e80000100a00 */
[----:B------:R-:W-:Y:S01]  /*182b0*/  LDGSTS.E [R4+0x50008], desc[UR8][R100.64], !P6 ;  /* 0x5000800064047fae */ /* 0x000fe2000f121848 */
[----:B-1----:R-:W-:-:S03]  /*182c0*/  IMAD.WIDE R36, R231, 0x4, R22 ;  /* 0x00000004e7247825 */ /* 0x002fc600078e0216 */
[----:B------:R-:W-:Y:S01]  /*182d0*/  LDGSTS.E [R4+0x54008], desc[UR8][R92.64], !P6 ;  /* 0x540080005c047fae */ /* 0x000fe2000f121848 */
[----:B---3--:R-:W-:-:S03]  /*182e0*/  IMAD.WIDE R20, R231, 0x4, R70 ;  /* 0x00000004e7147825 */ /* 0x008fc600078e0246 */
[----:B------:R-:W3:Y:S04]  /*182f0*/  LDL.LU.64 R22, [R1+0xb10] ;  /* 0x000b100001167983 */ /* 0x000ee80000300a00 */
[----:B------:R-:W2:Y:S04]  /*18300*/  LDL.LU.64 R70, [R1+0xb08] ;  /* 0x000b080001467983 */ /* 0x000ea80000300a00 */
[----:B------:R2:W-:Y:S04]  /*18310*/  STL.64 [R1+0x600], R36 ;  /* 0x0006002401007387 */ /* 0x0005e80000100a00 */
[----:B------:R1:W-:Y:S04]  /*18320*/  STL.64 [R1+0x608], R20 ;  /* 0x0006081401007387 */ /* 0x0003e80000100a00 */
[----:B------:R-:W2:Y:S04]  /*18330*/  LDL.LU.64 R102, [R1+0xb00] ;  /* 0x000b000001667983 */ /* 0x000ea80000300a00 */
[----:B------:R-:W2:Y:S01]  /*18340*/  LDL.LU.64 R92, [R1+0xaf8] ;  /* 0x000af800015c7983 */ /* 0x000ea20000300a00 */
[----:B------:R-:W-:Y:S01]  /*18350*/  VIADD R230, R18, 0xfffffeb8 ;  /* 0xfffffeb812e67836 */ /* 0x000fe20000000000 */
[----:B------:R-:W-:Y:S01]  /*18360*/  ISETP.GE.U32.AND P3, PT, R2, 0x7ffffe1c, PT ;  /* 0x7ffffe1c0200780c */ /* 0x000fe20003f66070 */
[----:B------:R-:W-:Y:S01]  /*18370*/  VIADD R17, R17, 0xfffffe99 ;  /* 0xfffffe9911117836 */ /* 0x000fe20000000000 */
[----:B------:R-:W1:Y:S02]  /*18380*/  LDC R18, c[0x0][0x230] ;  /* 0x00008c00ff127b82 */ /* 0x000e640000000800 */
[----:B------:R-:W-:-:S02]  /*18390*/  ISETP.GE.U32.AND P5, PT, R230, 0x7ffffe39, PT ;  /* 0x7ffffe39e600780c */ /* 0x000fc40003fa6070 */
[----:B------:R-:W-:-:S04]  /*183a0*/  IADD3 R230, R16, -0x166, RZ ;  /* 0xfffffe9a10e67810 */ /* 0x000fc80007ffe0ff */
[----:B------:R-:W-:Y:S01]  /*183b0*/  ISETP.GE.U32.AND P0, PT, R230, 0x7ffffe1b, PT ;  /* 0x7ffffe1be600780c */ /* 0x000fe20003f06070 */
[----:B------:R-:W1:Y:S06]  /*183c0*/  LDC R2, c[0x0][0x230] ;  /* 0x00008c00ff027b82 */ /* 0x000e6c0000000800 */
[----:B------:R2:W-:Y:S01]  /*183d0*/  LDGSTS.E [R4+0x5000c], desc[UR8][R36.64], !P5 ;  /* 0x5000c00024047fae */ /* 0x0005e2000e921848 */
[----:B------:R-:W-:Y:S01]  /*183e0*/  ISETP.GE.U32.AND P4, PT, R17, 0x7ffffe1a, PT ;  /* 0x7ffffe1a1100780c */ /* 0x000fe20003f86070 */
[----:B----4-:R-:W-:Y:S02]  /*183f0*/  IMAD.WIDE R24, R231, 0x4, R24 ;  /* 0x00000004e7187825 */ /* 0x010fe400078e0218 */
[----:B------:R1:W-:Y:S01]  /*18400*/  LDGSTS.E [R4+0x5400c], desc[UR8][R20.64], !P5 ;  /* 0x5400c00014047fae */ /* 0x0003e2000e921848 */
[----:B------:R-:W-:Y:S01]  /*18410*/  IADD3 R3, R3, -0x109, RZ ;  /* 0xfffffef703037810 */ /* 0x000fe20007ffe0ff */
[----:B------:R-:W4:Y:S01]  /*18420*/  LDC R16, c[0x0][0x230] ;  /* 0x00008c00ff107b82 */ /* 0x000f220000000800 */
[C---:B------:R-:W-:Y:S01]  /*18430*/  IMAD.WIDE R72, R231.reuse, 0x4, R72 ;  /* 0x00000004e7487825 */ /* 0x040fe200078e0248 */
[----:B------:R1:W-:Y:S04]  /*18440*/  STL.64 [R1+0x610], R24 ;  /* 0x0006101801007387 */ /* 0x0003e80000100a00 */
[----:B------:R1:W-:Y:S01]  /*18450*/  STL.64 [R1+0x618], R72 ;  /* 0x0006184801007387 */ /* 0x0003e20000100a00 */
[----:B---3--:R-:W-:-:S03]  /*18460*/  IMAD.WIDE R22, R231, 0x4, R22 ;  /* 0x00000004e7167825 */ /* 0x008fc600078e0216 */
[----:B------:R-:W-:Y:S01]  /*18470*/  LDGSTS.E [R4+0x58000], desc[UR8][R24.64], !P3 ;  /* 0x5800000018047fae */ /* 0x000fe2000d921848 */
[----:B------:R-:W3:Y:S01]  /*18480*/  LDC R17, c[0x0][0x230] ;  /* 0x00008c00ff117b82 */ /* 0x000ee20000000800 */
[C---:B--2---:R-:W-:Y:S02]  /*18490*/  IMAD.WIDE R36, R231.reuse, 0x4, R26 ;  /* 0x00000004e7247825 */ /* 0x044fe400078e021a */
[----:B------:R-:W-:Y:S02]  /*184a0*/  LDGSTS.E [R4+0x5c000], desc[UR8][R72.64], !P3 ;  /* 0x5c00000048047fae */ /* 0x000fe4000d921848 */
[C---:B-1----:R-:W-:Y:S02]  /*184b0*/  IMAD.WIDE R20, R231.reuse, 0x4, R94 ;  /* 0x00000004e7147825 */ /* 0x042fe400078e025e */
[----:B------:R-:W2:Y:S04]  /*184c0*/  LDL.LU.64 R26, [R1+0xbb8] ;  /* 0x000bb800011a7983 */ /* 0x000ea80000300a00 */
[----:B------:R-:W4:Y:S04]  /*184d0*/  LDL.LU.64 R94, [R1+0xaf0] ;  /* 0x000af000015e7983 */ /* 0x000f280000300a00 */
[----:B------:R1:W-:Y:S04]  /*184e0*/  STL.64 [R1+0x620], R36 ;  /* 0x0006202401007387 */ /* 0x0003e80000100a00 */
[----:B------:R1:W-:Y:S04]  /*184f0*/  STL.64 [R1+0x628], R20 ;  /* 0x0006281401007387 */ /* 0x0003e80000100a00 */
[----:B------:R-:W4:Y:S01]  /*18500*/  LDL.LU.64 R24, [R1+0xae8] ;  /* 0x000ae80001187983 */ /* 0x000f220000300a00 */
[----:B------:R-:W-:-:S03]  /*18510*/  IMAD.WIDE R70, R231, 0x4, R70 ;  /* 0x00000004e7467825 */ /* 0x000fc600078e0246 */
[----:B------:R-:W4:Y:S04]  /*18520*/  LDL.LU.64 R72, [R1+0xae0] ;  /* 0x000ae00001487983 */ /* 0x000f280000300a00 */
[----:B------:R1:W-:Y:S04]  /*18530*/  LDGSTS.E [R4+0x58004], desc[UR8][R36.64], !P0 ;  /* 0x5800400024047fae */ /* 0x0003e8000c121848 */
[----:B------:R3:W-:Y:S04]  /*18540*/  LDGSTS.E [R4+0x5c004], desc[UR8][R20.64], !P0 ;  /* 0x5c00400014047fae */ /* 0x0007e8000c121848 */
[----:B------:R3:W-:Y:S01]  /*18550*/  STL.64 [R1+0x630], R22 ;  /* 0x0006301601007387 */ /* 0x0007e20000100a00 */
[----:B-1----:R-:W-:-:S03]  /*18560*/  IMAD.WIDE R36, R231, 0x4, R102 ;  /* 0x00000004e7247825 */ /* 0x002fc600078e0266 */
[----:B------:R1:W-:Y:S01]  /*18570*/  STL.64 [R1+0x638], R70 ;  /* 0x0006384601007387 */ /* 0x0003e20000100a00 */
[----:B---3--:R-:W-:-:S03]  /*18580*/  IMAD.WIDE R20, R231, 0x4, R92 ;  /* 0x00000004e7147825 */ /* 0x008fc600078e025c */
[----:B------:R-:W3:Y:S04]  /*18590*/  LDL.LU.64 R102, [R1+0xad8] ;  /* 0x000ad80001667983 */ /* 0x000ee80000300a00 */
[----:B------:R-:W3:Y:S04]  /*185a0*/  LDL.LU.64 R92, [R1+0xad0] ;  /* 0x000ad000015c7983 */ /* 0x000ee80000300a00 */
[----:B------:R3:W-:Y:S04]  /*185b0*/  STL.64 [R1+0x640], R36 ;  /* 0x0006402401007387 */ /* 0x0007e80000100a00 */
[----:B------:R-:W-:Y:S04]  /*185c0*/  LDGSTS.E [R4+0x58008], desc[UR8][R22.64], !P4 ;  /* 0x5800800016047fae */ /* 0x000fe8000e121848 */
[----:B------:R3:W-:Y:S04]  /*185d0*/  STL.64 [R1+0x648], R20 ;  /* 0x0006481401007387 */ /* 0x0007e80000100a00 */
[----:B------:R-:W-:Y:S04]  /*185e0*/  LDGSTS.E [R4+0x5c008], desc[UR8][R70.64], !P4 ;  /* 0x5c00800046047fae */ /* 0x000fe8000e121848 */
[----:B------:R-:W3:Y:S04]  /*185f0*/  LDL.LU.64 R22, [R1+0xac8] ;  /* 0x000ac80001167983 */ /* 0x000ee80000300a00 */
[----:B-1----:R-:W3:Y:S01]  /*18600*/  LDL.LU.64 R70, [R1+0xac0] ;  /* 0x000ac00001467983 */ /* 0x002ee20000300a00 */
[----:B------:R-:W-:Y:S01]  /*18610*/  VIADD R230, R19, 0xfffffe98 ;  /* 0xfffffe9813e67836 */ /* 0x000fe20000000000 */
[----:B------:R-:W-:Y:S01]  /*18620*/  ISETP.GE.U32.AND P6, PT, R3, 0x7ffffe78, PT ;  /* 0x7ffffe780300780c */ /* 0x000fe20003fc6070 */
[----:B------:R-:W-:Y:S01]  /*18630*/  VIADD R2, R2, 0xfffffef5 ;  /* 0xfffffef502027836 */ /* 0x000fe20000000000 */
[----:B------:R-:W1:Y:S02]  /*18640*/  LDC R19, c[0x0][0x230] ;  /* 0x00008c00ff137b82 */ /* 0x000e640000000800 */
[----:B------:R-:W-:Y:S01]  /*18650*/  ISETP.GE.U32.AND P2, PT, R230, 0x7ffffe19, PT ;  /* 0x7ffffe19e600780c */ /* 0x000fe20003f46070 */
[----:B------:R-:W-:-:S05]  /*18660*/  VIADD R230, R18, 0xfffffef6 ;  /* 0xfffffef612e67836 */ /* 0x000fca0000000000 */
[----:B------:R-:W-:Y:S01]  /*18670*/  ISETP.GE.U32.AND P5, PT, R230, 0x7ffffe77, PT ;  /* 0x7ffffe77e600780c */ /* 0x000fe20003fa6070 */
[----:B------:R-:W1:Y:S06]  /*18680*/  LDC R3, c[0x0][0x230] ;  /* 0x00008c00ff037b82 */ /* 0x000e6c0000000800 */
[----:B------:R3:W-:Y:S01]  /*18690*/  LDGSTS.E [R4+0x5800c], desc[UR8][R36.64], !P2 ;  /* 0x5800c00024047fae */ /* 0x0007e2000d121848 */
[----:B------:R-:W-:Y:S01]  /*186a0*/  ISETP.GE.U32.AND P3, PT, R2, 0x7ffffe76, PT ;  /* 0x7ffffe760200780c */ /* 0x000fe20003f66070 */
[----:B------:R-:W-:Y:S02]  /*186b0*/  VIADD R17, R17, 0xfffffed7 ;  /* 0xfffffed711117836 */ /* 0x000fe40000000000 */
[C---:B--2---:R-:W-:Y:S01]  /*186c0*/  IMAD.WIDE R26, R231.reuse, 0x4, R26 ;  /* 0x00000004e71a7825 */ /* 0x044fe200078e021a */
[----:B------:R2:W-:Y:S03]  /*186d0*/  LDGSTS.E [R4+0x5c00c], desc[UR8][R20.64], !P2 ;  /* 0x5c00c00014047fae */ /* 0x0005e6000d121848 */
[C---:B----4-:R-:W-:Y:S01]  /*186e0*/  IMAD.WIDE R94, R231.reuse, 0x4, R94 ;  /* 0x00000004e75e7825 */ /* 0x050fe200078e025e */
[----:B------:R4:W-:Y:S03]  /*186f0*/  STL.64 [R1+0xaf8], R26 ;  /* 0x000af81a01007387 */ /* 0x0009e60000100a00 */
[C---:B---3--:R-:W-:Y:S01]  /*18700*/  IMAD.WIDE R100, R231.reuse, 0x4, R102 ;  /* 0x00000004e7647825 */ /* 0x048fe200078e0266 */
[----:B------:R3:W-:Y:S03]  /*18710*/  STL.64 [R1+0xaf0], R94 ;  /* 0x000af05e01007387 */ /* 0x0007e60000100a00 */
[C---:B------:R-:W-:Y:S01]  /*18720*/  IMAD.WIDE R92, R231.reuse, 0x4, R92 ;  /* 0x00000004e75c7825 */ /* 0x040fe200078e025c */
[----:B------:R-:W-:Y:S01]  /*18730*/  LDGSTS.E [R5+0x40000], desc[UR8][R26.64], !P6 ;  /* 0x400000001a057fae */ /* 0x000fe2000f121848 */
[----:B------:R-:W-:Y:S01]  /*18740*/  IADD3 R230, R16, -0x10c, RZ ;  /* 0xfffffef410e67810 */ /* 0x000fe20007ffe0ff */
[----:B------:R-:W3:Y:S01]  /*18750*/  LDC R18, c[0x0][0x230] ;  /* 0x00008c00ff127b82 */ /* 0x000ee20000000800 */
[C---:B------:R-:W-:Y:S01]  /*18760*/  IMAD.WIDE R36, R231.reuse, 0x4, R24 ;  /* 0x00000004e7247825 */ /* 0x040fe200078e0218 */
[----:B------:R-:W-:Y:S03]  /*18770*/  LDGSTS.E [R5+0x44000], desc[UR8][R94.64], !P6 ;  /* 0x440000005e057fae */ /* 0x000fe6000f121848 */
[----:B--2---:R-:W-:Y:S01]  /*18780*/  IMAD.WIDE R20, R231, 0x4, R72 ;  /* 0x00000004e7147825 */ /* 0x004fe200078e0248 */
[----:B------:R-:W2:Y:S01]  /*18790*/  LDL.LU.64 R24, [R1+0xab8] ;  /* 0x000ab80001187983 */ /* 0x000ea20000300a00 */
[----:B------:R-:W-:Y:S01]  /*187a0*/  ISETP.GE.U32.AND P4, PT, R17, 0x7ffffe58, PT ;  /* 0x7ffffe581100780c */ /* 0x000fe20003f86070 */
[----:B------:R-:W2:Y:S02]  /*187b0*/  LDC R2, c[0x0][0x230] ;  /* 0x00008c00ff027b82 */ /* 0x000ea40000000800 */
[----:B------:R-:W2:Y:S04]  /*187c0*/  LDL.LU.64 R72, [R1+0xab0] ;  /* 0x000ab00001487983 */ /* 0x000ea80000300a00 */
[----:B------:R3:W-:Y:S01]  /*187d0*/  STL.64 [R1+0xae8], R36 ;  /* 0x000ae82401007387 */ /* 0x0007e20000100a00 */
[----:B------:R-:W-:Y:S01]  /*187e0*/  ISETP.GE.U32.AND P0, PT, R230, 0x7ffffe75, PT ;  /* 0x7ffffe75e600780c */ /* 0x000fe20003f06070 */
[----:B------:R-:W2:Y:S02]  /*187f0*/  LDC R16, c[0x0][0x230] ;  /* 0x00008c00ff107b82 */ /* 0x000ea40000000800 */
[----:B------:R3:W-:Y:S04]  /*18800*/  STL.64 [R1+0xae0], R20 ;  /* 0x000ae01401007387 */ /* 0x0007e80000100a00 */
[----:B----4-:R-:W4:Y:S01]  /*18810*/  LDL.LU.64 R26, [R1+0xaa8] ;  /* 0x000aa800011a7983 */ /* 0x010f220000300a00 */
[----:B-1----:R-:W-:Y:S01]  /*18820*/  IADD3 R3, R3, -0x12b, RZ ;  /* 0xfffffed503037810 */ /* 0x002fe20007ffe0ff */
[----:B------:R-:W1:Y:S02]  /*18830*/  LDC R17, c[0x0][0x230] ;  /* 0x00008c00ff117b82 */ /* 0x000e640000000800 */
[----:B---3--:R-:W3:Y:S04]  /*18840*/  LDL.LU.64 R94, [R1+0xaa0] ;  /* 0x000aa000015e7983 */ /* 0x008ee80000300a00 */
[----:B------:R1:W-:Y:S04]  /*18850*/  LDGSTS.E [R5+0x40004], desc[UR8][R36.64], !P5 ;  /* 0x4000400024057fae */ /* 0x0003e8000e921848 */
[----:B------:R1:W-:Y:S04]  /*18860*/  LDGSTS.E [R5+0x44004], desc[UR8][R20.64], !P5 ;  /* 0x4400400014057fae */ /* 0x0003e8000e921848 */
[----:B------:R-:W-:Y:S01]  /*18870*/  STL.64 [R1+0xad8], R100 ;  /* 0x000ad86401007387 */ /* 0x000fe20000100a00 */
[----:B-1----:R-:W-:-:S03]  /*18880*/  IMAD.WIDE R36, R231, 0x4, R22 ;  /* 0x00000004e7247825 */ /* 0x002fc600078e0216 */
[----:B------:R1:W-:Y:S01]  /*18890*/  STL.64 [R1+0xad0], R92 ;  /* 0x000ad05c01007387 */ /* 0x0003e20000100a00 */
[----:B------:R-:W-:-:S03]  /*188a0*/  IMAD.WIDE R20, R231, 0x4, R70 ;  /* 0x00000004e7147825 */ /* 0x000fc600078e0246 */
[----:B------:R-:W3:Y:S04]  /*188b0*/  LDL.LU.64 R22, [R1+0xa98] ;  /* 0x000a980001167983 */ /* 0x000ee80000300a00 */
[----:B------:R-:W3:Y:S04]  /*188c0*/  LDL.LU.64 R70, [R1+0xa90] ;  /* 0x000a900001467983 */ /* 0x000ee80000300a00 */
[----:B------:R4:W-:Y:S04]  /*188d0*/  STL.64 [R1+0xac8], R36 ;  /* 0x000ac82401007387 */ /* 0x0009e80000100a00 */
[----:B------:R-:W-:Y:S04]  /*188e0*/  LDGSTS.E [R5+0x40008], desc[UR8][R100.64], !P3 ;  /* 0x4000800064057fae */ /* 0x000fe8000d921848 */
[----:B------:R3:W-:Y:S04]  /*188f0*/  STL.64 [R1+0xac0], R20 ;  /* 0x000ac01401007387 */ /* 0x0007e80000100a00 */
[----:B------:R-:W3:Y:S04]  /*18900*/  LDL.LU.64 R102, [R1+0xa88] ;  /* 0x000a880001667983 */ /* 0x000ee80000300a00 */
[----:B------:R-:W-:Y:S01]  /*18910*/  LDGSTS.E [R5+0x44008], desc[UR8][R92.64], !P3 ;  /* 0x440080005c057fae */ /* 0x000fe2000d921848 */
[----:B------:R-:W-:Y:S01]  /*18920*/  VIADD R230, R19, 0xfffffed6 ;  /* 0xfffffed613e67836 */ /* 0x000fe20000000000 */
[----:B------:R-:W-:Y:S01]  /*18930*/  ISETP.GE.U32.AND P6, PT, R3, 0x7ffffe56, PT ;  /* 0x7ffffe560300780c */ /* 0x000fe20003fc6070 */
[C---:B--2---:R-:W-:Y:S01]  /*18940*/  IMAD.WIDE R24, R231.reuse, 0x4, R24 ;  /* 0x00000004e7187825 */ /* 0x044fe200078e0218 */
[----:B-1----:R-:W2:Y:S03]  /*18950*/  LDL.LU.64 R92, [R1+0xa80] ;  /* 0x000a8000015c7983 */ /* 0x002ea60000300a00 */
[C---:B------:R-:W-:Y:S01]  /*18960*/  IMAD.WIDE R72, R231.reuse, 0x4, R72 ;  /* 0x00000004e7487825 */ /* 0x040fe200078e0248 */
[----:B------:R4:W-:Y:S01]  /*18970*/  LDGSTS.E [R5+0x4000c], desc[UR8][R36.64], !P0 ;  /* 0x4000c00024057fae */ /* 0x0009e2000c121848 */
[----:B------:R-:W-:Y:S01]  /*18980*/  ISETP.GE.U32.AND P2, PT, R230, 0x7ffffe57, PT ;  /* 0x7ffffe57e600780c */ /* 0x000fe20003f46070 */
[----:B------:R-:W1:Y:S02]  /*18990*/  LDC R19, c[0x0][0x230] ;  /* 0x00008c00ff137b82 */ /* 0x000e640000000800 */
[----:B------:R3:W-:Y:S04]  /*189a0*/  LDGSTS.E [R5+0x4400c], desc[UR8][R20.64], !P0 ;  /* 0x4400c00014057fae */ /* 0x0007e8000c121848 */
[----:B------:R3:W-:Y:S01]  /*189b0*/  STL.64 [R1+0xab8], R24 ;  /* 0x000ab81801007387 */ /* 0x0007e20000100a00 */
[----:B------:R-:W-:Y:S01]  /*189c0*/  VIADD R2, R2, 0xfffffeb7 ;  /* 0xfffffeb702027836 */ /* 0x000fe20000000000 */
[----:B------:R-:W1:Y:S01]  /*189d0*/  LDC R3, c[0x0][0x230] ;  /* 0x00008c00ff037b82 */ /* 0x000e620000000800 */
[C---:B----4-:R-:W-:Y:S01]  /*189e0*/  IMAD.WIDE R36, R231.reuse, 0x4, R26 ;  /* 0x00000004e7247825 */ /* 0x050fe200078e021a */
[----:B------:R4:W-:Y:S03]  /*189f0*/  STL.64 [R1+0x9e0], R72 ;  /* 0x0009e04801007387 */ /* 0x0009e60000100a00 */
[C---:B---3--:R-:W-:Y:S01]  /*18a00*/  IMAD.WIDE R20, R231.reuse, 0x4, R94 ;  /* 0x00000004e7147825 */ /* 0x048fe200078e025e */
[----:B------:R-:W3:Y:S04]  /*18a10*/  LDL.LU.64 R26, [R1+0xa78] ;  /* 0x000a7800011a7983 */ /* 0x000ee80000300a00 */
[----:B------:R-:W3:Y:S04]  /*18a20*/  LDL.LU.64 R94, [R1+0xa70] ;  /* 0x000a7000015e7983 */ /* 0x000ee80000300a00 */
[----:B------:R4:W-:Y:S04]  /*18a30*/  STL.64 [R1+0x9d0], R36 ;  /* 0x0009d02401007387 */ /* 0x0009e80000100a00 */
[----:B------:R-:W-:Y:S04]  /*18a40*/  LDGSTS.E [R5+0x48000], desc[UR8][R24.64], !P4 ;  /* 0x4800000018057fae */ /* 0x000fe8000e121848 */
[----:B------:R2:W-:Y:S04]  /*18a50*/  STL.64 [R1+0x9c0], R20 ;  /* 0x0009c01401007387 */ /* 0x0005e80000100a00 */
[----:B------:R-:W-:Y:S01]  /*18a60*/  LDGSTS.E [R5+0x4c000], desc[UR8][R72.64], !P4 ;  /* 0x4c00000048057fae */ /* 0x000fe2000e121848 */
[----:B------:R-:W-:-:S03]  /*18a70*/  IMAD.WIDE R22, R231, 0x4, R22 ;  /* 0x00000004e7167825 */ /* 0x000fc600078e0216 */
[----:B------:R-:W3:Y:S01]  /*18a80*/  LDL.LU.64 R24, [R1+0xa68] ;  /* 0x000a680001187983 */ /* 0x000ee20000300a00 */
[----:B------:R-:W-:-:S03]  /*18a90*/  IMAD.WIDE R70, R231, 0x4, R70 ;  /* 0x00000004e7467825 */ /* 0x000fc600078e0246 */
[----:B------:R1:W-:Y:S04]  /*18aa0*/  LDGSTS.E [R5+0x48004], desc[UR8][R36.64], !P2 ;  /* 0x4800400024057fae */ /* 0x0003e8000d121848 */
[----:B----4-:R-:W4:Y:S04]  /*18ab0*/  LDL.LU.64 R72, [R1+0xa60] ;  /* 0x000a600001487983 */ /* 0x010f280000300a00 */
[----:B------:R2:W-:Y:S01]  /*18ac0*/  LDGSTS.E [R5+0x4c004], desc[UR8][R20.64], !P2 ;  /* 0x4c00400014057fae */ /* 0x0005e2000d121848 */
[----:B-1----:R-:W-:-:S03]  /*18ad0*/  IMAD.WIDE R36, R231, 0x4, R102 ;  /* 0x00000004e7247825 */ /* 0x002fc600078e0266 */
[----:B------:R1:W-:Y:S04]  /*18ae0*/  STL.64 [R1+0x9b0], R22 ;  /* 0x0009b01601007387 */ /* 0x0003e80000100a00 */
[----:B------:R1:W-:Y:S04]  /*18af0*/  STL.64 [R1+0x9a8], R70 ;  /* 0x0009a84601007387 */ /* 0x0003e80000100a00 */
[----:B------:R-:W4:Y:S04]  /*18b00*/  LDL.LU.64 R102, [R1+0xa58] ;  /* 0x000a580001667983 */ /* 0x000f280000300a00 */
[----:B------:R-:W-:Y:S04]  /*18b10*/  LDGSTS.E [R5+0x48008], desc[UR8][R22.64], !P6 ;  /* 0x4800800016057fae */ /* 0x000fe8000f121848 */
[----:B------:R-:W-:Y:S01]  /*18b20*/  LDGSTS.E [R5+0x4c008], desc[UR8][R70.64], !P6 ;  /* 0x4c00800046057fae */ /* 0x000fe2000f121848 */
[----:B--2---:R-:W-:-:S03]  /*18b30*/  IMAD.WIDE R20, R231, 0x4, R92 ;  /* 0x00000004e7147825 */ /* 0x004fc600078e025c */
[----:B------:R-:W2:Y:S04]  /*18b40*/  LDL.LU.64 R92, [R1+0xa50] ;  /* 0x000a5000015c7983 */ /* 0x000ea80000300a00 */
[----:B------:R3:W-:Y:S04]  /*18b50*/  STL.64 [R1+0x998], R36 ;  /* 0x0009982401007387 */ /* 0x0007e80000100a00 */
[----:B------:R4:W-:Y:S04]  /*18b60*/  STL.64 [R1+0x988], R20 ;  /* 0x0009881401007387 */ /* 0x0009e80000100a00 */
[----:B-1----:R-:W2:Y:S04]  /*18b70*/  LDL.LU.64 R22, [R1+0xa48] ;  /* 0x000a480001167983 */ /* 0x002ea80000300a00 */
[----:B------:R-:W2:Y:S01]  /*18b80*/  LDL.LU.64 R70, [R1+0xa40] ;  /* 0x000a400001467983 */ /* 0x000ea20000300a00 */
[----:B------:R-:W-:Y:S01]  /*18b90*/  VIADD R230, R18, 0xfffffed4 ;  /* 0xfffffed412e67836 */ /* 0x000fe20000000000 */
[----:B------:R-:W-:Y:S01]  /*18ba0*/  ISETP.GE.U32.AND P3, PT, R2, 0x7ffffe38, PT ;  /* 0x7ffffe380200780c */ /* 0x000fe20003f66070 */
[C---:B---3--:R-:W-:Y:S01]  /*18bb0*/  IMAD.WIDE R26, R231.reuse, 0x4, R26 ;  /* 0x00000004e71a7825 */ /* 0x048fe200078e021a */
[----:B------:R-:W1:Y:S02]  /*18bc0*/  LDC R18, c[0x0][0x230] ;  /* 0x00008c00ff127b82 */ /* 0x000e640000000800 */
[----:B------:R-:W-:Y:S01]  /*18bd0*/  ISETP.GE.U32.AND P5, PT, R230, 0x7ffffe55, PT ;  /* 0x7ffffe55e600780c */ /* 0x000fe20003fa6070 */
[----:B------:R-:W-:Y:S01]  /*18be0*/  IMAD.WIDE R94, R231, 0x4, R94 ;  /* 0x00000004e75e7825 */ /* 0x000fe200078e025e */
[----:B------:R-:W-:Y:S01]  /*18bf0*/  IADD3 R230, R16, -0x14a, RZ ;  /* 0xfffffeb610e67810 */ /* 0x000fe20007ffe0ff */
[----:B------:R3:W-:Y:S03]  /*18c00*/  STL.64 [R1+0x898], R26 ;  /* 0x0008981a01007387 */ /* 0x0007e60000100a00 */
[----:B------:R-:W-:Y:S01]  /*18c10*/  ISETP.GE.U32.AND P0, PT, R230, 0x7ffffe37, PT ;  /* 0x7ffffe37e600780c */ /* 0x000fe20003f06070 */
[----:B------:R2:W-:Y:S01]  /*18c20*/  STL.64 [R1+0x888], R94 ;  /* 0x0008885e01007387 */ /* 0x0005e20000100a00 */
[----:B------:R-:W-:Y:S01]  /*18c30*/  VIADD R17, R17, 0xfffffeb5 ;  /* 0xfffffeb511117836 */ /* 0x000fe20000000000 */
[----:B------:R-:W1:Y:S04]  /*18c40*/  LDC R2, c[0x0][0x230] ;  /* 0x00008c00ff027b82 */ /* 0x000e680000000800 */
[----:B------:R3:W-:Y:S04]  /*18c50*/  LDGSTS.E [R5+0x4800c], desc[UR8][R36.64], !P5 ;  /* 0x4800c00024057fae */ /* 0x0007e8000e921848 */
[----:B------:R4:W-:Y:S01]  /*18c60*/  LDGSTS.E [R5+0x4c00c], desc[UR8][R20.64], !P5 ;  /* 0x4c00c00014057fae */ /* 0x0009e2000e921848 */
[----:B------:R-:W-:Y:S01]  /*18c70*/  IADD3 R3, R3, -0x169, RZ ;  /* 0xfffffe9703037810 */ /* 0x000fe20007ffe0ff */
[----:B------:R-:W1:Y:S02]  /*18c80*/  LDC R16, c[0x0][0x230] ;  /* 0x00008c00ff107b82 */ /* 0x000e640000000800 */
[----:B------:R-:W-:Y:S01]  /*18c90*/  LDGSTS.E [R5+0x50000], desc[UR8][R26.64], !P3 ;  /* 0x500000001a057fae */ /* 0x000fe2000d921848 */
[----:B---3--:R-:W-:-:S03]  /*18ca0*/  IMAD.WIDE R36, R231, 0x4, R24 ;  /* 0x00000004e7247825 */ /* 0x008fc600078e0218 */
[----:B------:R-:W-:Y:S01]  /*18cb0*/  LDGSTS.E [R5+0x54000], desc[UR8][R94.64], !P3 ;  /* 0x540000005e057fae */ /* 0x000fe2000d921848 */
[----:B----4-:R-:W-:-:S03]  /*18cc0*/  IMAD.WIDE R20, R231, 0x4, R72 ;  /* 0x00000004e7147825 */ /* 0x010fc600078e0248 */
[----:B------:R-:W3:Y:S04]  /*18cd0*/  LDL.LU.64 R24, [R1+0xa38] ;  /* 0x000a380001187983 */ /* 0x000ee80000300a00 */
[----:B------:R-:W4:Y:S04]  /*18ce0*/  LDL.LU.64 R72, [R1+0xa30] ;  /* 0x000a300001487983 */ /* 0x000f280000300a00 */
[----:B------:R1:W-:Y:S04]  /*18cf0*/  STL.64 [R1+0x878], R36 ;  /* 0x0008782401007387 */ /* 0x0003e80000100a00 */
[----:B------:R1:W-:Y:S01]  /*18d00*/  STL.64 [R1+0x868], R20 ;  /* 0x0008681401007387 */ /* 0x0003e20000100a00 */
[----:B------:R-:W-:Y:S01]  /*18d10*/  ISETP.GE.U32.AND P4, PT, R17, 0x7ffffe36, PT ;  /* 0x7ffffe361100780c */ /* 0x000fe20003f86070 */
[----:B------:R-:W-:-:S02]  /*18d20*/  IMAD.WIDE R100, R231, 0x4, R102 ;  /* 0x00000004e7647825 */ /* 0x000fc400078e0266 */
[----:B------:R-:W4:Y:S02]  /*18d30*/  LDL.LU.64 R26, [R1+0xa28] ;  /* 0x000a2800011a7983 */ /* 0x000f240000300a00 */
[----:B--2---:R-:W-:Y:S02]  /*18d40*/  IMAD.WIDE R92, R231, 0x4, R92 ;  /* 0x00000004e75c7825 */ /* 0x004fe400078e025c */
[----:B------:R-:W2:Y:S02]  /*18d50*/  LDL.LU.64 R94, [R1+0xa20] ;  /* 0x000a2000015e7983 */ /* 0x000ea40000300a00 */
[----:B------:R-:W-:Y:S02]  /*18d60*/  VIADD R230, R19, 0xfffffeb4 ;  /* 0xfffffeb413e67836 */ /* 0x000fe40000000000 */
[----:B------:R1:W-:Y:S01]  /*18d70*/  LDGSTS.E [R5+0x50004], desc[UR8][R36.64], !P0 ;  /* 0x5000400024057fae */ /* 0x0003e2000c121848 */
[----:B------:R-:W-:Y:S01]  /*18d80*/  ISETP.GE.U32.AND P6, PT, R3, 0x7ffffe18, PT ;  /* 0x7ffffe180300780c */ /* 0x000fe20003fc6070 */
[----:B-1----:R-:W-:Y:S01]  /*18d90*/  VIADD R2, R2, 0xfffffe95 ;  /* 0xfffffe9502027836 */ /* 0x002fe20000000000 */
[----:B------:R-:W1:Y:S01]  /*18da0*/  LDC R19, c[0x0][0x230] ;  /* 0x00008c00ff137b82 */ /* 0x000e620000000800 */
[----:B------:R3:W-:Y:S04]  /*18db0*/  LDGSTS.E [R5+0x54004], desc[UR8][R20.64], !P0 ;  /* 0x5400400014057fae */ /* 0x0007e8000c121848 */
[----:B------:R-:W-:Y:S01]  /*18dc0*/  STL.64 [R1+0x858], R100 ;  /* 0x0008586401007387 */ /* 0x000fe20000100a00 */
[----:B------:R-:W-:-:S02]  /*18dd0*/  ISETP.GE.U32.AND P2, PT, R230, 0x7ffffe35, PT ;  /* 0x7ffffe35e600780c */ /* 0x000fc40003f46070 */
[----:B------:R-:W1:Y:S01]  /*18de0*/  LDC R17, c[0x0][0x230] ;  /* 0x00008c00ff117b82 */ /* 0x000e620000000800 */
[C---:B------:R-:W-:Y:S01]  /*18df0*/  IMAD.WIDE R36, R231.reuse, 0x4, R22 ;  /* 0x00000004e7247825 */ /* 0x040fe200078e0216 */
[----:B------:R4:W-:Y:S03]  /*18e00*/  STL.64 [R1+0x850], R92 ;  /* 0x0008505c01007387 */ /* 0x0009e60000100a00 */
[----:B---3--:R-:W-:Y:S01]  /*18e10*/  IMAD.WIDE R20, R231, 0x4, R70 ;  /* 0x00000004e7147825 */ /* 0x008fe200078e0246 */
[----:B------:R-:W3:Y:S02]  /*18e20*/  LDL.LU.64 R22, [R1+0xa18] ;  /* 0x000a180001167983 */ /* 0x000ee40000300a00 */
[----:B------:R-:W1:Y:S02]  /*18e30*/  LDC R3, c[0x0][0x230] ;  /* 0x00008c00ff037b82 */ /* 0x000e640000000800 */
[----:B------:R-:W2:Y:S04]  /*18e40*/  LDL.LU.64 R70, [R1+0xa10] ;  /* 0x000a100001467983 */ /* 0x000ea80000300a00 */
[----:B------:R4:W-:Y:S04]  /*18e50*/  STL.64 [R1+0x848], R36 ;  /* 0x0008482401007387 */ /* 0x0009e80000100a00 */
[----:B------:R2:W-:Y:S04]  /*18e60*/  STL.64 [R1+0x800], R20 ;  /* 0x0008001401007387 */ /* 0x0005e80000100a00 */
[----:B------:R-:W2:Y:S04]  /*18e70*/  LDL.LU.64 R102, [R1+0xa08] ;  /* 0x000a080001667983 */ /* 0x000ea80000300a00 */
[----:B------:R-:W-:Y:S04]  /*18e80*/  LDGSTS.E [R5+0x50008], desc[UR8][R100.64], !P4 ;  /* 0x5000800064057fae */ /* 0x000fe8000e121848 */
[----:B------:R-:W-:Y:S01]  /*18e90*/  LDGSTS.E [R5+0x54008], desc[UR8][R92.64], !P4 ;  /* 0x540080005c057fae */ /* 0x000fe2000e121848 */
[----:B------:R-:W-:-:S02]  /*18ea0*/  VIADD R230, R18, 0xfffffe96 ;  /* 0xfffffe9612e67836 */ /* 0x000fc40000000000 */
[C---:B------:R-:W-:Y:S01]  /*18eb0*/  IMAD.WIDE R24, R231.reuse, 0x4, R24 ;  /* 0x00000004e7187825 */ /* 0x040fe200078e0218 */
[----:B------:R1:W-:Y:S04]  /*18ec0*/  LDGSTS.E [R5+0x5000c], desc[UR8][R36.64], !P2 ;  /* 0x5000c00024057fae */ /* 0x0003e8000d121848 */
[----:B----4-:R-:W4:Y:S01]  /*18ed0*/  LDL.LU.64 R92, [R1+0xa00] ;  /* 0x000a0000015c7983 */ /* 0x010f220000300a00 */
[C---:B------:R-:W-:Y:S01]  /*18ee0*/  IMAD.WIDE R72, R231.reuse, 0x4, R72 ;  /* 0x00000004e7487825 */ /* 0x040fe200078e0248 */
[----:B------:R-:W-:Y:S01]  /*18ef0*/  ISETP.GE.U32.AND P5, PT, R230, 0x7ffffe17, PT ;  /* 0x7ffffe17e600780c */ /* 0x000fe20003fa6070 */
[----:B------:R-:W4:Y:S01]  /*18f00*/  LDC R18, c[0x0][0x230] ;  /* 0x00008c00ff127b82 */ /* 0x000f220000000800 */
[----:B------:R2:W-:Y:S04]  /*18f10*/  LDGSTS.E [R5+0x5400c], desc[UR8][R20.64], !P2 ;  /* 0x5400c00014057fae */ /* 0x0005e8000d121848 */
[----:B------:R2:W-:Y:S01]  /*18f20*/  STL.64 [R1+0x6e8], R24 ;  /* 0x0006e81801007387 */ /* 0x0005e20000100a00 */
[----:B-1----:R-:W-:-:S03]  /*18f30*/  IMAD.WIDE R36, R231, 0x4, R26 ;  /* 0x00000004e7247825 */ /* 0x002fc600078e021a */
[----:B------:R1:W-:Y:S01]  /*18f40*/  STL.64 [R1+0x6d8], R72 ;  /* 0x0006d84801007387 */ /* 0x0003e20000100a00 */
[----:B------:R-:W-:Y:S01]  /*18f50*/  ISETP.GE.U32.AND P3, PT, R2, 0x7ffffe16, PT ;  /* 0x7ffffe160200780c */ /* 0x000fe20003f66070 */
[C---:B---3--:R-:W-:Y:S02]  /*18f60*/  IMAD.WIDE R22, R231.reuse, 0x4, R22 ;  /* 0x00000004e7167825 */ /* 0x048fe400078e0216 */
[----:B------:R-:W-:Y:S02]  /*18f70*/  LDGSTS.E [R5+0x58000], desc[UR8][R24.64], !P6 ;  /* 0x5800000018057fae */ /* 0x000fe4000f121848 */
[C---:B--2---:R-:W-:Y:S02]  /*18f80*/  IMAD.WIDE R70, R231.reuse, 0x4, R70 ;  /* 0x00000004e7467825 */ /* 0x044fe400078e0246 */
[----:B------:R-:W-:Y:S01]  /*18f90*/  LDGSTS.E [R5+0x5c000], desc[UR8][R72.64], !P6 ;  /* 0x5c00000048057fae */ /* 0x000fe2000f121848 */
[----:B------:R-:W-:Y:S01]  /*18fa0*/  IADD3 R230, R16, -0x16c, RZ ;  /* 0xfffffe9410e67810 */ /* 0x000fe20007ffe0ff */
[----:B------:R-:W2:Y:S01]  /*18fb0*/  LDC R2, c[0x0][0x230] ;  /* 0x00008c00ff027b82 */ /* 0x000ea20000000800 */
[C---:B------:R-:W-:Y:S01]  /*18fc0*/  IMAD.WIDE R20, R231.reuse, 0x4, R94 ;  /* 0x00000004e7147825 */ /* 0x040fe200078e025e */
[----:B------:R3:W-:Y:S04]  /*18fd0*/  LDGSTS.E [R5+0x58004], desc[UR8][R36.64], !P5 ;  /* 0x5800400024057fae */ /* 0x0007e8000e921848 */
[----:B------:R-:W2:Y:S02]  /*18fe0*/  LDL.LU.64 R24, [R1+0x9f8] ;  /* 0x0009f80001187983 */ /* 0x000ea40000300a00 */
[----:B------:R-:W2:Y:S02]  /*18ff0*/  LDC R16, c[0x0][0x230] ;  /* 0x00008c00ff107b82 */ /* 0x000ea40000000800 */
[----:B------:R3:W-:Y:S04]  /*19000*/  STL.64 [R1+0x6c8], R36 ;  /* 0x0006c82401007387 */ /* 0x0007e80000100a00 */
[----:B------:R-:W2:Y:S04]  /*19010*/  LDL.LU.64 R26, [R1+0x9f0] ;  /* 0x0009f000011a7983 */ /* 0x000ea80000300a00 */
[----:B------:R4:W-:Y:S04]  /*19020*/  STL.64 [R1+0x6b8], R20 ;  /* 0x0006b81401007387 */ /* 0x0009e80000100a00 */
[----:B-1----:R-:W2:Y:S04]  /*19030*/  LDL.LU.64 R72, [R1+0x9e8] ;  /* 0x0009e80001487983 */ /* 0x002ea80000300a00 */
[----:B------:R-:W2:Y:S01]  /*19040*/  LDL.LU.64 R94, [R1+0x9d8] ;  /* 0x0009d800015e7983 */ /* 0x000ea20000300a00 */
[----:B---3--:R-:W-:-:S03]  /*19050*/  IMAD.WIDE R36, R231, 0x4, R102 ;  /* 0x00000004e7247825 */ /* 0x008fc600078e0266 */
[----:B------:R1:W-:Y:S04]  /*19060*/  STL.64 [R1+0x6a8], R22 ;  /* 0x0006a81601007387 */ /* 0x0003e80000100a00 */
[----:B------:R4:W-:Y:S04]  /*19070*/  LDGSTS.E [R5+0x5c004], desc[UR8][R20.64], !P5 ;  /* 0x5c00400014057fae */ /* 0x0009e8000e921848 */
[----:B------:R3:W-:Y:S04]  /*19080*/  STL.64 [R1+0x6a0], R70 ;  /* 0x0006a04601007387 */ /* 0x0007e80000100a00 */
[----:B------:R-:W2:Y:S01]  /*19090*/  LDL.LU.64 R102, [R1+0x9c8] ;  /* 0x0009c80001667983 */ /* 0x000ea20000300a00 */
[----:B----4-:R-:W-:-:S03]  /*190a0*/  IMAD.WIDE R20, R231, 0x4, R92 ;  /* 0x00000004e7147825 */ /* 0x010fc600078e025c */
[----:B------:R-:W-:Y:S04]  /*190b0*/  LDGSTS.E [R5+0x58008], desc[UR8][R22.64], !P3 ;  /* 0x5800800016057fae */ /* 0x000fe8000d921848 */
[----:B------:R4:W-:Y:S04]  /*190c0*/  STL.64 [R1+0x698], R36 ;  /* 0x0006982401007387 */ /* 0x0009e80000100a00 */
[----:B------:R-:W-:Y:S04]  /*190d0*/  LDGSTS.E [R5+0x5c008], desc[UR8][R70.64], !P3 ;  /* 0x5c00800046057fae */ /* 0x000fe8000d921848 */
[----:B-1----:R-:W4:Y:S04]  /*190e0*/  LDL.LU.64 R22, [R1+0x9b8] ;  /* 0x0009b80001167983 */ /* 0x002f280000300a00 */
[----:B------:R1:W-:Y:S04]  /*190f0*/  STL.64 [R1+0x690], R20 ;  /* 0x0006901401007387 */ /* 0x0003e80000100a00 */
[----:B------:R-:W4:Y:S04]  /*19100*/  LDL.LU.64 R92, [R1+0x9a0] ;  /* 0x0009a000015c7983 */ /* 0x000f280000300a00 */
[----:B---3--:R-:W3:Y:S01]  /*19110*/  LDL.LU.64 R70, [R1+0x990] ;  /* 0x0009900001467983 */ /* 0x008ee20000300a00 */
[----:B------:R-:W-:Y:S01]  /*19120*/  ISETP.GE.U32.AND P0, PT, R230, 0x7ffffe15, PT ;  /* 0x7ffffe15e600780c */ /* 0x000fe20003f06070 */
[----:B------:R-:W-:-:S02]  /*19130*/  VIADD R230, R19, 0xfffffef2 ;  /* 0xfffffef213e67836 */ /* 0x000fc40000000000 */
[----:B------:R-:W1:Y:S01]  /*19140*/  LDC R19, c[0x0][0x230] ;  /* 0x00008c00ff137b82 */ /* 0x000e620000000800 */
[----:B------:R-:W-:Y:S02]  /*19150*/  VIADD R17, R17, 0xfffffef3 ;  /* 0xfffffef311117836 */ /* 0x000fe40000000000 */
[----:B------:R-:W-:Y:S01]  /*19160*/  ISETP.GE.U32.AND P2, PT, R230, 0x7ffffe73, PT ;  /* 0x7ffffe73e600780c */ /* 0x000fe20003f46070 */
[----:B------:R-:W-:Y:S02]  /*19170*/  VIADD R230, R18, 0xfffffef0 ;  /* 0xfffffef012e67836 */ /* 0x000fe40000000000 */
[----:B------:R-:W-:Y:S02]  /*19180*/  ISETP.GE.U32.AND P4, PT, R17, 0x7ffffe74, PT ;  /* 0x7ffffe741100780c */ /* 0x000fe40003f86070 */
[----:B------:R-:W4:Y:S02]  /*19190*/  LDC R18, c[0x0][0x230] ;  /* 0x00008c00ff127b82 */ /* 0x000f240000000800 */
[----:B------:R4:W-:Y:S04]  /*191a0*/  LDGSTS.E [R5+0x5800c], desc[UR8][R36.64], !P0 ;  /* 0x5800c00024057fae */ /* 0x0009e8000c121848 */
[----:B------:R4:W-:Y:S01]  /*191b0*/  LDGSTS.E [R5+0x5c00c], desc[UR8][R20.64], !P0 ;  /* 0x5c00c00014057fae */ /* 0x0009e2000c121848 */
[----:B------:R-:W-:Y:S01]  /*191c0*/  ISETP.GE.U32.AND P5, PT, R230, 0x7ffffe71, PT ;  /* 0x7ffffe71e600780c */ /* 0x000fe20003fa6070 */
[----:B------:R-:W3:Y:S02]  /*191d0*/  LDC R17, c[0x0][0x230] ;  /* 0x00008c00ff117b82 */ /* 0x000ee40000000800 */
[----:B------:R4:W-:Y:S01]  /*191e0*/  STL.64 [R1+0x14e8], R4 ;  /* 0x0014e80401007387 */ /* 0x0009e20000100a00 */
[----:B------:R-:W-:-:S02]  /*191f0*/  IADD3 R3, R3, -0x10f, RZ ;  /* 0xfffffef103037810 */ /* 0x000fc40007ffe0ff */
[----:B--2---:R-:W-:Y:S02]  /*19200*/  IADD3 R230, R16, -0x12e, RZ ;  /* 0xfffffed210e67810 */ /* 0x004fe40007ffe0ff */
[----:B------:R-:W-:Y:S01]  /*19210*/  ISETP.GE.U32.AND P6, PT, R3, 0x7ffffe72, PT ;  /* 0x7ffffe720300780c */ /* 0x000fe20003fc6070 */
[----:B------:R-:W-:Y:S01]  /*19220*/  VIADD R2, R2, 0xfffffed3 ;  /* 0xfffffed302027836 */ /* 0x000fe20000000000 */
[----:B------:R-:W-:Y:S01]  /*19230*/  ISETP.GE.U32.AND P0, PT, R230, 0x7ffffe53, PT ;  /* 0x7ffffe53e600780c */ /* 0x000fe20003f06070 */
[----:B-1----:R-:W-:Y:S01]  /*19240*/  VIADD R230, R19, 0xfffffed0 ;  /* 0xfffffed013e67836 */ /* 0x002fe20000000000 */
[----:B------:R-:W1:Y:S01]  /*19250*/  LDC R3, c[0x0][0x230] ;  /* 0x00008c00ff037b82 */ /* 0x000e620000000800 */
[----:B------:R-:W-:-:S07]  /*19260*/  IMAD.WIDE R24, R231, 0x4, R24 ;  /* 0x00000004e7187825 */ /* 0x000fce00078e0218 */
[----:B------:R-:W2:Y:S01]  /*19270*/  LDC R16, c[0x0][0x230] ;  /* 0x00008c00ff107b82 */ /* 0x000ea20000000800 */
[C---:B----4-:R-:W-:Y:S01]  /*19280*/  IMAD.WIDE R36, R231.reuse, 0x4, R26 ;  /* 0x00000004e7247825 */ /* 0x050fe200078e021a */
[----:B------:R4:W-:Y:S04]  /*19290*/  STL.64 [R1+0xa78], R24 ;  /* 0x000a781801007387 */ /* 0x0009e80000100a00 */
[----:B------:R1:W-:Y:S01]  /*192a0*/  STL.64 [R1+0xa70], R36 ;  /* 0x000a702401007387 */ /* 0x0003e20000100a00 */
[----:B------:R-:W-:-:S03]  /*192b0*/  IMAD.WIDE R20, R231, 0x4, R72 ;  /* 0x00000004e7147825 */ /* 0x000fc600078e0248 */
[----:B------:R-:W-:Y:S01]  /*192c0*/  LDGSTS.E [R10+0x40000], desc[UR8][R24.64], !P4 ;  /* 0x40000000180a7fae */ /* 0x000fe2000e121848 */
[----:B------:R-:W-:-:S03]  /*192d0*/  IMAD.WIDE R4, R231, 0x4, R94 ;  /* 0x00000004e7047825 */ /* 0x000fc600078e025e */
[----:B------:R-:W2:Y:S04]  /*192e0*/  LDL.LU.64 R72, [R1+0x980] ;  /* 0x0009800001487983 */ /* 0x000ea80000300a00 */
[----:B------:R-:W2:Y:S04]  /*192f0*/  LDL.LU.64 R26, [R1+0x970] ;  /* 0x00097000011a7983 */ /* 0x000ea80000300a00 */
[----:B------:R1:W-:Y:S04]  /*19300*/  STL.64 [R1+0xa68], R20 ;  /* 0x000a681401007387 */ /* 0x0003e80000100a00 */
[----:B------:R3:W-:Y:S04]  /*19310*/  STL.64 [R1+0xa60], R4 ;  /* 0x000a600401007387 */ /* 0x0007e80000100a00 */
[----:B----4-:R-:W4:Y:S04]  /*19320*/  LDL.LU.64 R24, [R1+0x960] ;  /* 0x0009600001187983 */ /* 0x010f280000300a00 */
[----:B------:R-:W4:Y:S04]  /*19330*/  LDL.LU.64 R94, [R1+0x950] ;  /* 0x00095000015e7983 */ /* 0x000f280000300a00 */
[----:B------:R1:W-:Y:S04]  /*19340*/  LDGSTS.E [R10+0x44000], desc[UR8][R36.64], !P4 ;  /* 0x44000000240a7fae */ /* 0x0003e8000e121848 */
[----:B------:R3:W-:Y:S01]  /*19350*/  LDGSTS.E [R10+0x40004], desc[UR8][R20.64], !P2 ;  /* 0x40004000140a7fae */ /* 0x0007e2000d121848 */
[----:B------:R-:W-:-:S03]  /*19360*/  IMAD.WIDE R22, R231, 0x4, R22 ;  /* 0x00000004e7167825 */ /* 0x000fc600078e0216 */
[----:B------:R3:W-:Y:S01]  /*19370*/  LDGSTS.E [R10+0x44004], desc[UR8][R4.64], !P2 ;  /* 0x44004000040a7fae */ /* 0x0007e2000d121848 */
[----:B-1----:R-:W-:Y:S01]  /*19380*/  IMAD.WIDE R36, R231, 0x4, R102 ;  /* 0x00000004e7247825 */ /* 0x002fe200078e0266 */
[----:B------:R-:W-:-:S03]  /*19390*/  ISETP.GE.U32.AND P2, PT, R230, 0x7ffffe51, PT ;  /* 0x7ffffe51e600780c */ /* 0x000fc60003f46070 */
[----:B------:R-:W-:Y:S01]  /*193a0*/  VIADD R230, R18, 0xfffffeb2 ;  /* 0xfffffeb212e67836 */ /* 0x000fe20000000000 */
[----:B------:R-:W-:Y:S01]  /*193b0*/  STL.64 [R1+0xa58], R36 ;  /* 0x000a582401007387 */ /* 0x000fe20000100a00 */
[----:B---3--:R-:W-:-:S03]  /*193c0*/  IMAD.WIDE R20, R231, 0x4, R92 ;  /* 0x00000004e7147825 */ /* 0x008fc600078e025c */
[----:B------:R1:W-:Y:S01]  /*193d0*/  STL.64 [R1+0xa50], R22 ;  /* 0x000a501601007387 */ /* 0x0003e20000100a00 */
[----:B------:R-:W-:Y:S01]  /*193e0*/  IMAD.WIDE R18, R231, 0x4, R70 ;  /* 0x00000004e7127825 */ /* 0x000fe200078e0246 */
[----:B------:R-:W-:Y:S01]  /*193f0*/  ISETP.GE.U32.AND P3, PT, R2, 0x7ffffe54, PT ;  /* 0x7ffffe540200780c */ /* 0x000fe20003f66070 */
[----:B------:R-:W3:Y:S01]  /*19400*/  LDC R5, c[0x0][0x230] ;  /* 0x00008c00ff057b82 */ /* 0x000ee20000000800 */
[----:B------:R-:W3:Y:S04]  /*19410*/  LDL.LU.64 R70, [R1+0x940] ;  /* 0x0009400001467983 */ /* 0x000ee80000300a00 */
[----:B------:R-:W3:Y:S01]  /*19420*/  LDL.LU.64 R102, [R1+0x930] ;  /* 0x0009300001667983 */ /* 0x000ee20000300a00 */
[----:B------:R-:W-:Y:S02]  /*19430*/  VIADD R17, R17, 0xfffffed1 ;  /* 0xfffffed111117836 */ /* 0x000fe40000000000 */
[----:B------:R-:W3:Y:S01]  /*19440*/  LDC R2, c[0x0][0x230] ;  /* 0x00008c00ff027b82 */ /* 0x000ee20000000800 */
[----:B------:R4:W-:Y:S04]  /*19450*/  STL.64 [R1+0xa48], R20 ;  /* 0x000a481401007387 */ /* 0x0009e80000100a00 */
[----:B------:R2:W-:Y:S01]  /*19460*/  LDGSTS.E [R10+0x40008], desc[UR8][R36.64], !P6 ;  /* 0x40008000240a7fae */ /* 0x0005e2000f121848 */
[----:B------:R-:W-:-:S02]  /*19470*/  IADD3 R3, R3, -0x14d, RZ ;  /* 0xfffffeb303037810 */ /* 0x000fc40007ffe0ff */
[----:B------:R-:W3:Y:S01]  /*19480*/  LDC R4, c[0x0][0x230] ;  /* 0x00008c00ff047b82 */ /* 0x000ee20000000800 */
[----:B------:R4:W-:Y:S04]  /*19490*/  STL.64 [R1+0xa40], R18 ;  /* 0x000a401201007387 */ /* 0x0009e80000100a00 */
[----:B------:R-:W3:Y:S04]  /*194a0*/  LDL.LU.64 R92, [R1+0x920] ;  /* 0x00092000015c7983 */ /* 0x000ee80000300a00 */
[----:B------:R-:W-:Y:S04]  /*194b0*/  LDGSTS.E [R10+0x44008], desc[UR8][R22.64], !P6 ;  /* 0x44008000160a7fae */ /* 0x000fe8000f121848 */
[----:B------:R4:W-:Y:S04]  /*194c0*/  LDGSTS.E [R10+0x4000c], desc[UR8][R20.64], !P5 ;  /* 0x4000c000140a7fae */ /* 0x0009e8000e921848 */
[----:B------:R4:W-:Y:S04]  /*194d0*/  LDGSTS.E [R10+0x4400c], desc[UR8][R18.64], !P5 ;  /* 0x4400c000120a7fae */ /* 0x0009e8000e921848 */
[----:B-1----:R-:W3:Y:S01]  /*194e0*/  LDL.LU.64 R22, [R1+0x910] ;  /* 0x0009100001167983 */ /* 0x002ee20000300a00 */
[----:B------:R-:W-:Y:S01]  /*194f0*/  ISETP.GE.U32.AND P4, PT, R17, 0x7ffffe52, PT ;  /* 0x7ffffe521100780c */ /* 0x000fe20003f86070 */
[----:B--2---:R-:W-:-:S04]  /*19500*/  IMAD.WIDE R72, R231, 0x4, R72 ;  /* 0x00000004e7487825 */ /* 0x004fc800078e0248 */
[C---:B------:R-:W-:Y:S01]  /*19510*/  IMAD.WIDE R36, R231.reuse, 0x4, R26 ;  /* 0x00000004e7247825 */ /* 0x040fe200078e021a */
[----:B------:R1:W-:Y:S03]  /*19520*/  STL.64 [R1+0x978], R72 ;  /* 0x0009784801007387 */ /* 0x0003e60000100a00 */
[C---:B----4-:R-:W-:Y:S01]  /*19530*/  IMAD.WIDE R20, R231.reuse, 0x4, R24 ;  /* 0x00000004e7147825 */ /* 0x050fe200078e0218 */
[----:B------:R2:W-:Y:S03]  /*19540*/  STL.64 [R1+0x968], R36 ;  /* 0x0009682401007387 */ /* 0x0005e60000100a00 */
[C---:B------:R-:W-:Y:S01]  /*19550*/  IMAD.WIDE R18, R231.reuse, 0x4, R94 ;  /* 0x00000004e7127825 */ /* 0x040fe200078e025e */
[----:B------:R-:W4:Y:S03]  /*19560*/  LDL.LU.64 R24, [R1+0x900] ;  /* 0x0009000001187983 */ /* 0x000f260000300a00 */
[----:B---3--:R-:W-:Y:S01]  /*19570*/  IMAD.WIDE R70, R231, 0x4, R70 ;  /* 0x00000004e7467825 */ /* 0x008fe200078e0246 */
[----:B------:R-:W3:Y:S01]  /*19580*/  LDL.LU.64 R26, [R1+0x8f0] ;  /* 0x0008f000011a7983 */ /* 0x000ee20000300a00 */
[----:B------:R-:W-:Y:S01]  /*19590*/  ISETP.GE.U32.AND P6, PT, R3, 0x7ffffe34, PT ;  /* 0x7ffffe340300780c */ /* 0x000fe20003fc6070 */
[----:B------:R-:W3:Y:S02]  /*195a0*/  LDC R17, c[0x0][0x230] ;  /* 0x00008c00ff117b82 */ /* 0x000ee40000000800 */
[----:B------:R2:W-:Y:S04]  /*195b0*/  STL.64 [R1+0x958], R20 ;  /* 0x0009581401007387 */ /* 0x0005e80000100a00 */
[----:B------:R-:W-:Y:S01]  /*195c0*/  LDGSTS.E [R10+0x48000], desc[UR8][R72.64], !P3 ;  /* 0x48000000480a7fae */ /* 0x000fe2000d921848 */
[----:B------:R-:W-:Y:S01]  /*195d0*/  ISETP.GE.U32.AND P5, PT, R230, 0x7ffffe33, PT ;  /* 0x7ffffe33e600780c */ /* 0x000fe20003fa6070 */
[----:B------:R-:W-:Y:S01]  /*195e0*/  VIADD R2, R2, 0xfffffeb1 ;  /* 0xfffffeb102027836 */ /* 0x000fe20000000000 */
[----:B------:R-:W3:Y:S01]  /*195f0*/  LDC R3, c[0x0][0x230] ;  /* 0x00008c00ff037b82 */ /* 0x000ee20000000800 */
[----:B------:R2:W-:Y:S04]  /*19600*/  STL.64 [R1+0x948], R18 ;  /* 0x0009481201007387 */ /* 0x0005e80000100a00 */
[----:B------:R2:W-:Y:S04]  /*19610*/  LDGSTS.E [R10+0x4c000], desc[UR8][R36.64], !P3 ;  /* 0x4c000000240a7fae */ /* 0x0005e8000d921848 */
[----:B-1----:R-:W3:Y:S04]  /*19620*/  LDL.LU.64 R72, [R1+0x8e0] ;  /* 0x0008e00001487983 */ /* 0x002ee80000300a00 */
[----:B------:R-:W3:Y:S01]  /*19630*/  LDL.LU.64 R94, [R1+0x8d0] ;  /* 0x0008d000015e7983 */ /* 0x000ee20000300a00 */
[----:B--2---:R-:W-:-:S03]  /*19640*/  IMAD.WIDE R36, R231, 0x4, R102 ;  /* 0x00000004e7247825 */ /* 0x004fc600078e0266 */
[----:B------:R1:W-:Y:S04]  /*19650*/  LDGSTS.E [R10+0x48004], desc[UR8][R20.64], !P0 ;  /* 0x48004000140a7fae */ /* 0x0003e8000c121848 */
[----:B------:R2:W-:Y:S04]  /*19660*/  LDGSTS.E [R10+0x4c004], desc[UR8][R18.64], !P0 ;  /* 0x4c004000120a7fae */ /* 0x0005e8000c121848 */
[----:B------:R2:W-:Y:S01]  /*19670*/  STL.64 [R1+0x938], R70 ;  /* 0x0009384601007387 */ /* 0x0005e20000100a00 */
[----:B-1----:R-:W-:-:S03]  /*19680*/  IMAD.WIDE R20, R231, 0x4, R92 ;  /* 0x00000004e7147825 */ /* 0x002fc600078e025c */
[----:B------:R3:W-:Y:S01]  /*19690*/  STL.64 [R1+0x928], R36 ;  /* 0x0009282401007387 */ /* 0x0007e20000100a00 */
[----:B--2---:R-:W-:-:S03]  /*196a0*/  IMAD.WIDE R18, R231, 0x4, R22 ;  /* 0x00000004e7127825 */ /* 0x004fc600078e0216 */
[----:B------:R-:W2:Y:S04]  /*196b0*/  LDL.LU.64 R102, [R1+0x8c0] ;  /* 0x0008c00001667983 */ /* 0x000ea80000300a00 */
[----:B------:R-:W2:Y:S04]  /*196c0*/  LDL.LU.64 R22, [R1+0x8b0] ;  /* 0x0008b00001167983 */ /* 0x000ea80000300a00 */
[----:B------:R1:W-:Y:S04]  /*196d0*/  STL.64 [R1+0x918], R20 ;  /* 0x0009181401007387 */ /* 0x0003e80000100a00 */
[----:B------:R1:W-:Y:S04]  /*196e0*/  STL.64 [R1+0x908], R18 ;  /* 0x0009081201007387 */ /* 0x0003e80000100a00 */
[----:B------:R-:W-:Y:S04]  /*196f0*/  LDGSTS.E [R10+0x48008], desc[UR8][R70.64], !P4 ;  /* 0x48008000460a7fae */ /* 0x000fe8000e121848 */
[----:B------:R-:W2:Y:S04]  /*19700*/  LDL.LU.64 R92, [R1+0x8a0] ;  /* 0x0008a000015c7983 */ /* 0x000ea80000300a00 */
[----:B------:R3:W-:Y:S04]  /*19710*/  LDGSTS.E [R10+0x4c008], desc[UR8][R36.64], !P4 ;  /* 0x4c008000240a7fae */ /* 0x0007e8000e121848 */
[----:B------:R-:W2:Y:S04]  /*19720*/  LDL.LU.64 R70, [R1+0x890] ;  /* 0x0008900001467983 */ /* 0x000ea80000300a00 */
[----:B------:R1:W-:Y:S04]  /*19730*/  LDGSTS.E [R10+0x4800c], desc[UR8][R20.64], !P2 ;  /* 0x4800c000140a7fae */ /* 0x0003e8000d121848 */
[----:B------:R1:W-:Y:S01]  /*19740*/  LDGSTS.E [R10+0x4c00c], desc[UR8][R18.64], !P2 ;  /* 0x4c00c000120a7fae */ /* 0x0003e2000d121848 */
[----:B------:R-:W-:Y:S01]  /*19750*/  ISETP.GE.U32.AND P3, PT, R2, 0x7ffffe32, PT ;  /* 0x7ffffe320200780c */ /* 0x000fe20003f66070 */
[C---:B----4-:R-:W-:Y:S01]  /*19760*/  IMAD.WIDE R24, R231.reuse, 0x4, R24 ;  /* 0x00000004e7187825 */ /* 0x050fe200078e0218 */
[----:B------:R-:W-:Y:S01]  /*19770*/  IADD3 R230, R16, -0x150, RZ ;  /* 0xfffffeb010e67810 */ /* 0x000fe20007ffe0ff */
[----:B------:R-:W4:Y:S03]  /*19780*/  LDC R2, c[0x0][0x230] ;  /* 0x00008c00ff027b82 */ /* 0x000f260000000800 */
[----:B------:R1:W-:Y:S04]  /*19790*/  STL.64 [R1+0x7f8], R24 ;  /* 0x0007f81801007387 */ /* 0x0003e80000100a00 */
[----:B------:R-:W-:Y:S01]  /*197a0*/  LDGSTS.E [R10+0x50000], desc[UR8][R24.64], !P6 ;  /* 0x50000000180a7fae */ /* 0x000fe2000f121848 */
[----:B---3--:R-:W-:-:S04]  /*197b0*/  IMAD.WIDE R36, R231, 0x4, R26 ;  /* 0x00000004e7247825 */ /* 0x008fc800078e021a */
[----:B------:R-:W-:Y:S01]  /*197c0*/  VIADD R5, R5, 0xfffffe93 ;  /* 0xfffffe9305057836 */ /* 0x000fe20000000000 */
[----:B------:R2:W-:Y:S01]  /*197d0*/  STL.64 [R1+0x7f0], R36 ;  /* 0x0007f02401007387 */ /* 0x0005e20000100a00 */
[----:B------:R-:W-:Y:S01]  /*197e0*/  IADD3 R3, R3, -0x16f, RZ ;  /* 0xfffffe9103037810 */ /* 0x000fe20007ffe0ff */
[----:B------:R-:W3:Y:S02]  /*197f0*/  LDC R16, c[0x0][0x230] ;  /* 0x00008c00ff107b82 */ /* 0x000ee40000000800 */
[----:B------:R2:W-:Y:S01]  /*19800*/  LDGSTS.E [R10+0x54000], desc[UR8][R36.64], !P6 ;  /* 0x54000000240a7fae */ /* 0x0005e2000f121848 */
[----:B-1----:R-:W-:-:S03]  /*19810*/  IMAD.WIDE R20, R231, 0x4, R72 ;  /* 0x00000004e7147825 */ /* 0x002fc600078e0248 */
[----:B------:R-:W3:Y:S01]  /*19820*/  LDL.LU.64 R72, [R1+0x880] ;  /* 0x0008800001487983 */ /* 0x000ee20000300a00 */
[----:B------:R-:W-:-:S03]  /*19830*/  IMAD.WIDE R18, R231, 0x4, R94 ;  /* 0x00000004e7127825 */ /* 0x000fc600078e025e */
[----:B------:R-:W3:Y:S04]  /*19840*/  LDL.LU.64 R26, [R1+0x870] ;  /* 0x00087000011a7983 */ /* 0x000ee80000300a00 */
[----:B------:R1:W-:Y:S04]  /*19850*/  STL.64 [R1+0x7e8], R20 ;  /* 0x0007e81401007387 */ /* 0x0003e80000100a00 */
[----:B------:R4:W-:Y:S04]  /*19860*/  STL.64 [R1+0x7e0], R18 ;  /* 0x0007e01201007387 */ /* 0x0009e80000100a00 */
[----:B------:R-:W3:Y:S04]  /*19870*/  LDL.LU.64 R24, [R1+0x860] ;  /* 0x0008600001187983 */ /* 0x000ee80000300a00 */
[----:B------:R-:W3:Y:S01]  /*19880*/  LDL.LU.64 R94, [R1+0x790] ;  /* 0x00079000015e7983 */ /* 0x000ee20000300a00 */
[----:B--2---:R-:W-:-:S03]  /*19890*/  IMAD.WIDE R36, R231, 0x4, R102 ;  /* 0x00000004e7247825 */ /* 0x004fc600078e0266 */
[----:B------:R1:W-:Y:S01]  /*198a0*/  LDGSTS.E [R10+0x50004], desc[UR8][R20.64], !P5 ;  /* 0x50004000140a7fae */ /* 0x0003e2000e921848 */
[----:B------:R-:W-:-:S03]  /*198b0*/  IMAD.WIDE R22, R231, 0x4, R22 ;  /* 0x00000004e7167825 */ /* 0x000fc600078e0216 */
[----:B------:R4:W-:Y:S04]  /*198c0*/  LDGSTS.E [R10+0x54004], desc[UR8][R18.64], !P5 ;  /* 0x54004000120a7fae */ /* 0x0009e8000e921848 */
[----:B------:R-:W-:Y:S04]  /*198d0*/  STL.64 [R1+0x7d8], R36 ;  /* 0x0007d82401007387 */ /* 0x000fe80000100a00 */
[----:B------:R2:W-:Y:S04]  /*198e0*/  STL.64 [R1+0x7d0], R22 ;  /* 0x0007d01601007387 */ /* 0x0005e80000100a00 */
[----:B------:R3:W-:Y:S01]  /*198f0*/  LDGSTS.E [R10+0x50008], desc[UR8][R36.64], !P3 ;  /* 0x50008000240a7fae */ /* 0x0007e2000d921848 */
[----:B-1----:R-:W-:-:S03]  /*19900*/  IMAD.WIDE R20, R231, 0x4, R92 ;  /* 0x00000004e7147825 */ /* 0x002fc600078e025c */
[----:B------:R-:W-:Y:S01]  /*19910*/  LDGSTS.E [R10+0x54008], desc[UR8][R22.64], !P3 ;  /* 0x54008000160a7fae */ /* 0x000fe2000d921848 */
[----:B----4-:R-:W-:-:S03]  /*19920*/  IMAD.WIDE R18, R231, 0x4, R70 ;  /* 0x00000004e7127825 */ /* 0x010fc600078e0246 */
[----:B------:R-:W4:Y:S04]  /*19930*/  LDL.LU.64 R70, [R1+0x780] ;  /* 0x0007800001467983 */ /* 0x000f280000300a00 */
[----:B------:R-:W4:Y:S04]  /*19940*/  LDL.LU.64 R102, [R1+0x770] ;  /* 0x0007700001667983 */ /* 0x000f280000300a00 */
[----:B------:R1:W-:Y:S04]  /*19950*/  STL.64 [R1+0x7c8], R20 ;  /* 0x0007c81401007387 */ /* 0x0003e80000100a00 */
[----:B------:R1:W-:Y:S04]  /*19960*/  STL.64 [R1+0x7b8], R18 ;  /* 0x0007b81201007387 */ /* 0x0003e80000100a00 */
[----:B------:R-:W4:Y:S04]  /*19970*/  LDL.LU.64 R92, [R1+0x760] ;  /* 0x00076000015c7983 */ /* 0x000f280000300a00 */
[----:B--2---:R-:W2:Y:S01]  /*19980*/  LDL.LU.64 R22, [R1+0x750] ;  /* 0x0007500001167983 */ /* 0x004ea20000300a00 */
[----:B------:R-:W-:-:S02]  /*19990*/  ISETP.GE.U32.AND P0, PT, R230, 0x7ffffe31, PT ;  /* 0x7ffffe31e600780c */ /* 0x000fc40003f06070 */
[----:B------:R-:W-:Y:S01]  /*199a0*/  ISETP.GE.U32.AND P4, PT, R5, 0x7ffffe14, PT ;  /* 0x7ffffe140500780c */ /* 0x000fe20003f86070 */
[----:B------:R-:W-:Y:S01]  /*199b0*/  VIADD R230, R17, 0xfffffe92 ;  /* 0xfffffe9211e67836 */ /* 0x000fe20000000000 */
[----:B------:R-:W-:Y:S01]  /*199c0*/  ISETP.GE.U32.AND P6, PT, R3, 0x7ffffe12, PT ;  /* 0x7ffffe120300780c */ /* 0x000fe20003fc6070 */
[----:B------:R-:W2:Y:S03]  /*199d0*/  LDC R5, c[0x0][0x230] ;  /* 0x00008c00ff057b82 */ /* 0x000ea60000000800 */
[----:B------:R-:W-:-:S05]  /*199e0*/  ISETP.GE.U32.AND P2, PT, R230, 0x7ffffe13, PT ;  /* 0x7ffffe13e600780c */ /* 0x000fca0003f46070 */
[----:B------:R1:W-:Y:S01]  /*199f0*/  LDGSTS.E [R10+0x5000c], desc[UR8][R20.64], !P0 ;  /* 0x5000c000140a7fae */ /* 0x0003e2000c121848 */
[----:B------:R-:W2:Y:S03]  /*19a00*/  LDC R17, c[0x0][0x230] ;  /* 0x00008c00ff117b82 */ /* 0x000ea60000000800 */
[----:B------:R1:W-:Y:S01]  /*19a10*/  LDGSTS.E [R10+0x5400c], desc[UR8][R18.64], !P0 ;  /* 0x5400c000120a7fae */ /* 0x0003e2000c121848 */
[----:B------:R-:W-:Y:S02]  /*19a20*/  VIADD R230, R4, 0xfffffe90 ;  /* 0xfffffe9004e67836 */ /* 0x000fe40000000000 */
[----:B------:R-:W-:Y:S02]  /*19a30*/  VIADD R2, R2, 0xfffffeef ;  /* 0xfffffeef02027836 */ /* 0x000fe40000000000 */
[----:B------:R-:W2:Y:S01]  /*19a40*/  LDC R3, c[0x0][0x230] ;  /* 0x00008c00ff037b82 */ /* 0x000ea20000000800 */
[----:B------:R-:W-:Y:S01]  /*19a50*/  ISETP.GE.U32.AND P5, PT, R230, 0x7ffffe11, PT ;  /* 0x7ffffe11e600780c */ /* 0x000fe20003fa6070 */
[----:B---3--:R-:W-:-:S06]  /*19a60*/  IMAD.WIDE R72, R231, 0x4, R72 ;  /* 0x00000004e7487825 */ /* 0x008fcc00078e0248 */
[----:B------:R-:W3:Y:S01]  /*19a70*/  LDC R4, c[0x0][0x230] ;  /* 0x00008c00ff047b82 */ /* 0x000ee20000000800 */
[C---:B------:R-:W-:Y:S01]  /*19a80*/  IMAD.WIDE R36, R231.reuse, 0x4, R26 ;  /* 0x00000004e7247825 */ /* 0x040fe200078e021a */
[----:B------:R1:W-:Y:S04]  /*19a90*/  STL.64 [R1+0x688], R72 ;  /* 0x0006884801007387 */ /* 0x0003e80000100a00 */
[----:B------:R4:W-:Y:S04]  /*19aa0*/  STL.64 [R1+0x680], R36 ;  /* 0x0006802401007387 */ /* 0x0009e80000100a00 */
[----:B------:R-:W3:Y:S01]  /*19ab0*/  LDL.LU.64 R26, [R1+0x740] ;  /* 0x00074000011a7983 */ /* 0x000ee20000300a00 */
[----:B-1----:R-:W-:-:S03]  /*19ac0*/  IMAD.WIDE R20, R231, 0x4, R24 ;  /* 0x00000004e7147825 */ /* 0x002fc600078e0218 */
[----:B------:R-:W-:Y:S01]  /*19ad0*/  LDGSTS.E [R10+0x58000], desc[UR8][R72.64], !P4 ;  /* 0x58000000480a7fae */ /* 0x000fe2000e121848 */
[----:B------:R-:W-:-:S03]  /*19ae0*/  IMAD.WIDE R18, R231, 0x4, R94 ;  /* 0x00000004e7127825 */ /* 0x000fc600078e025e */
[----:B------:R-:W3:Y:S04]  /*19af0*/  LDL.LU.64 R24, [R1+0x730] ;  /* 0x0007300001187983 */ /* 0x000ee80000300a00 */
[----:B------:R1:W-:Y:S04]  /*19b00*/  STL.64 [R1+0x678], R20 ;  /* 0x0006781401007387 */ /* 0x0003e80000100a00 */
[----:B------:R2:W-:Y:S04]  /*19b10*/  STL.64 [R1+0x670], R18 ;  /* 0x0006701201007387 */ /* 0x0005e80000100a00 */
[----:B------:R-:W3:Y:S04]  /*19b20*/  LDL.LU.64 R72, [R1+0x720] ;  /* 0x0007200001487983 */ /* 0x000ee80000300a00 */
[----:B------:R-:W3:Y:S04]  /*19b30*/  LDL.LU.64 R94, [R1+0x700] ;  /* 0x00070000015e7983 */ /* 0x000ee80000300a00 */
[----:B------:R1:W-:Y:S04]  /*19b40*/  LDGSTS.E [R10+0x5c000], desc[UR8][R36.64], !P4 ;  /* 0x5c000000240a7fae */ /* 0x0003e8000e121848 */
[----:B------:R1:W-:Y:S04]  /*19b50*/  LDGSTS.E [R10+0x58004], desc[UR8][R20.64], !P2 ;  /* 0x58004000140a7fae */ /* 0x0003e8000d121848 */
[----:B------:R2:W-:Y:S01]  /*19b60*/  LDGSTS.E [R10+0x5c004], desc[UR8][R18.64], !P2 ;  /* 0x5c004000120a7fae */ /* 0x0005e2000d121848 */
[----:B----4-:R-:W-:-:S04]  /*19b70*/  IMAD.WIDE R70, R231, 0x4, R70 ;  /* 0x00000004e7467825 */ /* 0x010fc800078e0246 */
[C---:B-1----:R-:W-:Y:S01]  /*19b80*/  IMAD.WIDE R36, R231.reuse, 0x4, R102 ;  /* 0x00000004e7247825 */ /* 0x042fe200078e0266 */
[----:B------:R1:W-:Y:S04]  /*19b90*/  STL.64 [R1+0x668], R70 ;  /* 0x0006684601007387 */ /* 0x0003e80000100a00 */
[----:B------:R-:W-:Y:S04]  /*19ba0*/  STL.64 [R1+0x660], R36 ;  /* 0x0006602401007387 */ /* 0x000fe80000100a00 */
[----:B------:R-:W-:Y:S01]  /*19bb0*/  LDGSTS.E [R10+0x58008], desc[UR8][R70.64], !P6 ;  /* 0x58008000460a7fae */ /* 0x000fe2000f121848 */
[----:B------:R-:W-:-:S03]  /*19bc0*/  IMAD.WIDE R20, R231, 0x4, R92 ;  /* 0x00000004e7147825 */ /* 0x000fc600078e025c */
[----:B------:R4:W-:Y:S01]  /*19bd0*/  LDGSTS.E [R10+0x5c008], desc[UR8][R36.64], !P6 ;  /* 0x5c008000240a7fae */ /* 0x0009e2000f121848 */
[----:B--2---:R-:W-:-:S03]  /*19be0*/  IMAD.WIDE R18, R231, 0x4, R22 ;  /* 0x00000004e7127825 */ /* 0x004fc600078e0216 */
[----:B------:R-:W2:Y:S04]  /*19bf0*/  LDL.LU.64 R92, [R1+0x6c0] ;  /* 0x0006c000015c7983 */ /* 0x000ea80000300a00 */
[----:B------:R-:W2:Y:S04]  /*19c00*/  LDL.LU.64 R22, [R1+0x1d0] ;  /* 0x0001d00001167983 */ /* 0x000ea80000300a00 */
[----:B------:R-:W-:Y:S04]  /*19c10*/  STL.64 [R1+0x658], R20 ;  /* 0x0006581401007387 */ /* 0x000fe80000100a00 */
[----:B------:R4:W-:Y:S04]  /*19c20*/  STL.64 [R1+0x650], R18 ;  /* 0x0006501201007387 */ /* 0x0009e80000100a00 */
[----:B-1----:R-:W2:Y:S04]  /*19c30*/  LDL.LU.64 R70, [R1+0x1c0] ;  /* 0x0001c00001467983 */ /* 0x002ea80000300a00 */
[----:B------:R1:W-:Y:S04]  /*19c40*/  LDGSTS.E [R10+0x5800c], desc[UR8][R20.64], !P5 ;  /* 0x5800c000140a7fae */ /* 0x0003e8000e921848 */
[----:B------:R-:W-:Y:S04]  /*19c50*/  LDGSTS.E [R10+0x5c00c], desc[UR8][R18.64], !P5 ;  /* 0x5c00c000120a7fae */ /* 0x000fe8000e921848 */
[----:B----4-:R-:W4:Y:S01]  /*19c60*/  LDL.LU.64 R18, [R1+0x1b0] ;  /* 0x0001b00001127983 */ /* 0x010f220000300a00 */
[----:B------:R-:W-:-:S02]  /*19c70*/  IADD3 R230, R16, -0x112, RZ ;  /* 0xfffffeee10e67810 */ /* 0x000fc40007ffe0ff */
[----:B------:R-:W-:Y:S01]  /*19c80*/  ISETP.GE.U32.AND P3, PT, R2, 0x7ffffe70, PT ;  /* 0x7ffffe700200780c */ /* 0x000fe20003f66070 */
[----:B------:R-:W-:Y:S01]  /*19c90*/  VIADD R5, R5, 0xfffffeed ;  /* 0xfffffeed05057836 */ /* 0x000fe20000000000 */
[----:B------:R-:W-:Y:S01]  /*19ca0*/  ISETP.GE.U32.AND P0, PT, R230, 0x7ffffe6f, PT ;  /* 0x7ffffe6fe600780c */ /* 0x000fe20003f06070 */
[----:B------:R-:W-:Y:S01]  /*19cb0*/  VIADD R230, R17, 0xfffffeec ;  /* 0xfffffeec11e67836 */ /* 0x000fe20000000000 */
[----:B------:R-:W4:Y:S02]  /*19cc0*/  LDC R2, c[0x0][0x230] ;  /* 0x00008c00ff027b82 */ /* 0x000f240000000800 */
[----:B------:R-:W-:Y:S02]  /*19cd0*/  ISETP.GE.U32.AND P4, PT, R5, 0x7ffffe6e, PT ;  /* 0x7ffffe6e0500780c */ /* 0x000fe40003f86070 */
[----:B------:R-:W-:-:S04]  /*19ce0*/  ISETP.GE.U32.AND P2, PT, R230, 0x7ffffe6d, PT ;  /* 0x7ffffe6de600780c */ /* 0x000fc80003f46070 */
[----:B------:R-:W4:Y:S01]  /*19cf0*/  LDC R16, c[0x0][0x230] ;  /* 0x00008c00ff107b82 */ /* 0x000f220000000800 */
[----:B------:R-:W-:-:S07]  /*19d00*/  IADD3 R3, R3, -0x131, RZ ;  /* 0xfffffecf03037810 */ /* 0x000fce0007ffe0ff */
[----:B------:R-:W4:Y:S01]  /*19d10*/  LDC R5, c[0x0][0x230] ;  /* 0x00008c00ff057b82 */ /* 0x000f220000000800 */
[----:B---3--:R-:W-:-:S07]  /*19d20*/  IMAD.WIDE R26, R231, 0x4, R26 ;  /* 0x00000004e71a7825 */ /* 0x008fce00078e021a */
[----:B------:R-:W3:Y:S01]  /*19d30*/  LDC R17, c[0x0][0x230] ;  /* 0x00008c00ff117b82 */ /* 0x000ee20000000800 */
[C---:B------:R-:W-:Y:S01]  /*19d40*/  IMAD.WIDE R24, R231.reuse, 0x4, R24 ;  /* 0x00000004e7187825 */ /* 0x040fe200078e0218 */
[----:B------:R1:W-:Y:S04]  /*19d50*/  STL.64 [R1+0xa38], R26 ;  /* 0x000a381a01007387 */ /* 0x0003e80000100a00 */
[----:B------:R1:W-:Y:S04]  /*19d60*/  STL.64 [R1+0xa30], R24 ;  /* 0x000a301801007387 */ /* 0x0003e80000100a00 */
[----:B------:R-:W-:Y:S01]  /*19d70*/  LDGSTS.E [R11+0x40000], desc[UR8][R26.64], !P3 ;  /* 0x400000001a0b7fae */ /* 0x000fe2000d921848 */
[----:B------:R-:W-:-:S03]  /*19d80*/  IMAD.WIDE R36, R231, 0x4, R72 ;  /* 0x00000004e7247825 */ /* 0x000fc600078e0248 */
[----:B------:R-:W-:Y:S01]  /*19d90*/  LDGSTS.E [R11+0x44000], desc[UR8][R24.64], !P3 ;  /* 0x44000000180b7fae */ /* 0x000fe2000d921848 */
[----:B-1----:R-:W-:-:S03]  /*19da0*/  IMAD.WIDE R20, R231, 0x4, R94 ;  /* 0x00000004e7147825 */ /* 0x002fc600078e025e */
[----:B------:R2:W-:Y:S04]  /*19db0*/  STL.64 [R1+0xa28], R36 ;  /* 0x000a282401007387 */ /* 0x0005e80000100a00 */
[----:B------:R-:W3:Y:S04]  /*19dc0*/  LDL.LU.64 R102, [R1+0x1a0] ;  /* 0x0001a00001667983 */ /* 0x000ee80000300a00 */
[----:B------:R1:W-:Y:S04]  /*19dd0*/  STL.64 [R1+0xa20], R20 ;  /* 0x000a201401007387 */ /* 0x0003e80000100a00 */
[----:B------:R-:W3:Y:S04]  /*19de0*/  LDL.LU.64 R26, [R1+0x190] ;  /* 0x00019000011a7983 */ /* 0x000ee80000300a00 */
[----:B------:R2:W-:Y:S04]  /*19df0*/  LDGSTS.E [R11+0x40004], desc[UR8][R36.64], !P0 ;  /* 0x40004000240b7fae */ /* 0x0005e8000c121848 */
[----:B------:R-:W3:Y:S04]  /*19e00*/  LDL.LU.64 R24, [R1+0x180] ;  /* 0x0001800001187983 */ /* 0x000ee80000300a00 */
[----:B------:R-:W3:Y:S04]  /*19e10*/  LDL.LU.64 R72, [R1+0x170] ;  /* 0x0001700001487983 */ /* 0x000ee80000300a00 */
[----:B------:R-:W3:Y:S04]  /*19e20*/  LDL.LU.64 R94, [R1+0x160] ;  /* 0x00016000015e7983 */ /* 0x000ee80000300a00 */
[----:B------:R3:W-:Y:S01]  /*19e30*/  LDGSTS.E [R11+0x44004], desc[UR8][R20.64], !P0 ;  /* 0x44004000140b7fae */ /* 0x0007e2000c121848 */
[----:B--2---:R-:W-:-:S04]  /*19e40*/  IMAD.WIDE R36, R231, 0x4, R92 ;  /* 0x00000004e7247825 */ /* 0x004fc800078e025c */
[C---:B------:R-:W-:Y:S01]  /*19e50*/  IMAD.WIDE R100, R231.reuse, 0x4, R22 ;  /* 0x00000004e7647825 */ /* 0x040fe200078e0216 */
[----:B------:R2:W-:Y:S04]  /*19e60*/  STL.64 [R1+0xa18], R36 ;  /* 0x000a182401007387 */ /* 0x0005e80000100a00 */
[----:B------:R-:W3:Y:S04]  /*19e70*/  LDL.LU.64 R22, [R1+0x150] ;  /* 0x0001500001167983 */ /* 0x000ee80000300a00 */
[----:B------:R4:W-:Y:S01]  /*19e80*/  STL.64 [R1+0xa10], R100 ;  /* 0x000a106401007387 */ /* 0x0009e20000100a00 */
[----:B------:R-:W-:-:S03]  /*19e90*/  IMAD.WIDE R92, R231, 0x4, R70 ;  /* 0x00000004e75c7825 */ /* 0x000fc600078e0246 */
[----:B------:R-:W-:Y:S04]  /*19ea0*/  LDGSTS.E [R11+0x40008], desc[UR8][R36.64], !P4 ;  /* 0x40008000240b7fae */ /* 0x000fe8000e121848 */
[----:B------:R-:W3:Y:S04]  /*19eb0*/  LDL.LU.64 R70, [R1+0x140] ;  /* 0x0001400001467983 */ /* 0x000ee80000300a00 */
[----:B-1----:R-:W3:Y:S04]  /*19ec0*/  LDL.LU.64 R20, [R1+0x130] ;  /* 0x0001300001147983 */ /* 0x002ee80000300a00 */
[----:B------:R1:W-:Y:S04]  /*19ed0*/  STL.64 [R1+0xa08], R92 ;  /* 0x000a085c01007387 */ /* 0x0003e80000100a00 */
[----:B--2---:R-:W2:Y:S01]  /*19ee0*/  LDL.LU.64 R36, [R1+0x1580] ;  /* 0x0015800001247983 */ /* 0x004ea20000300a00 */
[----:B----4-:R-:W-:-:S03]  /*19ef0*/  IMAD.WIDE R18, R231, 0x4, R18 ;  /* 0x00000004e7127825 */ /* 0x010fc600078e0212 */
[----:B------:R-:W-:Y:S04]  /*19f00*/  LDGSTS.E [R11+0x44008], desc[UR8][R100.64], !P4 ;  /* 0x44008000640b7fae */ /* 0x000fe8000e121848 */
[----:B------:R4:W-:Y:S04]  /*19f10*/  LDGSTS.E [R11+0x4000c], desc[UR8][R92.64], !P2 ;  /* 0x4000c0005c0b7fae */ /* 0x0009e8000d121848 */
[----:B------:R4:W-:Y:S04]  /*19f20*/  LDGSTS.E [R11+0x4400c], desc[UR8][R18.64], !P2 ;  /* 0x4400c000120b7fae */ /* 0x0009e8000d121848 */
[----:B------:R-:W2:Y:S04]  /*19f30*/  LDL.LU.64 R100, [R1+0x1578] ;  /* 0x0015780001647983 */ /* 0x000ea80000300a00 */
[----:B------:R4:W-:Y:S04]  /*19f40*/  STL.64 [R1+0xa00], R18 ;  /* 0x000a001201007387 */ /* 0x0009e80000100a00 */
[----:B-1----:R-:W2:Y:S04]  /*19f50*/  LDL.LU.64 R92, [R1+0x128] ;  /* 0x00012800015c7983 */ /* 0x002ea80000300a00 */
[----:B----4-:R-:W4:Y:S01]  /*19f60*/  LDL.LU.64 R18, [R1+0x120] ;  /* 0x0001200001127983 */ /* 0x010f220000300a00 */
[----:B------:R-:W-:Y:S01]  /*19f70*/  VIADD R230, R4, 0xfffffece ;  /* 0xfffffece04e67836 */ /* 0x000fe20000000000 */
[----:B------:R-:W-:Y:S01]  /*19f80*/  ISETP.GE.U32.AND P6, PT, R3, 0x7ffffe50, PT ;  /* 0x7ffffe500300780c */ /* 0x000fe20003fc6070 */
[----:B------:R-:W-:Y:S01]  /*19f90*/  VIADD R2, R2, 0xfffffecd ;  /* 0xfffffecd02027836 */ /* 0x000fe20000000000 */
[----:B------:R-:W1:Y:S02]  /*19fa0*/  LDC R4, c[0x0][0x230] ;  /* 0x00008c00ff047b82 */ /* 0x000e640000000800 */
[----:B------:R-:W-:-:S02]  /*19fb0*/  ISETP.GE.U32.AND P5, PT, R230, 0x7ffffe4f, PT ;  /* 0x7ffffe4fe600780c */ /* 0x000fc40003fa6070 */
[----:B------:R-:W-:Y:S02]  /*19fc0*/  IADD3 R230, R16, -0x134, RZ ;  /* 0xfffffecc10e67810 */ /* 0x000fe40007ffe0ff */
[----:B------:R-:W-:Y:S02]  /*19fd0*/  ISETP.GE.U32.AND P3, PT, R2, 0x7ffffe4e, PT ;  /* 0x7ffffe4e0200780c */ /* 0x000fe40003f66070 */
[----:B------:R-:W-:Y:S01]  /*19fe0*/  ISETP.GE.U32.AND P0, PT, R230, 0x7ffffe4d, PT ;  /* 0x7ffffe4de600780c */ /* 0x000fe20003f06070 */
[----:B------:R-:W-:Y:S01]  /*19ff0*/  VIADD R5, R5, 0xfffffeaf ;  /* 0xfffffeaf05057836 */ /* 0x000fe20000000000 */
[----:B------:R-:W1:Y:S04]  /*1a000*/  LDC R3, c[0x0][0x230] ;  /* 0x00008c00ff037b82 */ /* 0x000e680000000800 */
[----:B------:R-:W-:-:S04]  /*1a010*/  ISETP.GE.U32.AND P4, PT, R5, 0x7ffffe30, PT ;  /* 0x7ffffe300500780c */ /* 0x000fc80003f86070 */
[----:B------:R-:W1:Y:S01]  /*1a020*/  LDC R2, c[0x0][0x230] ;  /* 0x00008c00ff027b82 */ /* 0x000e620000000800 */
[----:B---3--:R-:W-:-:S07]  /*1a030*/  IMAD.WIDE R102, R231, 0x4, R102 ;  /* 0x00000004e7667825 */ /* 0x008fce00078e0266 */
[----:B------:R-:W3:Y:S01]  /*1a040*/  LDC R16, c[0x0][0x230] ;  /* 0x00008c00ff107b82 */ /* 0x000ee20000000800 */
[C---:B------:R-:W-:Y:S01]  /*1a050*/  IMAD.WIDE R26, R231.reuse, 0x4, R26 ;  /* 0x00000004e71a7825 */ /* 0x040fe200078e021a */
[----:B------:R1:W-:Y:S06]  /*1a060*/  STL.64 [R1+0x8f8], R102 ;  /* 0x0008f86601007387 */ /* 0x0003ec0000100a00 */
[----:B------:R-:W3:Y:S01]  /*1a070*/  LDC R5, c[0x0][0x230] ;  /* 0x00008c00ff057b82 */ /* 0x000ee20000000800 */
[----:B------:R1:W-:Y:S01]  /*1a080*/  STL.64 [R1+0x8f0], R26 ;  /* 0x0008f01a01007387 */ /* 0x0003e20000100a00 */
[----:B------:R-:W-:-:S03]  /*1a090*/  IMAD.WIDE R24, R231, 0x4, R24 ;  /* 0x00000004e7187825 */ /* 0x000fc600078e0218 */
[----:B------:R-:W-:Y:S01]  /*1a0a0*/  LDGSTS.E [R11+0x48000], desc[UR8][R102.64], !P6 ;  /* 0x48000000660b7fae */ /* 0x000fe2000f121848 */
[----:B------:R-:W-:-:S03]  /*1a0b0*/  IMAD.WIDE R72, R231, 0x4, R72 ;  /* 0x00000004e7487825 */ /* 0x000fc600078e0248 */
[----:B------:R-:W-:Y:S01]  /*1a0c0*/  LDGSTS.E [R11+0x4c000], desc[UR8][R26.64], !P6 ;  /* 0x4c0000001a0b7fae */ /* 0x000fe2000f121848 */
[----:B------:R-:W-:-:S03]  /*1a0d0*/  IMAD.WIDE R94, R231, 0x4, R94 ;  /* 0x00000004e75e7825 */ /* 0x000fc600078e025e */
[----:B------:R-:W-:Y:S04]  /*1a0e0*/  LDGSTS.E [R11+0x48004], desc[UR8][R24.64], !P5 ;  /* 0x48004000180b7fae */ /* 0x000fe8000e921848 */
[----:B-1----:R-:W3:Y:S04]  /*1a0f0*/  LDL.LU.64 R102, [R1+0x1570] ;  /* 0x0015700001667983 */ /* 0x002ee80000300a00 */
[----:B------:R-:W3:Y:S04]  /*1a100*/  LDL.LU.64 R26, [R1+0x1568] ;  /* 0x00156800011a7983 */ /* 0x000ee80000300a00 */
[----:B------:R1:W-:Y:S04]  /*1a110*/  STL.64 [R1+0x8e8], R24 ;  /* 0x0008e81801007387 */ /* 0x0003e80000100a00 */
[----:B------:R1:W-:Y:S01]  /*1a120*/  STL.64 [R1+0x8e0], R72 ;  /* 0x0008e04801007387 */ /* 0x0003e20000100a00 */
[----:B------:R-:W-:-:S03]  /*1a130*/  IMAD.WIDE R22, R231, 0x4, R22 ;  /* 0x00000004e7167825 */ /* 0x000fc600078e0216 */
[----:B------:R-:W-:Y:S04]  /*1a140*/  LDGSTS.E [R11+0x4c004], desc[UR8][R72.64], !P5 ;  /* 0x4c004000480b7fae */ /* 0x000fe8000e921848 */
[----:B-1----:R-:W3:Y:S04]  /*1a150*/  LDL.LU.64 R24, [R1+0x1560] ;  /* 0x0015600001187983 */ /* 0x002ee80000300a00 */
[----:B------:R-:W-:Y:S01]  /*1a160*/  LDGSTS.E [R11+0x48008], desc[UR8][R94.64], !P3 ;  /* 0x480080005e0b7fae */ /* 0x000fe2000d921848 */
[----:B------:R-:W-:-:S03]  /*1a170*/  IMAD.WIDE R70, R231, 0x4, R70 ;  /* 0x00000004e7467825 */ /* 0x000fc600078e0246 */
[----:B------:R-:W3:Y:S01]  /*1a180*/  LDL.LU.64 R72, [R1+0x1558] ;  /* 0x0015580001487983 */ /* 0x000ee20000300a00 */
[----:B------:R-:W-:-:S03]  /*1a190*/  IMAD.WIDE R20, R231, 0x4, R20 ;  /* 0x00000004e7147825 */ /* 0x000fc600078e0214 */
[----:B------:R1:W-:Y:S04]  /*1a1a0*/  STL.64 [R1+0x8d8], R94 ;  /* 0x0008d85e01007387 */ /* 0x0003e80000100a00 */
[----:B------:R1:W-:Y:S04]  /*1a1b0*/  STL.64 [R1+0x8d0], R22 ;  /* 0x0008d01601007387 */ /* 0x0003e80000100a00 */
[----:B------:R-:W-:Y:S04]  /*1a1c0*/  LDGSTS.E [R11+0x4c008], desc[UR8][R22.64], !P3 ;  /* 0x4c008000160b7fae */ /* 0x000fe8000d921848 */
[----:B-1----:R-:W3:Y:S04]  /*1a1d0*/  LDL.LU.64 R94, [R1+0x1550] ;  /* 0x00155000015e7983 */ /* 0x002ee80000300a00 */
[----:B------:R-:W-:Y:S04]  /*1a1e0*/  LDGSTS.E [R11+0x4800c], desc[UR8][R70.64], !P0 ;  /* 0x4800c000460b7fae */ /* 0x000fe8000c121848 */
[----:B------:R-:W3:Y:S04]  /*1a1f0*/  LDL.LU.64 R22, [R1+0x1548] ;  /* 0x0015480001167983 */ /* 0x000ee80000300a00 */
[----:B------:R1:W-:Y:S04]  /*1a200*/  STL.64 [R1+0x8c8], R70 ;  /* 0x0008c84601007387 */ /* 0x0003e80000100a00 */
[----:B------:R-:W-:Y:S01]  /*1a210*/  STL.64 [R1+0x8c0], R20 ;  /* 0x0008c01401007387 */ /* 0x000fe20000100a00 */
[----:B--2---:R-:W-:-:S03]  /*1a220*/  IMAD.WIDE R92, R231, 0x4, R92 ;  /* 0x00000004e75c7825 */ /* 0x004fc600078e025c */
[----:B------:R2:W-:Y:S04]  /*1a230*/  LDGSTS.E [R11+0x4c00c], desc[UR8][R20.64], !P0 ;  /* 0x4c00c000140b7fae */ /* 0x0005e8000c121848 */
[----:B-1----:R-:W2:Y:S01]  /*1a240*/  LDL.LU.64 R70, [R1+0x1540] ;  /* 0x0015400001467983 */ /* 0x002ea20000300a00 */
[----:B----4-:R-:W-:-:S03]  /*1a250*/  IMAD.WIDE R18, R231, 0x4, R18 ;  /* 0x00000004e7127825 */ /* 0x010fc600078e0212 */
[----:B------:R1:W-:Y:S04]  /*1a260*/  STL.64 [R1+0x7a8], R92 ;  /* 0x0007a85c01007387 */ /* 0x0003e80000100a00 */
[----:B------:R4:W-:Y:S04]  /*1a270*/  STL.64 [R1+0x798], R18 ;  /* 0x0007981201007387 */ /* 0x0009e80000100a00 */
[----:B------:R4:W-:Y:S04]  /*1a280*/  LDGSTS.E [R11+0x50000], desc[UR8][R92.64], !P4 ;  /* 0x500000005c0b7fae */ /* 0x0009e8000e121848 */
[----:B-1----:R-:W4:Y:S01]  /*1a290*/  LDL.LU.64 R92, [R1+0x1538] ;  /* 0x00153800015c7983 */ /* 0x002f220000300a00 */
[----:B------:R-:W-:Y:S01]  /*1a2a0*/  VIADD R230, R17, 0xfffffeae ;  /* 0xfffffeae11e67836 */ /* 0x000fe20000000000 */
[----:B------:R-:W-:Y:S01]  /*1a2b0*/  IADD3 R3, R3, -0x153, RZ ;  /* 0xfffffead03037810 */ /* 0x000fe20007ffe0ff */
[----:B------:R-:W-:Y:S01]  /*1a2c0*/  VIADD R2, R2, 0xfffffe8f ;  /* 0xfffffe8f02027836 */ /* 0x000fe20000000000 */
[----:B------:R-:W1:Y:S02]  /*1a2d0*/  LDC R17, c[0x0][0x230] ;  /* 0x00008c00ff117b82 */ /* 0x000e640000000800 */
[----:B------:R-:W-:Y:S01]  /*1a2e0*/  ISETP.GE.U32.AND P2, PT, R230, 0x7ffffe2f, PT ;  /* 0x7ffffe2fe600780c */ /* 0x000fe20003f46070 */
[----:B------:R-:W-:-:S05]  /*1a2f0*/  VIADD R230, R4, 0xfffffeac ;  /* 0xfffffeac04e67836 */ /* 0x000fca0000000000 */
[----:B------:R-:W4:Y:S01]  /*1a300*/  LDC R4, c[0x0][0x230] ;  /* 0x00008c00ff047b82 */ /* 0x000f220000000800 */
[----:B------:R-:W-:Y:S02]  /*1a310*/  ISETP.GE.U32.AND P6, PT, R3, 0x7ffffe2e, PT ;  /* 0x7ffffe2e0300780c */ /* 0x000fe40003fc6070 */
[----:B------:R-:W-:Y:S02]  /*1a320*/  ISETP.GE.U32.AND P3, PT, R2, 0x7ffffe10, PT ;  /* 0x7ffffe100200780c */ /* 0x000fe40003f66070 */
[----:B------:R-:W-:-:S03]  /*1a330*/  ISETP.GE.U32.AND P5, PT, R230, 0x7ffffe2d, PT ;  /* 0x7ffffe2de600780c */ /* 0x000fc60003fa6070 */
[----:B------:R-:W4:Y:S01]  /*1a340*/  LDC R3, c[0x0][0x230] ;  /* 0x00008c00ff037b82 */ /* 0x000f220000000800 */
[----:B---3--:R-:W-:-:S07]  /*1a350*/  IADD3 R230, R16, -0x172, RZ ;  /* 0xfffffe8e10e67810 */ /* 0x008fce0007ffe0ff */
[----:B------:R-:W3:Y:S01]  /*1a360*/  LDC R2, c[0x0][0x230] ;  /* 0x00008c00ff027b82 */ /* 0x000ee20000000800 */
[----:B------:R-:W-:-:S07]  /*1a370*/  VIADD R5, R5, 0xfffffe8d ;  /* 0xfffffe8d05057836 */ /* 0x000fce0000000000 */
[----:B------:R-:W3:Y:S01]  /*1a380*/  LDC R16, c[0x0][0x230] ;  /* 0x00008c00ff107b82 */ /* 0x000ee20000000800 */
[----:B------:R-:W-:Y:S01]  /*1a390*/  ISETP.GE.U32.AND P0, PT, R230, 0x7ffffe0f, PT ;  /* 0x7ffffe0fe600780c */ /* 0x000fe20003f06070 */
[----:B-1----:R-:W-:Y:S02]  /*1a3a0*/  VIADD R230, R17, 0xfffffe8c ;  /* 0xfffffe8c11e67836 */ /* 0x002fe40000000000 */
[----:B------:R-:W-:-:S04]  /*1a3b0*/  IMAD.WIDE R84, R231, 0x4, R84 ;  /* 0x00000004e7547825 */ /* 0x000fc800078e0254 */
[----:B------:R-:W-:-:S04]  /*1a3c0*/  IMAD.WIDE R38, R231, 0x4, R38 ;  /* 0x00000004e7267825 */ /* 0x000fc800078e0226 */
[----:B--2---:R-:W-:Y:S01]  /*1a3d0*/  IMAD.WIDE R20, R231, 0x4, R70 ;  /* 0x00000004e7147825 */ /* 0x004fe200078e0246 */
[----:B------:R-:W-:-:S03]  /*1a3e0*/  MOV R70, R18 ;  /* 0x0000001200467202 */ /* 0x000fc60000000f00 */
[----:B------:R-:W-:Y:S02]  /*1a3f0*/  IMAD.MOV.U32 R71, RZ, RZ, R19 ;  /* 0x000000ffff477224 */ /* 0x000fe400078e0013 */
[----:B----4-:R-:W-:Y:S01]  /*1a400*/  IMAD.WIDE R18, R231, 0x4, R22 ;  /* 0x00000004e7127825 */ /* 0x010fe200078e0216 */
[----:B------:R1:W-:Y:S04]  /*1a410*/  STL.64 [R1+0x788], R20 ;  /* 0x0007881401007387 */ /* 0x0003e80000100a00 */
[----:B------:R2:W-:Y:S01]  /*1a420*/  LDGSTS.E [R11+0x54000], desc[UR8][R70.64], !P4 ;  /* 0x54000000460b7fae */ /* 0x0005e2000e121848 */
[----:B------:R-:W-:Y:S01]  /*1a430*/  ISETP.GE.U32.AND P4, PT, R5, 0x7ffffe0e, PT ;  /* 0x7ffffe0e0500780c */ /* 0x000fe20003f86070 */
[----:B------:R-:W-:Y:S02]  /*1a440*/  VIADD R23, R4, 0xfffffeeb ;  /* 0xfffffeeb04177836 */ /* 0x000fe40000000000 */
[----:B------:R1:W-:Y:S01]  /*1a450*/  LDGSTS.E [R11+0x50004], desc[UR8][R20.64], !P2 ;  /* 0x50004000140b7fae */ /* 0x0003e2000d121848 */
[----:B------:R-:W-:-:S04]  /*1a460*/  IMAD.WIDE R4, R231, 0x4, R24 ;  /* 0x00000004e7047825 */ /* 0x000fc800078e0218 */
[----:B------:R-:W-:Y:S01]  /*1a470*/  IMAD.WIDE R92, R231, 0x4, R92 ;  /* 0x00000004e75c7825 */ /* 0x000fe200078e025c */
[----:B------:R4:W-:Y:S01]  /*1a480*/  STL.64 [R1+0x778], R18 ;  /* 0x0007781201007387 */ /* 0x0009e20000100a00 */
[----:B------:R-:W-:Y:S01]  /*1a490*/  IADD3 R22, R3, -0x116, RZ ;  /* 0xfffffeea03167810 */ /* 0x000fe20007ffe0ff */
[----:B--2---:R-:W2:Y:S01]  /*1a4a0*/  LDC R70, c[0x0][0x230] ;  /* 0x00008c00ff467b82 */ /* 0x004ea20000000800 */
[C---:B-1----:R-:W-:Y:S01]  /*1a4b0*/  IMAD.WIDE R20, R231.reuse, 0x4, R94 ;  /* 0x00000004e7147825 */ /* 0x042fe200078e025e */
[----:B------:R4:W-:Y:S04]  /*1a4c0*/  LDGSTS.E [R11+0x54004], desc[UR8][R18.64], !P2 ;  /* 0x54004000120b7fae */ /* 0x0009e8000d121848 */
[----:B------:R-:W-:Y:S02]  /*1a4d0*/  STL.64 [R1+0x768], R92 ;  /* 0x0007685c01007387 */ /* 0x000fe40000100a00 */
[----:B------:R-:W1:Y:S02]  /*1a4e0*/  LDC R71, c[0x0][0x230] ;  /* 0x00008c00ff477b82 */ /* 0x000e640000000800 */
[----:B------:R-:W-:Y:S01]  /*1a4f0*/  LDGSTS.E [R11+0x50008], desc[UR8][R92.64], !P6 ;  /* 0x500080005c0b7fae */ /* 0x000fe2000f121848 */
[----:B----4-:R-:W-:-:S03]  /*1a500*/  IMAD.WIDE R18, R231, 0x4, R72 ;  /* 0x00000004e7127825 */ /* 0x010fc600078e0248 */
[----:B------:R-:W-:Y:S01]  /*1a510*/  STL.64 [R1+0x758], R20 ;  /* 0x0007581401007387 */ /* 0x000fe20000100a00 */
[----:B------:R-:W-:Y:S01]  /*1a520*/  ISETP.GE.U32.AND P2, PT, R230, 0x7ffffe0d, PT ;  /* 0x7ffffe0de600780c */ /* 0x000fe20003f46070 */
[----:B------:R-:W4:Y:S02]  /*1a530*/  LDC R24, c[0x0][0x230] ;  /* 0x00008c00ff187b82 */ /* 0x000f240000000800 */
[----:B------:R-:W-:Y:S01]  /*1a540*/  LDGSTS.E [R11+0x54008], desc[UR8][R20.64], !P6 ;  /* 0x54008000140b7fae */ /* 0x000fe2000f121848 */
[----:B------:R-:W-:Y:S01]  /*1a550*/  ISETP.GE.U32.AND P6, PT, R23, 0x7ffffe6c, PT ;  /* 0x7ffffe6c1700780c */ /* 0x000fe20003fc6070 */
[----:B---3--:R-:W-:Y:S02]  /*1a560*/  VIADD R23, R2, 0xfffffee9 ;  /* 0xfffffee902177836 */ /* 0x008fe40000000000 */
[----:B------:R3:W-:Y:S01]  /*1a570*/  STL.64 [R1+0x748], R18 ;  /* 0x0007481201007387 */ /* 0x0007e20000100a00 */
[----:B------:R-:W-:Y:S01]  /*1a580*/  IMAD.WIDE R2, R231, 0x4, R102 ;  /* 0x00000004e7027825 */ /* 0x000fe200078e0266 */
[----:B------:R-:W4:Y:S02]  /*1a590*/  LDC R72, c[0x0][0x230] ;  /* 0x00008c00ff487b82 */ /* 0x000f240000000800 */
[----:B------:R3:W-:Y:S04]  /*1a5a0*/  LDGSTS.E [R11+0x5000c], desc[UR8][R18.64], !P5 ;  /* 0x5000c000120b7fae */ /* 0x0007e8000e921848 */
[----:B------:R2:W-:Y:S02]  /*1a5b0*/  STL.64 [R1+0x6f8], R4 ;  /* 0x0006f80401007387 */ /* 0x0005e40000100a00 */
[----:B------:R-:W4:Y:S02]  /*1a5c0*/  LDC R25, c[0x0][0x230] ;  /* 0x00008c00ff197b82 */ /* 0x000f240000000800 */
[----:B------:R2:W-:Y:S01]  /*1a5d0*/  LDGSTS.E [R11+0x5400c], desc[UR8][R4.64], !P5 ;  /* 0x5400c000040b7fae */ /* 0x0005e2000e921848 */
[----:B------:R-:W-:Y:S01]  /*1a5e0*/  ISETP.GE.U32.AND P5, PT, R22, 0x7ffffe6b, PT ;  /* 0x7ffffe6b1600780c */ /* 0x000fe20003fa6070 */
[----:B------:R-:W-:-:S02]  /*1a5f0*/  VIADD R22, R16, 0xfffffee8 ;  /* 0xfffffee810167836 */ /* 0x000fc40000000000 */
[----:B---3--:R-:W-:-:S04]  /*1a600*/  IMAD.WIDE R18, R231, 0x4, R100 ;  /* 0x00000004e7127825 */ /* 0x008fc800078e0264 */
[C---:B--2---:R-:W-:Y:S02]  /*1a610*/  IMAD.WIDE R4, R231.reuse, 0x4, R26 ;  /* 0x00000004e7047825 */ /* 0x044fe400078e021a */
[----:B------:R-:W2:Y:S02]  /*1a620*/  LDC R26, c[0x0][0x230] ;  /* 0x00008c00ff1a7b82 */ /* 0x000ea40000000800 */
[C---:B------:R-:W-:Y:S01]  /*1a630*/  IMAD.WIDE R16, R231.reuse, 0x4, R36 ;  /* 0x00000004e7107825 */ /* 0x040fe200078e0224 */
[----:B------:R3:W-:Y:S04]  /*1a640*/  STL.64 [R1+0x708], R4 ;  /* 0x0007080401007387 */ /* 0x0007e80000100a00 */
[----:B------:R1:W-:Y:S01]  /*1a650*/  STL.64 [R1+0x710], R2 ;  /* 0x0007100201007387 */ /* 0x0003e20000100a00 */
[----:B------:R-:W2:Y:S03]  /*1a660*/  LDC R37, c[0x0][0x230] ;  /* 0x00008c00ff257b82 */ /* 0x000ea60000000800 */
[----:B------:R-:W4:Y:S04]  /*1a670*/  LDL.LU.64 R20, [R1+0x118] ;  /* 0x0001180001147983 */ /* 0x000f280000300a00 */
[----:B------:R-:W-:Y:S01]  /*1a680*/  LDGSTS.E [R11+0x58000], desc[UR8][R4.64], !P3 ;  /* 0x58000000040b7fae */ /* 0x000fe2000d921848 */
[----:B------:R-:W2:Y:S03]  /*1a690*/  LDC R27, c[0x0][0x230] ;  /* 0x00008c00ff1b7b82 */ /* 0x000ea60000000800 */
[----:B------:R1:W-:Y:S04]  /*1a6a0*/  STL.64 [R1+0x718], R18 ;  /* 0x0007181201007387 */ /* 0x0003e80000100a00 */
[----:B------:R-:W-:Y:S01]  /*1a6b0*/  LDGSTS.E [R11+0x5c000], desc[UR8][R2.64], !P3 ;  /* 0x5c000000020b7fae */ /* 0x000fe2000d921848 */
[----:B------:R-:W2:Y:S03]  /*1a6c0*/  LDC R36, c[0x0][0x230] ;  /* 0x00008c00ff247b82 */ /* 0x000ea60000000800 */
[----:B---3--:R-:W3:Y:S04]  /*1a6d0*/  LDL.LU.64 R4, [R1+0x110] ;  /* 0x0001100001047983 */ /* 0x008ee80000300a00 */
[----:B------:R1:W-:Y:S04]  /*1a6e0*/  STL.64 [R1+0x720], R16 ;  /* 0x0007201001007387 */ /* 0x0003e80000100a00 */
[----:B------:R1:W-:Y:S04]  /*1a6f0*/  LDGSTS.E [R11+0x58004], desc[UR8][R18.64], !P0 ;  /* 0x58004000120b7fae */ /* 0x0003e8000c121848 */
[----:B------:R-:W2:Y:S04]  /*1a700*/  LDL.LU.64 R92, [R1+0x108] ;  /* 0x00010800015c7983 */ /* 0x000ea80000300a00 */
[----:B------:R1:W-:Y:S04]  /*1a710*/  LDGSTS.E [R11+0x5c004], desc[UR8][R16.64], !P0 ;  /* 0x5c004000100b7fae */ /* 0x0003e8000c121848 */
[----:B-1----:R-:W2:Y:S01]  /*1a720*/  LDL.LU.64 R2, [R1+0x100] ;  /* 0x0001000001027983 */ /* 0x002ea20000300a00 */
[----:B------:R-:W-:-:S04]  /*1a730*/  IMAD.WIDE R18, R231, 0x4, R58 ;  /* 0x00000004e7127825 */ /* 0x000fc800078e023a */
[----:B------:R-:W-:-:S05]  /*1a740*/  IMAD.WIDE R16, R231, 0x4, R104 ;  /* 0x00000004e7107825 */ /* 0x000fca00078e0268 */
[----:B------:R1:W-:Y:S04]  /*1a750*/  STL.64 [R1+0x728], R16 ;  /* 0x0007281001007387 */ /* 0x0003e80000100a00 */
[----:B------:R1:W-:Y:S04]  /*1a760*/  STL.64 [R1+0x730], R18 ;  /* 0x0007301201007387 */ /* 0x0003e80000100a00 */
[----:B------:R-:W-:Y:S04]  /*1a770*/  LDGSTS.E [R11+0x58008], desc[UR8][R16.64], !P4 ;  /* 0x58008000100b7fae */ /* 0x000fe8000e121848 */
[----:B------:R-:W-:Y:S04]  /*1a780*/  LDGSTS.E [R11+0x5c008], desc[UR8][R18.64], !P4 ;  /* 0x5c008000120b7fae */ /* 0x000fe8000e121848 */
[----:B------:R-:W-:Y:S04]  /*1a790*/  LDGSTS.E [R11+0x5800c], desc[UR8][R84.64], !P2 ;  /* 0x5800c000540b7fae */ /* 0x000fe8000d121848 */
[----:B-1----:R-:W2:Y:S04]  /*1a7a0*/  LDL.LU.64 R16, [R1+0xf8] ;  /* 0x0000f80001107983 */ /* 0x002ea80000300a00 */
[----:B------:R-:W-:Y:S04]  /*1a7b0*/  STL.64 [R1+0x738], R84 ;  /* 0x0007385401007387 */ /* 0x000fe80000100a00 */
[----:B------:R-:W-:Y:S04]  /*1a7c0*/  STL.64 [R1+0x740], R38 ;  /* 0x0007402601007387 */ /* 0x000fe80000100a00 */
[----:B------:R-:W2:Y:S04]  /*1a7d0*/  LDL.LU.64 R18, [R1+0xf0] ;  /* 0x0000f00001127983 */ /* 0x000ea80000300a00 */
[----:B------:R-:W2:Y:S04]  /*1a7e0*/  LDL.LU.64 R104, [R1+0xe8] ;  /* 0x0000e80001687983 */ /* 0x000ea80000300a00 */
[----:B------:R-:W2:Y:S04]  /*1a7f0*/  LDL.LU.64 R100, [R1+0xe0] ;  /* 0x0000e00001647983 */ /* 0x000ea80000300a00 */
[----:B------:R2:W-:Y:S04]  /*1a800*/  LDGSTS.E [R11+0x5c00c], desc[UR8][R38.64], !P2 ;  /* 0x5c00c000260b7fae */ /* 0x0005e8000d121848 */
[----:B------:R2:W-:Y:S01]  /*1a810*/  STL.64 [R1+0x14f0], R10 ;  /* 0x0014f00a01007387 */ /* 0x0005e20000100a00 */
[----:B------:R-:W-:-:S02]  /*1a820*/  ISETP.GE.U32.AND P3, PT, R23, 0x7ffffe6a, PT ;  /* 0x7ffffe6a1700780c */ /* 0x000fc40003f66070 */
[----:B------:R-:W-:Y:S01]  /*1a830*/  ISETP.GE.U32.AND P0, PT, R22, 0x7ffffe69, PT ;  /* 0x7ffffe691600780c */ /* 0x000fe20003f06070 */
[----:B------:R-:W-:Y:S01]  /*1a840*/  VIADD R22, R71, 0xfffffeca ;  /* 0xfffffeca47167836 */ /* 0x000fe20000000000 */
[----:B------:R-:W-:Y:S01]  /*1a850*/  IADD3 R23, R70, -0x135, RZ ;  /* 0xfffffecb46177810 */ /* 0x000fe20007ffe0ff */
[----:B----4-:R-:W-:-:S05]  /*1a860*/  IMAD.WIDE R20, R231, 0x4, R20 ;  /* 0x00000004e7147825 */ /* 0x010fca00078e0214 */
[----:B------:R-:W-:Y:S04]  /*1a870*/  STL.64 [R1+0x9f8], R20 ;  /* 0x0009f81401007387 */ /* 0x000fe80000100a00 */
[----:B------:R-:W-:Y:S01]  /*1a880*/  LDGSTS.E [R12+0x40000], desc[UR8][R20.64], !P6 ;  /* 0x40000000140c7fae */ /* 0x000fe2000f121848 */
[----:B---3--:R-:W-:-:S05]  /*1a890*/  IMAD.WIDE R4, R231, 0x4, R4 ;  /* 0x00000004e7047825 */ /* 0x008fca00078e0204 */
[----:B------:R1:W-:Y:S04]  /*1a8a0*/  STL.64 [R1+0x9f0], R4 ;  /* 0x0009f00401007387 */ /* 0x0003e80000100a00 */
[----:B------:R-:W3:Y:S01]  /*1a8b0*/  LDL.LU.64 R102, [R1+0x58] ;  /* 0x0000580001667983 */ /* 0x000ee20000300a00 */
[----:B--2---:R-:W-:-:S03]  /*1a8c0*/  IMAD.WIDE R10, R231, 0x4, R92 ;  /* 0x00000004e70a7825 */ /* 0x004fc600078e025c */
[----:B------:R-:W2:Y:S01]  /*1a8d0*/  LDL.LU.64 R94, [R1+0x50] ;  /* 0x00005000015e7983 */ /* 0x000ea20000300a00 */
[----:B------:R-:W-:-:S03]  /*1a8e0*/  IMAD.WIDE R2, R231, 0x4, R2 ;  /* 0x00000004e7027825 */ /* 0x000fc600078e0202 */
[----:B------:R-:W-:Y:S04]  /*1a8f0*/  STL.64 [R1+0x9e8], R10 ;  /* 0x0009e80a01007387 */ /* 0x000fe80000100a00 */
[----:B------:R4:W-:Y:S04]  /*1a900*/  STL.64 [R1+0x9d8], R2 ;  /* 0x0009d80201007387 */ /* 0x0009e80000100a00 */
[----:B------:R-:W2:Y:S04]  /*1a910*/  LDL.LU.64 R92, [R1+0x48] ;  /* 0x00004800015c7983 */ /* 0x000ea80000300a00 */
[----:B------:R-:W-:Y:S04]  /*1a920*/  LDGSTS.E [R12+0x44000], desc[UR8][R4.64], !P6 ;  /* 0x44000000040c7fae */ /* 0x000fe8000f121848 */
[----:B------:R4:W-:Y:S04]  /*1a930*/  LDGSTS.E [R12+0x40004], desc[UR8][R10.64], !P5 ;  /* 0x400040000a0c7fae */ /* 0x0009e8000e921848 */
[----:B------:R-:W-:Y:S04]  /*1a940*/  LDGSTS.E [R12+0x44004], desc[UR8][R2.64], !P5 ;  /* 0x44004000020c7fae */ /* 0x000fe8000e921848 */
[----:B-1----:R-:W2:Y:S01]  /*1a950*/  LDL.LU.64 R4, [R1+0x40] ;  /* 0x0000400001047983 */ /* 0x002ea20000300a00 */
[----:B------:R-:W-:-:S03]  /*1a960*/  IMAD.WIDE R70, R231, 0x4, R16 ;  /* 0x00000004e7467825 */ /* 0x000fc600078e0210 */
[----:B------:R-:W2:Y:S04]  /*1a970*/  LDL.LU.64 R16, [R1+0x38] ;  /* 0x0000380001107983 */ /* 0x000ea80000300a00 */
[----:B----4-:R-:W4:Y:S04]  /*1a980*/  LDL.LU.64 R2, [R1+0x30] ;  /* 0x0000300001027983 */ /* 0x010f280000300a00 */
[----:B------:R-:W-:Y:S01]  /*1a990*/  STL.64 [R1+0x9c8], R70 ;  /* 0x0009c84601007387 */ /* 0x000fe20000100a00 */
[----:B------:R-:W-:-:S03]  /*1a9a0*/  IMAD.WIDE R58, R231, 0x4, R18 ;  /* 0x00000004e73a7825 */ /* 0x000fc600078e0212 */
[----:B------:R-:W4:Y:S04]  /*1a9b0*/  LDL.LU.64 R20, [R1+0x28] ;  /* 0x0000280001147983 */ /* 0x000f280000300a00 */
[----:B------:R-:W4:Y:S01]  /*1a9c0*/  LDL.LU.64 R18, [R1+0x20] ;  /* 0x0000200001127983 */ /* 0x000f220000300a00 */
[----:B------:R-:W-:Y:S01]  /*1a9d0*/  ISETP.GE.U32.AND P4, PT, R23, 0x7ffffe4c, PT ;  /* 0x7ffffe4c1700780c */ /* 0x000fe20003f86070 */
[----:B------:R-:W-:Y:S02]  /*1a9e0*/  VIADD R23, R24, 0xfffffec9 ;  /* 0xfffffec918177836 */ /* 0x000fe40000000000 */
[----:B------:R-:W1:Y:S01]  /*1a9f0*/  LDC R24, c[0x0][0x230] ;  /* 0x00008c00ff187b82 */ /* 0x000e620000000800 */
[----:B------:R-:W-:Y:S01]  /*1aa00*/  ISETP.GE.U32.AND P2, PT, R22, 0x7ffffe4b, PT ;  /* 0x7ffffe4b1600780c */ /* 0x000fe20003f46070 */
[C---:B------:R-:W-:Y:S01]  /*1aa10*/  IMAD.WIDE R38, R231.reuse, 0x4, R104 ;  /* 0x00000004e7267825 */ /* 0x040fe200078e0268 */
[----:B------:R-:W-:Y:S01]  /*1aa20*/  IADD3 R22, R72, -0x138, RZ ;  /* 0xfffffec848167810 */ /* 0x000fe20007ffe0ff */
[----:B------:R-:W-:Y:S02]  /*1aa30*/  LDGSTS.E [R12+0x40008], desc[UR8][R70.64], !P3 ;  /* 0x40008000460c7fae */ /* 0x000fe4000d921848 */
[----:B------:R-:W-:Y:S01]  /*1aa40*/  IMAD.WIDE R10, R231, 0x4, R100 ;  /* 0x00000004e70a7825 */ /* 0x000fe200078e0264 */
[----:B------:R-:W-:Y:S01]  /*1aa50*/  ISETP.GE.U32.AND P6, PT, R23, 0x7ffffe4a, PT ;  /* 0x7ffffe4a1700780c */ /* 0x000fe20003fc6070 */
[----:B------:R3:W-:Y:S01]  /*1aa60*/  STL.64 [R1+0x9b8], R58 ;  /* 0x0009b83a01007387 */ /* 0x0007e20000100a00 */
[----:B------:R-:W-:Y:S01]  /*1aa70*/  ISETP.GE.U32.AND P5, PT, R22, 0x7ffffe49, PT ;  /* 0x7ffffe491600780c */ /* 0x000fe20003fa6070 */
[----:B------:R-:W-:-:S02]  /*1aa80*/  VIADD R23, R26, 0xfffffeab ;  /* 0xfffffeab1a177836 */ /* 0x000fc40000000000 */
[----:B------:R3:W-:Y:S01]  /*1aa90*/  LDGSTS.E [R12+0x44008], desc[UR8][R58.64], !P3 ;  /* 0x440080003a0c7fae */ /* 0x0007e2000d921848 */
[----:B------:R-:W-:Y:S01]  /*1aaa0*/  VIADD R22, R37, 0xfffffeaa ;  /* 0xfffffeaa25167836 */ /* 0x000fe20000000000 */
[----:B------:R-:W1:Y:S02]  /*1aab0*/  LDC R26, c[0x0][0x230] ;  /* 0x00008c00ff1a7b82 */ /* 0x000e640000000800 */
[----:B------:R2:W-:Y:S04]  /*1aac0*/  STL.64 [R1+0x9a0], R38 ;  /* 0x0009a02601007387 */ /* 0x0005e80000100a00 */
[----:B------:R2:W-:Y:S01]  /*1aad0*/  LDGSTS.E [R12+0x4000c], desc[UR8][R38.64], !P0 ;  /* 0x4000c000260c7fae */ /* 0x0005e2000c121848 */
[----:B------:R-:W-:Y:S01]  /*1aae0*/  ISETP.GE.U32.AND P3, PT, R23, 0x7ffffe2c, PT ;  /* 0x7ffffe2c1700780c */ /* 0x000fe20003f66070 */
[----:B------:R-:W1:Y:S02]  /*1aaf0*/  LDC R37, c[0x0][0x230] ;  /* 0x00008c00ff257b82 */ /* 0x000e640000000800 */
[----:B------:R2:W-:Y:S04]  /*1ab00*/  STL.64 [R1+0x990], R10 ;  /* 0x0009900a01007387 */ /* 0x0005e80000100a00 */
[----:B------:R2:W-:Y:S01]  /*1ab10*/  LDGSTS.E [R12+0x4400c], desc[UR8][R10.64], !P0 ;  /* 0x4400c0000a0c7fae */ /* 0x0005e2000c121848 */
[----:B------:R-:W-:Y:S01]  /*1ab20*/  ISETP.GE.U32.AND P0, PT, R22, 0x7ffffe2b, PT ;  /* 0x7ffffe2b1600780c */ /* 0x000fe20003f06070 */
[----:B------:R-:W-:Y:S01]  /*1ab30*/  VIADD R22, R27, 0xfffffea8 ;  /* 0xfffffea81b167836 */ /* 0x000fe20000000000 */
[----:B------:R-:W-:Y:S01]  /*1ab40*/  IADD3 R23, R25, -0x157, RZ ;  /* 0xfffffea919177810 */ /* 0x000fe20007ffe0ff */
[----:B------:R-:W1:Y:S08]  /*1ab50*/  LDC R27, c[0x0][0x230] ;  /* 0x00008c00ff1b7b82 */ /* 0x000e700000000800 */
[----:B------:R-:W1:Y:S01]  /*1ab60*/  LDC R25, c[0x0][0x230] ;  /* 0x00008c00ff197b82 */ /* 0x000e620000000800 */
[----:B---3--:R-:W-:-:S04]  /*1ab70*/  IMAD.WIDE R58, R231, 0x4, R102 ;  /* 0x00000004e73a7825 */ /* 0x008fc800078e0266 */
[C---:B--2---:R-:W-:Y:S01]  /*1ab80*/  IMAD.WIDE R38, R231.reuse, 0x4, R94 ;  /* 0x00000004e7267825 */ /* 0x044fe200078e025e */
[----:B------:R-:W-:Y:S04]  /*1ab90*/  STL.64 [R1+0x8b8], R58 ;  /* 0x0008b83a01007387 */ /* 0x000fe80000100a00 */
[----:B------:R-:W-:Y:S04]  /*1aba0*/  LDGSTS.E [R12+0x48000], desc[UR8][R58.64], !P4 ;  /* 0x480000003a0c7fae */ /* 0x000fe8000e121848 */
[----:B------:R2:W-:Y:S04]  /*1abb0*/  STL.64 [R1+0x8b0], R38 ;  /* 0x0008b02601007387 */ /* 0x0005e80000100a00 */
[----:B------:R2:W-:Y:S01]  /*1abc0*/  LDGSTS.E [R12+0x4c000], desc[UR8][R38.64], !P4 ;  /* 0x4c000000260c7fae */ /* 0x0005e2000e121848 */
[----:B------:R-:W-:-:S05]  /*1abd0*/  IMAD.WIDE R10, R231, 0x4, R92 ;  /* 0x00000004e70a7825 */ /* 0x000fca00078e025c */
[----:B------:R4:W-:Y:S04]  /*1abe0*/  STL.64 [R1+0x8a8], R10 ;  /* 0x0008a80a01007387 */ /* 0x0009e80000100a00 */
[----:B------:R4:W-:Y:S01]  /*1abf0*/  LDGSTS.E [R12+0x48004], desc[UR8][R10.64], !P2 ;  /* 0x480040000a0c7fae */ /* 0x0009e2000d121848 */
[----:B------:R-:W-:Y:S01]  /*1ac00*/  IMAD.WIDE R4, R231, 0x4, R4 ;  /* 0x00000004e7047825 */ /* 0x000fe200078e0204 */
[----:B------:R-:W-:Y:S01]  /*1ac10*/  ISETP.GE.U32.AND P4, PT, R23, 0x7ffffe2a, PT ;  /* 0x7ffffe2a1700780c */ /* 0x000fe20003f86070 */
[----:B--2---:R-:W2:Y:S03]  /*1ac20*/  LDC R38, c[0x0][0x230] ;  /* 0x00008c00ff267b82 */ /* 0x004ea60000000800 */
[----:B------:R3:W-:Y:S04]  /*1ac30*/  STL.64 [R1+0x8a0], R4 ;  /* 0x0008a00401007387 */ /* 0x0007e80000100a00 */
[----:B------:R3:W-:Y:S01]  /*1ac40*/  LDGSTS.E [R12+0x4c004], desc[UR8][R4.64], !P2 ;  /* 0x4c004000040c7fae */ /* 0x0007e2000d121848 */
[----:B------:R-:W-:-:S04]  /*1ac50*/  IMAD.WIDE R16, R231, 0x4, R16 ;  /* 0x00000004e7107825 */ /* 0x000fc800078e0210 */
[----:B----4-:R-:W-:Y:S01]  /*1ac60*/  IMAD.WIDE R10, R231, 0x4, R2 ;  /* 0x00000004e70a7825 */ /* 0x010fe200078e0202 */
[----:B------:R4:W-:Y:S01]  /*1ac70*/  STL.64 [R1+0x890], R16 ;  /* 0x0008901001007387 */ /* 0x0009e20000100a00 */
[----:B------:R-:W-:-:S03]  /*1ac80*/  ISETP.GE.U32.AND P2, PT, R22, 0x7ffffe29, PT ;  /* 0x7ffffe291600780c */ /* 0x000fc60003f46070 */
[----:B------:R4:W-:Y:S01]  /*1ac90*/  LDGSTS.E [R12+0x48008], desc[UR8][R16.64], !P6 ;  /* 0x48008000100c7fae */ /* 0x0009e2000f121848 */
[----:B---3--:R-:W-:-:S03]  /*1aca0*/  IMAD.WIDE R4, R231, 0x4, R20 ;  /* 0x00000004e7047825 */ /* 0x008fc600078e0214 */
[----:B------:R3:W-:Y:S01]  /*1acb0*/  STL.64 [R1+0x880], R10 ;  /* 0x0008800a01007387 */ /* 0x0007e20000100a00 */
[----:B------:R-:W-:-:S03]  /*1acc0*/  IMAD.WIDE R2, R231, 0x4, R18 ;  /* 0x00000004e7027825 */ /* 0x000fc600078e0212 */
[----:B------:R3:W-:Y:S01]  /*1acd0*/  LDGSTS.E [R12+0x4c008], desc[UR8][R10.64], !P6 ;  /* 0x4c0080000a0c7fae */ /* 0x0007e2000f121848 */
[----:B----4-:R-:W-:-:S03]  /*1ace0*/  IMAD.WIDE R16, R231, 0x4, R96 ;  /* 0x00000004e7107825 */ /* 0x010fc600078e0260 */
[----:B------:R4:W-:Y:S01]  /*1acf0*/  STL.64 [R1+0x870], R4 ;  /* 0x0008700401007387 */ /* 0x0009e20000100a00 */
[----:B-1----:R-:W-:-:S03]  /*1ad00*/  VIADD R23, R24, 0xfffffe8b ;  /* 0xfffffe8b18177836 */ /* 0x002fc60000000000 */
[----:B------:R4:W-:Y:S01]  /*1ad10*/  LDGSTS.E [R12+0x4800c], desc[UR8][R4.64], !P5 ;  /* 0x4800c000040c7fae */ /* 0x0009e2000e921848 */
[C---:B------:R-:W-:Y:S01]  /*1ad20*/  IMAD.WIDE R18, R231.reuse, 0x4, R106 ;  /* 0x00000004e7127825 */ /* 0x040fe200078e026a */
[----:B------:R-:W-:Y:S01]  /*1ad30*/  IADD3 R22, R36, -0x176, RZ ;  /* 0xfffffe8a24167810 */ /* 0x000fe20007ffe0ff */
[----:B------:R-:W1:Y:S01]  /*1ad40*/  LDC R24, c[0x0][0x230] ;  /* 0x00008c00ff187b82 */ /* 0x000e620000000800 */
[----:B------:R2:W-:Y:S01]  /*1ad50*/  STL.64 [R1+0x860], R2 ;  /* 0x0008600201007387 */ /* 0x0005e20000100a00 */
[----:B---3--:R-:W-:-:S03]  /*1ad60*/  IMAD.WIDE R10, R231, 0x4, R48 ;  /* 0x00000004e70a7825 */ /* 0x008fc600078e0230 */
[----:B------:R2:W-:Y:S01]  /*1ad70*/  LDGSTS.E [R12+0x4c00c], desc[UR8][R2.64], !P5 ;  /* 0x4c00c000020c7fae */ /* 0x0005e2000e921848 */
[----:B------:R-:W-:Y:S01]  /*1ad80*/  ISETP.GE.U32.AND P6, PT, R23, 0x7ffffe0c, PT ;  /* 0x7ffffe0c1700780c */ /* 0x000fe20003fc6070 */
[C---:B------:R-:W-:Y:S01]  /*1ad90*/  IMAD.WIDE R20, R231.reuse, 0x4, R74 ;  /* 0x00000004e7147825 */ /* 0x040fe200078e024a */
[----:B------:R-:W3:Y:S03]  /*1ada0*/  LDC R36, c[0x0][0x230] ;  /* 0x00008c00ff247b82 */ /* 0x000ee60000000800 */
[C---:B----4-:R-:W-:Y:S01]  /*1adb0*/  IMAD.WIDE R4, R231.reuse, 0x4, R110 ;  /* 0x00000004e7047825 */ /* 0x050fe200078e026e */
[----:B------:R4:W-:Y:S04]  /*1adc0*/  STL.64 [R1+0x808], R16 ;  /* 0x0008081001007387 */ /* 0x0009e80000100a00 */
[----:B------:R4:W-:Y:S01]  /*1add0*/  LDGSTS.E [R12+0x50000], desc[UR8][R16.64], !P3 ;  /* 0x50000000100c7fae */ /* 0x0009e2000d921848 */
[----:B--2---:R-:W-:Y:S01]  /*1ade0*/  IMAD.WIDE R2, R231, 0x4, R28 ;  /* 0x00000004e7027825 */ /* 0x004fe200078e021c */
[----:B------:R-:W-:Y:S01]  /*1adf0*/  ISETP.GE.U32.AND P5, PT, R22, 0x7ffffe0b, PT ;  /* 0x7ffffe0b1600780c */ /* 0x000fe20003fa6070 */
[----:B------:R-:W2:Y:S01]  /*1ae00*/  LDC R28, c[0x0][0x230] ;  /* 0x00008c00ff1c7b82 */ /* 0x000ea20000000800 */
[----:B------:R4:W-:Y:S04]  /*1ae10*/  STL.64 [R1+0x810], R10 ;  /* 0x0008100a01007387 */ /* 0x0009e80000100a00 */
[----:B------:R4:W-:Y:S01]  /*1ae20*/  LDGSTS.E [R12+0x54000], desc[UR8][R10.64], !P3 ;  /* 0x540000000a0c7fae */ /* 0x0009e2000d921848 */
[----:B------:R-:W-:-:S02]  /*1ae30*/  VIADD R23, R26, 0xfffffe89 ;  /* 0xfffffe891a177836 */ /* 0x000fc40000000000 */
[C---:B----4-:R-:W-:Y:S01]  /*1ae40*/  IMAD.WIDE R16, R231.reuse, 0x4, R98 ;  /* 0x00000004e7107825 */ /* 0x050fe200078e0262 */
[----:B------:R4:W-:Y:S01]  /*1ae50*/  STL.64 [R1+0x818], R4 ;  /* 0x0008180401007387 */ /* 0x0009e20000100a00 */
[----:B------:R-:W2:Y:S03]  /*1ae60*/  LDC R26, c[0x0][0x230] ;  /* 0x00008c00ff1a7b82 */ /* 0x000ea60000000800 */
[----:B------:R4:W-:Y:S01]  /*1ae70*/  LDGSTS.E [R12+0x50004], desc[UR8][R4.64], !P0 ;  /* 0x50004000040c7fae */ /* 0x0009e2000c121848 */
[----:B------:R-:W-:-:S03]  /*1ae80*/  IMAD.WIDE R10, R231, 0x4, R50 ;  /* 0x00000004e70a7825 */ /* 0x000fc600078e0232 */
[----:B------:R1:W-:Y:S01]  /*1ae90*/  STL.64 [R1+0x820], R2 ;  /* 0x0008200201007387 */ /* 0x0003e20000100a00 */
[----:B------:R-:W2:Y:S03]  /*1aea0*/  LDC R29, c[0x0][0x230] ;  /* 0x00008c00ff1d7b82 */ /* 0x000ea60000000800 */
[----:B------:R1:W-:Y:S01]  /*1aeb0*/  LDGSTS.E [R12+0x54004], desc[UR8][R2.64], !P0 ;  /* 0x54004000020c7fae */ /* 0x0003e2000c121848 */
[----:B----4-:R-:W-:-:S03]  /*1aec0*/  IMAD.WIDE R4, R231, 0x4, R76 ;  /* 0x00000004e7047825 */ /* 0x010fc600078e024c */
[----:B------:R-:W-:Y:S01]  /*1aed0*/  STL.64 [R1+0x828], R16 ;  /* 0x0008281001007387 */ /* 0x000fe20000100a00 */
[----:B------:R-:W-:Y:S01]  /*1aee0*/  ISETP.GE.U32.AND P3, PT, R23, 0x7ffffe0a, PT ;  /* 0x7ffffe0a1700780c */ /* 0x000fe20003f66070 */
[----:B------:R-:W4:Y:S02]  /*1aef0*/  LDC R77, c[0x0][0x230] ;  /* 0x00008c00ff4d7b82 */ /* 0x000f240000000800 */
[----:B------:R3:W-:Y:S01]  /*1af00*/  STL.64 [R1+0x830], R10 ;  /* 0x0008300a01007387 */ /* 0x0007e20000100a00 */
[----:B-1----:R-:W-:-:S03]  /*1af10*/  IMAD.WIDE R2, R231, 0x4, R30 ;  /* 0x00000004e7027825 */ /* 0x002fc600078e021e */
[----:B------:R-:W-:Y:S01]  /*1af20*/  LDGSTS.E [R12+0x50008], desc[UR8][R16.64], !P4 ;  /* 0x50008000100c7fae */ /* 0x000fe2000e121848 */
[----:B------:R-:W-:-:S03]  /*1af30*/  VIADD R22, R37, 0xfffffe88 ;  /* 0xfffffe8825167836 */ /* 0x000fc60000000000 */
[----:B------:R3:W-:Y:S01]  /*1af40*/  LDGSTS.E [R12+0x54008], desc[UR8][R10.64], !P4 ;  /* 0x540080000a0c7fae */ /* 0x0007e2000e121848 */
[----:B------:R-:W-:Y:S01]  /*1af50*/  IADD3 R23, R27, -0x119, RZ ;  /* 0xfffffee71b177810 */ /* 0x000fe20007ffe0ff */
[----:B------:R-:W1:Y:S02]  /*1af60*/  LDC R31, c[0x0][0x230] ;  /* 0x00008c00ff1f7b82 */ /* 0x000e640000000800 */
[----:B------:R2:W-:Y:S04]  /*1af70*/  STL.64 [R1+0x838], R4 ;  /* 0x0008380401007387 */ /* 0x0005e80000100a00 */
[----:B------:R2:W-:Y:S01]  /*1af80*/  STL.64 [R1+0x840], R2 ;  /* 0x0008400201007387 */ /* 0x0005e20000100a00 */
[----:B------:R-:W-:Y:S01]  /*1af90*/  ISETP.GE.U32.AND P0, PT, R22, 0x7ffffe09, PT ;  /* 0x7ffffe091600780c */ /* 0x000fe20003f06070 */
[----:B------:R-:W4:Y:S02]  /*1afa0*/  LDC R27, c[0x0][0x230] ;  /* 0x00008c00ff1b7b82 */ /* 0x000f240000000800 */
[----:B------:R2:W-:Y:S01]  /*1afb0*/  LDGSTS.E [R12+0x5000c], desc[UR8][R4.64], !P2 ;  /* 0x5000c000040c7fae */ /* 0x0005e2000d121848 */
[----:B---3--:R-:W-:-:S03]  /*1afc0*/  IMAD.WIDE R10, R231, 0x4, R60 ;  /* 0x00000004e70a7825 */ /* 0x008fc600078e023c */
[----:B------:R-:W3:Y:S01]  /*1afd0*/  LDL.LU.64 R16, [R1+0xd8] ;  /* 0x0000d80001107983 */ /* 0x000ee20000300a00 */
[----:B------:R-:W-:Y:S01]  /*1afe0*/  VIADD R22, R38, 0xfffffee6 ;  /* 0xfffffee626167836 */ /* 0x000fe20000000000 */
[----:B------:R-:W-:Y:S01]  /*1aff0*/  ISETP.GE.U32.AND P4, PT, R23, 0x7ffffe68, PT ;  /* 0x7ffffe681700780c */ /* 0x000fe20003f86070 */
[----:B------:R-:W1:Y:S01]  /*1b000*/  LDC R30, c[0x0][0x230] ;  /* 0x00008c00ff1e7b82 */ /* 0x000e620000000800 */
[----:B------:R2:W-:Y:S02]  /*1b010*/  STL.64 [R1+0x7c0], R18 ;  /* 0x0007c01201007387 */ /* 0x0005e40000100a00 */
[C---:B--2---:R-:W-:Y:S02]  /*1b020*/  IMAD.WIDE R4, R231.reuse, 0x4, R86 ;  /* 0x00000004e7047825 */ /* 0x044fe400078e0256 */
[----:B------:R2:W-:Y:S03]  /*1b030*/  LDGSTS.E [R12+0x5400c], desc[UR8][R2.64], !P2 ;  /* 0x5400c000020c7fae */ /* 0x0005e6000d121848 */
[----:B------:R-:W1:Y:S01]  /*1b040*/  LDC R60, c[0x0][0x230] ;  /* 0x00008c00ff3c7b82 */ /* 0x000e620000000800 */
[----:B------:R4:W-:Y:S04]  /*1b050*/  STL.64 [R1+0x7b0], R10 ;  /* 0x0007b00a01007387 */ /* 0x0009e80000100a00 */
[----:B------:R-:W-:Y:S01]  /*1b060*/  LDGSTS.E [R12+0x58000], desc[UR8][R18.64], !P6 ;  /* 0x58000000120c7fae */ /* 0x000fe2000f121848 */
[----:B------:R-:W-:-:S02]  /*1b070*/  IMAD.WIDE R6, R231, 0x4, R6 ;  /* 0x00000004e7067825 */ /* 0x000fc400078e0206 */
[----:B------:R-:W1:Y:S01]  /*1b080*/  LDC R76, c[0x0][0x230] ;  /* 0x00008c00ff4c7b82 */ /* 0x000e620000000800 */
[----:B------:R4:W-:Y:S01]  /*1b090*/  STL.64 [R1+0x7a0], R4 ;  /* 0x0007a00401007387 */ /* 0x0009e20000100a00 */
[----:B--2---:R-:W-:-:S03]  /*1b0a0*/  IMAD.WIDE R2, R231, 0x4, R40 ;  /* 0x00000004e7027825 */ /* 0x004fc600078e0228 */
[----:B------:R4:W-:Y:S04]  /*1b0b0*/  LDGSTS.E [R12+0x5c000], desc[UR8][R10.64], !P6 ;  /* 0x5c0000000a0c7fae */ /* 0x0009e8000f121848 */
[----:B------:R-:W2:Y:S04]  /*1b0c0*/  LDL.LU.64 R18, [R1+0xd0] ;  /* 0x0000d00001127983 */ /* 0x000ea80000300a00 */
[----:B------:R1:W-:Y:S04]  /*1b0d0*/  STL.64 [R1+0x790], R2 ;  /* 0x0007900201007387 */ /* 0x0003e80000100a00 */
[----:B------:R4:W-:Y:S02]  /*1b0e0*/  LDGSTS.E [R12+0x58004], desc[UR8][R4.64], !P5 ;  /* 0x58004000040c7fae */ /* 0x0009e4000e921848 */
[----:B----4-:R-:W-:-:S02]  /*1b0f0*/  IMAD.WIDE R10, R231, 0x4, R108 ;  /* 0x00000004e70a7825 */ /* 0x010fc400078e026c */
[----:B------:R-:W4:Y:S04]  /*1b100*/  LDL.LU.64 R104, [R1+0xc8] ;  /* 0x0000c80001687983 */ /* 0x000f280000300a00 */
[----:B------:R-:W4:Y:S01]  /*1b110*/  LDL.LU.64 R100, [R1+0xc0] ;  /* 0x0000c00001647983 */ /* 0x000f220000300a00 */
[----:B------:R-:W-:-:S03]  /*1b120*/  IMAD.WIDE R4, R231, 0x4, R62 ;  /* 0x00000004e7047825 */ /* 0x000fc600078e023e */
[----:B------:R1:W-:Y:S04]  /*1b130*/  LDGSTS.E [R12+0x5c004], desc[UR8][R2.64], !P5 ;  /* 0x5c004000020c7fae */ /* 0x0003e8000e921848 */
[----:B------:R-:W4:Y:S04]  /*1b140*/  LDL.LU.64 R102, [R1+0xb8] ;  /* 0x0000b80001667983 */ /* 0x000f280000300a00 */
[----:B------:R-:W4:Y:S01]  /*1b150*/  LDL.LU.64 R94, [R1+0xb0] ;  /* 0x0000b000015e7983 */ /* 0x000f220000300a00 */
[----:B-1----:R-:W-:-:S03]  /*1b160*/  IMAD.WIDE R2, R231, 0x4, R42 ;  /* 0x00000004e7027825 */ /* 0x002fc600078e022a */
[----:B------:R-:W-:Y:S04]  /*1b170*/  STL.64 [R1+0x780], R20 ;  /* 0x0007801401007387 */ /* 0x000fe80000100a00 */
[----:B------:R1:W-:Y:S04]  /*1b180*/  STL.64 [R1+0x770], R4 ;  /* 0x0007700401007387 */ /* 0x0003e80000100a00 */
[----:B------:R-:W4:Y:S04]  /*1b190*/  LDL.LU.64 R92, [R1+0xa8] ;  /* 0x0000a800015c7983 */ /* 0x000f280000300a00 */
[----:B------:R-:W-:Y:S04]  /*1b1a0*/  LDGSTS.E [R12+0x58008], desc[UR8][R20.64], !P3 ;  /* 0x58008000140c7fae */ /* 0x000fe8000d921848 */
[----:B------:R-:W-:Y:S04]  /*1b1b0*/  STL.64 [R1+0x760], R10 ;  /* 0x0007600a01007387 */ /* 0x000fe80000100a00 */
[----:B------:R-:W-:Y:S04]  /*1b1c0*/  LDGSTS.E [R12+0x5c008], desc[UR8][R4.64], !P3 ;  /* 0x5c008000040c7fae */ /* 0x000fe8000d921848 */
[----:B------:R3:W-:Y:S04]  /*1b1d0*/  STL.64 [R1+0x750], R2 ;  /* 0x0007500201007387 */ /* 0x0007e80000100a00 */
[----:B------:R4:W-:Y:S04]  /*1b1e0*/  LDGSTS.E [R12+0x5800c], desc[UR8][R10.64], !P0 ;  /* 0x5800c0000a0c7fae */ /* 0x0009e8000c121848 */
[----:B-1----:R-:W4:Y:S04]  /*1b1f0*/  LDL.LU.64 R4, [R1+0xa0] ;  /* 0x0000a00001047983 */ /* 0x002f280000300a00 */
[----:B------:R-:W-:Y:S01]  /*1b200*/  LDGSTS.E [R12+0x5c00c], desc[UR8][R2.64], !P0 ;  /* 0x5c00c000020c7fae */ /* 0x000fe2000c121848 */
[----:B---3--:R-:W-:-:S03]  /*1b210*/  IMAD.WIDE R40, R231, 0x4, R16 ;  /* 0x00000004e7287825 */ /* 0x008fc600078e0210 */
[----:B------:R-:W3:Y:S04]  /*1b220*/  LDL.LU.64 R16, [R1+0x18] ;  /* 0x0000180001107983 */ /* 0x000ee80000300a00 */
[----:B------:R-:W3:Y:S04]  /*1b230*/  LDL.LU.64 R2, [R1+0x10] ;  /* 0x0000100001027983 */ /* 0x000ee80000300a00 */
[----:B------:R-:W-:Y:S04]  /*1b240*/  STL.64 [R1+0x980], R40 ;  /* 0x0009802801007387 */ /* 0x000fe80000100a00 */
[----:B------:R-:W3:Y:S01]  /*1b250*/  LDL.LU.64 R20, [R1+0x8] ;  /* 0x0000080001147983 */ /* 0x000ee20000300a00 */
[----:B------:R-:W-:Y:S01]  /*1b260*/  VIADD R23, R25, 0xfffffee5 ;  /* 0xfffffee519177836 */ /* 0x000fe20000000000 */
[----:B------:R-:W-:Y:S01]  /*1b270*/  ISETP.GE.U32.AND P2, PT, R22, 0x7ffffe67, PT ;  /* 0x7ffffe671600780c */ /* 0x000fe20003f46070 */
[----:B------:R-:W1:Y:S01]  /*1b280*/  LDC R25, c[0x0][0x230] ;  /* 0x00008c00ff197b82 */ /* 0x000e620000000800 */
[----:B--2---:R-:W-:Y:S01]  /*1b290*/  IMAD.WIDE R38, R231, 0x4, R18 ;  /* 0x00000004e7267825 */ /* 0x004fe200078e0212 */
[----:B------:R-:W-:Y:S04]  /*1b2a0*/  LDGSTS.E [R13+0x40000], desc[UR8][R40.64], !P4 ;  /* 0x40000000280d7fae */ /* 0x000fe8000e121848 */
[----:B------:R-:W2:Y:S01]  /*1b2b0*/  LDL.LU.64 R18, [R1] ;  /* 0x0000000001127983 */ /* 0x000ea20000300a00 */
[----:B------:R-:W-:Y:S01]  /*1b2c0*/  ISETP.GE.U32.AND P6, PT, R23, 0x7ffffe66, PT ;  /* 0x7ffffe661700780c */ /* 0x000fe20003fc6070 */
[----:B------:R-:W-:Y:S01]  /*1b2d0*/  VIADD R23, R24, 0xfffffec7 ;  /* 0xfffffec718177836 */ /* 0x000fe20000000000 */
[----:B------:R-:W-:Y:S01]  /*1b2e0*/  IADD3 R22, R36, -0x11c, RZ ;  /* 0xfffffee424167810 */ /* 0x000fe20007ffe0ff */
[----:B------:R-:W-:Y:S01]  /*1b2f0*/  STL.64 [R1+0x970], R38 ;  /* 0x0009702601007387 */ /* 0x000fe20000100a00 */
[----:B------:R-:W2:Y:S02]  /*1b300*/  LDC R24, c[0x0][0x230] ;  /* 0x00008c00ff187b82 */ /* 0x000ea40000000800 */
[----:B------:R-:W-:Y:S01]  /*1b310*/  ISETP.GE.U32.AND P5, PT, R22, 0x7ffffe65, PT ;  /* 0x7ffffe651600780c */ /* 0x000fe20003fa6070 */
[----:B----4-:R-:W-:Y:S01]  /*1b320*/  IMAD.WIDE R36, R231, 0x4, R104 ;  /* 0x00000004e7247825 */ /* 0x010fe200078e0268 */
[----:B------:R-:W-:Y:S01]  /*1b330*/  ISETP.GE.U32.AND P3, PT, R23, 0x7ffffe48, PT ;  /* 0x7ffffe481700780c */ /* 0x000fe20003f66070 */
[----:B------:R-:W-:Y:S01]  /*1b340*/  LDGSTS.E [R13+0x44000], desc[UR8][R38.64], !P4 ;  /* 0x44000000260d7fae */ /* 0x000fe2000e121848 */
[----:B------:R-:W-:Y:S01]  /*1b350*/  IADD3 R23, R27, -0x13b, RZ ;  /* 0xfffffec51b177810 */ /* 0x000fe20007ffe0ff */
[----:B------:R-:W-:-:S02]  /*1b360*/  VIADD R22, R28, 0xfffffec6 ;  /* 0xfffffec61c167836 */ /* 0x000fc40000000000 */
[----:B------:R-:W-:Y:S01]  /*1b370*/  IMAD.WIDE R10, R231, 0x4, R100 ;  /* 0x00000004e70a7825 */ /* 0x000fe200078e0264 */
[----:B------:R4:W-:Y:S01]  /*1b380*/  STL.64 [R1+0x960], R36 ;  /* 0x0009602401007387 */ /* 0x0009e20000100a00 */
[----:B------:R-:W-:Y:S01]  /*1b390*/  ISETP.GE.U32.AND P4, PT, R23, 0x7ffffe46, PT ;  /* 0x7ffffe461700780c */ /* 0x000fe20003f86070 */
[----:B------:R-:W2:Y:S01]  /*1b3a0*/  LDC R28, c[0x0][0x230] ;  /* 0x00008c00ff1c7b82 */ /* 0x000ea20000000800 */
[----:B------:R-:W-:Y:S01]  /*1b3b0*/  VIADD R23, R26, 0xfffffea7 ;  /* 0xfffffea71a177836 */ /* 0x000fe20000000000 */
[----:B------:R4:W-:Y:S01]  /*1b3c0*/  LDGSTS.E [R13+0x40004], desc[UR8][R36.64], !P2 ;  /* 0x40004000240d7fae */ /* 0x0009e2000d121848 */
[----:B------:R-:W-:Y:S01]  /*1b3d0*/  ISETP.GE.U32.AND P0, PT, R22, 0x7ffffe47, PT ;  /* 0x7ffffe471600780c */ /* 0x000fe20003f06070 */
[----:B------:R-:W-:Y:S02]  /*1b3e0*/  VIADD R22, R31, 0xfffffec4 ;  /* 0xfffffec41f167836 */ /* 0x000fe40000000000 */
[----:B------:R1:W-:Y:S01]  /*1b3f0*/  STL.64 [R1+0x950], R10 ;  /* 0x0009500a01007387 */ /* 0x0003e20000100a00 */
[C---:B------:R-:W-:Y:S01]  /*1b400*/  IMAD.WIDE R26, R231.reuse, 0x4, R94 ;  /* 0x00000004e71a7825 */ /* 0x040fe200078e025e */
[----:B------:R-:W2:Y:S02]  /*1b410*/  LDC R31, c[0x0][0x230] ;  /* 0x00008c00ff1f7b82 */ /* 0x000ea40000000800 */
[----:B------:R1:W-:Y:S01]  /*1b420*/  LDGSTS.E [R13+0x44004], desc[UR8][R10.64], !P2 ;  /* 0x440040000a0d7fae */ /* 0x0003e2000d121848 */
[----:B----4-:R-:W-:Y:S01]  /*1b430*/  IMAD.WIDE R36, R231, 0x4, R102 ;  /* 0x00000004e7247825 */ /* 0x010fe200078e0266 */
[----:B------:R-:W-:-:S04]  /*1b440*/  ISETP.GE.U32.AND P2, PT, R22, 0x7ffffe45, PT ;  /* 0x7ffffe451600780c */ /* 0x000fc80003f46070 */
[----:B------:R-:W-:Y:S01]  /*1b450*/  STL.64 [R1+0x940], R36 ;  /* 0x0009402401007387 */ /* 0x000fe20000100a00 */
[----:B-1----:R-:W-:-:S03]  /*1b460*/  IMAD.WIDE R10, R231, 0x4, R92 ;  /* 0x00000004e70a7825 */ /* 0x002fc600078e025c */
[----:B------:R-:W-:Y:S01]  /*1b470*/  LDGSTS.E [R13+0x40008], desc[UR8][R36.64], !P6 ;  /* 0x40008000240d7fae */ /* 0x000fe2000f121848 */
[----:B------:R-:W-:Y:S02]  /*1b480*/  IADD3 R22, R30, -0x15a, RZ ;  /* 0xfffffea61e167810 */ /* 0x000fe40007ffe0ff */
[----:B------:R-:W1:Y:S01]  /*1b490*/  LDC R30, c[0x0][0x230] ;  /* 0x00008c00ff1e7b82 */ /* 0x000e620000000800 */
[----:B------:R4:W-:Y:S04]  /*1b4a0*/  STL.64 [R1+0x930], R26 ;  /* 0x0009301a01007387 */ /* 0x0009e80000100a00 */
[----:B------:R4:W-:Y:S04]  /*1b4b0*/  LDGSTS.E [R13+0x44008], desc[UR8][R26.64], !P6 ;  /* 0x440080001a0d7fae */ /* 0x0009e8000f121848 */
[----:B------:R3:W-:Y:S04]  /*1b4c0*/  STL.64 [R1+0x920], R10 ;  /* 0x0009200a01007387 */ /* 0x0007e80000100a00 */
[----:B------:R3:W-:Y:S01]  /*1b4d0*/  LDGSTS.E [R13+0x4000c], desc[UR8][R10.64], !P5 ;  /* 0x4000c0000a0d7fae */ /* 0x0007e2000e921848 */
[----:B------:R-:W-:Y:S01]  /*1b4e0*/  IMAD.WIDE R4, R231, 0x4, R4 ;  /* 0x00000004e7047825 */ /* 0x000fe200078e0204 */
[----:B------:R-:W-:Y:S01]  /*1b4f0*/  ISETP.GE.U32.AND P6, PT, R23, 0x7ffffe28, PT ;  /* 0x7ffffe281700780c */ /* 0x000fe20003fc6070 */
[----:B----4-:R-:W4:Y:S03]  /*1b500*/  LDC R26, c[0x0][0x230] ;  /* 0x00008c00ff1a7b82 */ /* 0x010f260000000800 */
[----:B------:R3:W-:Y:S04]  /*1b510*/  STL.64 [R1+0x910], R4 ;  /* 0x0009100401007387 */ /* 0x0007e80000100a00 */
[----:B------:R1:W-:Y:S01]  /*1b520*/  LDGSTS.E [R13+0x4400c], desc[UR8][R4.64], !P5 ;  /* 0x4400c000040d7fae */ /* 0x0003e2000e921848 */
[----:B------:R-:W-:Y:S01]  /*1b530*/  VIADD R23, R25, 0xfffffea5 ;  /* 0xfffffea519177836 */ /* 0x000fe20000000000 */
[----:B------:R-:W-:Y:S01]  /*1b540*/  ISETP.GE.U32.AND P5, PT, R22, 0x7ffffe27, PT ;  /* 0x7ffffe271600780c */ /* 0x000fe20003fa6070 */
[----:B------:R-:W-:Y:S01]  /*1b550*/  VIADD R22, R29, 0xfffffea4 ;  /* 0xfffffea41d167836 */ /* 0x000fe20000000000 */
[----:B------:R-:W4:Y:S08]  /*1b560*/  LDC R27, c[0x0][0x230] ;  /* 0x00008c00ff1b7b82 */ /* 0x000f300000000800 */
[----:B------:R-:W4:Y:S08]  /*1b570*/  LDC R29, c[0x0][0x230] ;  /* 0x00008c00ff1d7b82 */ /* 0x000f300000000800 */
[----:B------:R-:W4:Y:S01]  /*1b580*/  LDC R25, c[0x0][0x230] ;  /* 0x00008c00ff197b82 */ /* 0x000f220000000800 */
[----:B---3--:R-:W-:-:S04]  /*1b590*/  IMAD.WIDE R16, R231, 0x4, R16 ;  /* 0x00000004e7107825 */ /* 0x008fc800078e0210 */
[C---:B------:R-:W-:Y:S01]  /*1b5a0*/  IMAD.WIDE R10, R231.reuse, 0x4, R2 ;  /* 0x00000004e70a7825 */ /* 0x040fe200078e0202 */
[----:B------:R3:W-:Y:S04]  /*1b5b0*/  STL.64 [R1+0x700], R16 ;  /* 0x0007001001007387 */ /* 0x0007e80000100a00 */
[----:B------:R3:W-:Y:S01]  /*1b5c0*/  LDGSTS.E [R13+0x48000], desc[UR8][R16.64], !P3 ;  /* 0x48000000100d7fae */ /* 0x0007e2000d921848 */
[----:B-1----:R-:W-:-:S03]  /*1b5d0*/  IMAD.WIDE R4, R231, 0x4, R20 ;  /* 0x00000004e7047825 */ /* 0x002fc600078e0214 */
[----:B------:R1:W-:Y:S04]  /*1b5e0*/  STL.64 [R1+0x6f0], R10 ;  /* 0x0006f00a01007387 */ /* 0x0003e80000100a00 */
[----:B------:R1:W-:Y:S01]  /*1b5f0*/  LDGSTS.E [R13+0x4c000], desc[UR8][R10.64], !P3 ;  /* 0x4c0000000a0d7fae */ /* 0x0003e2000d921848 */
[----:B---3--:R-:W-:-:S03]  /*1b600*/  IMAD.WIDE R16, R231, 0x4, R250 ;  /* 0x00000004e7107825 */ /* 0x008fc600078e02fa */
[----:B------:R3:W-:Y:S01]  /*1b610*/  STL.64 [R1+0x6e0], R4 ;  /* 0x0006e00401007387 */ /* 0x0007e20000100a00 */
[----:B------:R-:W-:-:S03]  /*1b620*/  ISETP.GE.U32.AND P3, PT, R23, 0x7ffffe26, PT ;  /* 0x7ffffe261700780c */ /* 0x000fc60003f66070 */
[----:B------:R3:W-:Y:S01]  /*1b630*/  LDGSTS.E [R13+0x48004], desc[UR8][R4.64], !P0 ;  /* 0x48004000040d7fae */ /* 0x0007e2000c121848 */
[----:B--2---:R-:W-:-:S04]  /*1b640*/  IMAD.WIDE R2, R231, 0x4, R18 ;  /* 0x00000004e7027825 */ /* 0x004fc800078e0212 */
[C---:B-1----:R-:W-:Y:S01]  /*1b650*/  IMAD.WIDE R10, R231.reuse, 0x4, R248 ;  /* 0x00000004e70a7825 */ /* 0x042fe200078e02f8 */
[----:B------:R1:W-:Y:S03]  /*1b660*/  STL.64 [R1+0x6d0], R2 ;  /* 0x0006d00201007387 */ /* 0x0003e60000100a00 */
[----:B---3--:R-:W-:Y:S01]  /*1b670*/  IMAD.WIDE R4, R231, 0x4, R246 ;  /* 0x00000004e7047825 */ /* 0x008fe200078e02f6 */
[----:B------:R1:W-:Y:S01]  /*1b680*/  LDGSTS.E [R13+0x4c004], desc[UR8][R2.64], !P0 ;  /* 0x4c004000020d7fae */ /* 0x0003e2000c121848 */
[----:B------:R-:W-:-:S03]  /*1b690*/  ISETP.GE.U32.AND P0, PT, R22, 0x7ffffe25, PT ;  /* 0x7ffffe251600780c */ /* 0x000fc60003f06070 */
[----:B------:R2:W-:Y:S04]  /*1b6a0*/  STL.64 [R1+0x6c0], R16 ;  /* 0x0006c01001007387 */ /* 0x0005e80000100a00 */
[----:B------:R2:W-:Y:S01]  /*1b6b0*/  LDGSTS.E [R13+0x48008], desc[UR8][R16.64], !P4 ;  /* 0x48008000100d7fae */ /* 0x0005e2000e121848 */
[----:B-1----:R-:W-:-:S03]  /*1b6c0*/  IMAD.WIDE R2, R231, 0x4, R244 ;  /* 0x00000004e7027825 */ /* 0x002fc600078e02f4 */
[----:B------:R1:W-:Y:S01]  /*1b6d0*/  STL.64 [R1+0x6b0], R10 ;  /* 0x0006b00a01007387 */ /* 0x0003e20000100a00 */
[----:B------:R-:W-:Y:S01]  /*1b6e0*/  IADD3 R23, R24, -0x179, RZ ;  /* 0xfffffe8718177810 */ /* 0x000fe20007ffe0ff */
[----:B------:R-:W-:Y:S02]  /*1b6f0*/  VIADD R22, R28, 0xfffffe86 ;  /* 0xfffffe861c167836 */ /* 0x000fe40000000000 */
[----:B------:R1:W-:Y:S01]  /*1b700*/  LDGSTS.E [R13+0x4c008], desc[UR8][R10.64], !P4 ;  /* 0x4c0080000a0d7fae */ /* 0x0003e2000e121848 */
[----:B------:R-:W3:Y:S01]  /*1b710*/  LDC R28, c[0x0][0x230] ;  /* 0x00008c00ff1c7b82 */ /* 0x000ee20000000800 */
[C---:B--2---:R-:W-:Y:S02]  /*1b720*/  IMAD.WIDE R16, R231.reuse, 0x4, R32 ;  /* 0x00000004e7107825 */ /* 0x044fe400078e0220 */
[----:B------:R2:W-:Y:S04]  /*1b730*/  STL.64 [R1+0x5e0], R4 ;  /* 0x0005e00401007387 */ /* 0x0005e80000100a00 */
[----:B------:R2:W-:Y:S01]  /*1b740*/  LDGSTS.E [R13+0x4800c], desc[UR8][R4.64], !P2 ;  /* 0x4800c000040d7fae */ /* 0x0005e2000d121848 */
[----:B------:R-:W3:Y:S01]  /*1b750*/  LDC R24, c[0x0][0x230] ;  /* 0x00008c00ff187b82 */ /* 0x000ee20000000800 */
[----:B-1----:R-:W-:-:S02]  /*1b760*/  IMAD.WIDE R10, R231, 0x4, R52 ;  /* 0x00000004e70a7825 */ /* 0x002fc400078e0234 */
        /* <DEDUP_REMOVED lines=19> */
[----:B------:R-:W-:Y:S04]  /*1b8a0*/  STL.64 [R1+0x560], R10 ;  /* 0x0005600a01007387 */ /* 0x000fe80000100a00 */
[----:B------:R-:W-:Y:S04]  /*1b8b0*/  LDGSTS.E [R13+0x54008], desc[UR8][R10.64], !P3 ;  /* 0x540080000a0d7fae */ /* 0x000fe8000d921848 */
[----:B------:R1:W-:Y:S04]  /*1b8c0*/  STL.64 [R1+0x558], R4 ;  /* 0x0005580401007387 */ /* 0x0003e80000100a00 */
[----:B------:R1:W-:Y:S01]  /*1b8d0*/  LDGSTS.E [R13+0x5000c], desc[UR8][R4.64], !P0 ;  /* 0x5000c000040d7fae */ /* 0x0003e2000c121848 */
[----:B--2---:R-:W-:-:S03]  /*1b8e0*/  IMAD.WIDE R16, R231, 0x4, R88 ;  /* 0x00000004e7107825 */ /* 0x004fc600078e0258 */
[----:B------:R2:W-:Y:S04]  /*1b8f0*/  STL.64 [R1+0x548], R2 ;  /* 0x0005480201007387 */ /* 0x0005e80000100a00 */
[----:B------:R2:W-:Y:S01]  /*1b900*/  LDGSTS.E [R13+0x5400c], desc[UR8][R2.64], !P0 ;  /* 0x5400c000020d7fae */ /* 0x0005e2000c121848 */
[----:B-1----:R-:W-:-:S03]  /*1b910*/  IMAD.WIDE R4, R231, 0x4, R66 ;  /* 0x00000004e7047825 */ /* 0x002fc600078e0242 */
[----:B------:R-:W3:Y:S01]  /*1b920*/  LDL.LU.64 R94, [R1+0x98] ;  /* 0x00009800015e7983 */ /* 0x000ee20000300a00 */
[----:B------:R-:W-:-:S03]  /*1b930*/  IMAD.WIDE R10, R231, 0x4, R44 ;  /* 0x00000004e70a7825 */ /* 0x000fc600078e022c */
[----:B------:R-:W3:Y:S01]  /*1b940*/  LDL.LU.64 R92, [R1+0x90] ;  /* 0x00009000015c7983 */ /* 0x000ee20000300a00 */
[----:B--2---:R-:W-:-:S03]  /*1b950*/  IMAD.WIDE R2, R231, 0x4, R64 ;  /* 0x00000004e7027825 */ /* 0x004fc600078e0240 */
[----:B------:R1:W-:Y:S04]  /*1b960*/  STL.64 [R1+0x510], R4 ;  /* 0x0005100401007387 */ /* 0x0003e80000100a00 */
[----:B------:R2:W-:Y:S04]  /*1b970*/  STL.64 [R1+0x4e8], R2 ;  /* 0x0004e80201007387 */ /* 0x0005e80000100a00 */
[----:B------:R-:W-:Y:S01]  /*1b980*/  LDGSTS.E [R13+0x58000], desc[UR8][R4.64], !P4 ;  /* 0x58000000040d7fae */ /* 0x000fe2000e121848 */
[----:B------:R-:W-:-:S03]  /*1b990*/  ISETP.GE.U32.AND P2, PT, R22, 0x7ffffe07, PT ;  /* 0x7ffffe071600780c */ /* 0x000fc60003f46070 */
[----:B------:R-:W-:Y:S04]  /*1b9a0*/  LDGSTS.E [R13+0x5c000], desc[UR8][R2.64], !P4 ;  /* 0x5c000000020d7fae */ /* 0x000fe8000e121848 */
[----:B-1----:R-:W3:Y:S04]  /*1b9b0*/  LDL.LU.64 R4, [R1+0x88] ;  /* 0x0000880001047983 */ /* 0x002ee80000300a00 */
[----:B------:R1:W-:Y:S04]  /*1b9c0*/  STL.64 [R1+0x480], R16 ;  /* 0x0004801001007387 */ /* 0x0003e80000100a00 */
[----:B------:R1:W-:Y:S04]  /*1b9d0*/  STL.64 [R1+0x460], R10 ;  /* 0x0004600a01007387 */ /* 0x0003e80000100a00 */
[----:B--2---:R-:W2:Y:S04]  /*1b9e0*/  LDL.LU.64 R2, [R1+0x80] ;  /* 0x0000800001027983 */ /* 0x004ea80000300a00 */
[----:B------:R-:W2:Y:S04]  /*1b9f0*/  LDL.LU.64 R20, [R1+0x78] ;  /* 0x0000780001147983 */ /* 0x000ea80000300a00 */
[----:B------:R-:W-:Y:S04]  /*1ba00*/  LDGSTS.E [R13+0x58004], desc[UR8][R16.64], !P2 ;  /* 0x58004000100d7fae */ /* 0x000fe8000d121848 */
[----:B------:R-:W2:Y:S01]  /*1ba10*/  LDL.LU.64 R18, [R1+0x68] ;  /* 0x0000680001127983 */ /* 0x000ea20000300a00 */
[----:B------:R-:W-:Y:S01]  /*1ba20*/  IADD3 R22, R30, -0x17c, RZ ;  /* 0xfffffe841e167810 */ /* 0x000fe20007ffe0ff */
[----:B----4-:R-:W-:Y:S01]  /*1ba30*/  VIADD R23, R26, 0xfffffe85 ;  /* 0xfffffe851a177836 */ /* 0x010fe20000000000 */
[----:B------:R-:W4:Y:S01]  /*1ba40*/  LDC R30, c[0x0][0x230] ;  /* 0x00008c00ff1e7b82 */ /* 0x000f220000000800 */
[----:B------:R-:W-:Y:S01]  /*1ba50*/  IMAD.WIDE R36, R231, 0x4, R112 ;  /* 0x00000004e7247825 */ /* 0x000fe200078e0270 */
[----:B------:R3:W-:Y:S04]  /*1ba60*/  LDGSTS.E [R13+0x5c004], desc[UR8][R10.64], !P2 ;  /* 0x5c0040000a0d7fae */ /* 0x0007e8000d121848 */
[----:B-1----:R-:W2:Y:S01]  /*1ba70*/  LDL.LU.64 R16, [R1+0x60] ;  /* 0x0000600001107983 */ /* 0x002ea20000300a00 */
[----:B------:R-:W-:Y:S01]  /*1ba80*/  ISETP.GE.U32.AND P5, PT, R22, 0x7ffffe05, PT ;  /* 0x7ffffe051600780c */ /* 0x000fe20003fa6070 */
[----:B------:R-:W-:Y:S01]  /*1ba90*/  VIADD R22, R31, 0xfffffee2 ;  /* 0xfffffee21f167836 */ /* 0x000fe20000000000 */
[----:B------:R-:W-:Y:S01]  /*1baa0*/  ISETP.GE.U32.AND P6, PT, R23, 0x7ffffe06, PT ;  /* 0x7ffffe061700780c */ /* 0x000fe20003fc6070 */
[----:B------:R-:W-:Y:S01]  /*1bab0*/  VIADD R23, R27, 0xfffffee3 ;  /* 0xfffffee31b177836 */ /* 0x000fe20000000000 */
[----:B------:R-:W1:Y:S02]  /*1bac0*/  LDC R26, c[0x0][0x230] ;  /* 0x00008c00ff1a7b82 */ /* 0x000e640000000800 */
[----:B------:R-:W-:Y:S01]  /*1bad0*/  ISETP.GE.U32.AND P0, PT, R22, 0x7ffffe63, PT ;  /* 0x7ffffe631600780c */ /* 0x000fe20003f06070 */
[----:B------:R-:W-:-:S05]  /*1bae0*/  VIADD R22, R29, 0xfffffee0 ;  /* 0xfffffee01d167836 */ /* 0x000fca0000000000 */
[----:B------:R-:W1:Y:S01]  /*1baf0*/  LDC R27, c[0x0][0x230] ;  /* 0x00008c00ff1b7b82 */ /* 0x000e620000000800 */
[----:B------:R-:W-:Y:S01]  /*1bb00*/  ISETP.GE.U32.AND P3, PT, R23, 0x7ffffe64, PT ;  /* 0x7ffffe641700780c */ /* 0x000fe20003f66070 */
[C---:B------:R-:W-:Y:S01]  /*1bb10*/  IMAD.WIDE R34, R231.reuse, 0x4, R68 ;  /* 0x00000004e7227825 */ /* 0x040fe200078e0244 */
[----:B------:R-:W-:Y:S03]  /*1bb20*/  STL.64 [R1+0x458], R36 ;  /* 0x0004582401007387 */ /* 0x000fe60000100a00 */
[C---:B------:R-:W-:Y:S01]  /*1bb30*/  IMAD.WIDE R32, R231.reuse, 0x4, R90 ;  /* 0x00000004e7207825 */ /* 0x040fe200078e025a */
[----:B------:R-:W-:Y:S01]  /*1bb40*/  LDGSTS.E [R13+0x58008], desc[UR8][R36.64], !P6 ;  /* 0x58008000240d7fae */ /* 0x000fe2000f121848 */
[----:B------:R-:W2:Y:S02]  /*1bb50*/  LDC R29, c[0x0][0x230] ;  /* 0x00008c00ff1d7b82 */ /* 0x000ea40000000800 */
[----:B---3--:R-:W-:Y:S01]  /*1bb60*/  IMAD.WIDE R10, R231, 0x4, R46 ;  /* 0x00000004e70a7825 */ /* 0x008fe200078e022e */
[----:B------:R-:W-:Y:S01]  /*1bb70*/  IADD3 R23, R25, -0x11f, RZ ;  /* 0xfffffee119177810 */ /* 0x000fe20007ffe0ff */
[----:B------:R-:W-:Y:S01]  /*1bb80*/  STL.64 [R1+0x450], R34 ;  /* 0x0004502201007387 */ /* 0x000fe20000100a00 */
[----:B------:R-:W-:-:S02]  /*1bb90*/  ISETP.GE.U32.AND P2, PT, R22, 0x7ffffe61, PT ;  /* 0x7ffffe611600780c */ /* 0x000fc40003f46070 */
[----:B------:R-:W-:Y:S01]  /*1bba0*/  IADD3 R22, R28, -0x13e, RZ ;  /* 0xfffffec21c167810 */ /* 0x000fe20007ffe0ff */
[----:B------:R-:W-:Y:S01]  /*1bbb0*/  LDGSTS.E [R13+0x5c008], desc[UR8][R34.64], !P6 ;  /* 0x5c008000220d7fae */ /* 0x000fe2000f121848 */
[----:B------:R-:W3:Y:S01]  /*1bbc0*/  LDC R25, c[0x0][0x230] ;  /* 0x00008c00ff197b82 */ /* 0x000ee20000000800 */
[----:B------:R-:W-:Y:S02]  /*1bbd0*/  ISETP.GE.U32.AND P4, PT, R23, 0x7ffffe62, PT ;  /* 0x7ffffe621700780c */ /* 0x000fe40003f86070 */
[----:B------:R1:W-:Y:S01]  /*1bbe0*/  STL.64 [R1+0x448], R32 ;  /* 0x0004482001007387 */ /* 0x0003e20000100a00 */
[----:B------:R-:W-:-:S03]  /*1bbf0*/  VIADD R23, R24, 0xfffffec3 ;  /* 0xfffffec318177836 */ /* 0x000fc60000000000 */
[----:B------:R1:W-:Y:S01]  /*1bc00*/  LDGSTS.E [R13+0x5800c], desc[UR8][R32.64], !P5 ;  /* 0x5800c000200d7fae */ /* 0x0003e2000e921848 */
[----:B------:R-:W3:Y:S03]  /*1bc10*/  LDC R28, c[0x0][0x230] ;  /* 0x00008c00ff1c7b82 */ /* 0x000ee60000000800 */
[----:B------:R1:W-:Y:S04]  /*1bc20*/  STL.64 [R1+0x440], R10 ;  /* 0x0004400a01007387 */ /* 0x0003e80000100a00 */
[----:B------:R1:W-:Y:S01]  /*1bc30*/  LDGSTS.E [R13+0x5c00c], desc[UR8][R10.64], !P5 ;  /* 0x5c00c0000a0d7fae */ /* 0x0003e2000e921848 */
[----:B------:R-:W-:Y:S01]  /*1bc40*/  ISETP.GE.U32.AND P5, PT, R22, 0x7ffffe43, PT ;  /* 0x7ffffe431600780c */ /* 0x000fe20003fa6070 */
[----:B----4-:R-:W-:Y:S01]  /*1bc50*/  VIADD R22, R30, 0xfffffec0 ;  /* 0xfffffec01e167836 */ /* 0x010fe20000000000 */
[----:B------:R-:W4:Y:S01]  /*1bc60*/  LDC R24, c[0x0][0x230] ;  /* 0x00008c00ff187b82 */ /* 0x000f220000000800 */
[----:B------:R-:W-:Y:S01]  /*1bc70*/  ISETP.GE.U32.AND P6, PT, R23, 0x7ffffe44, PT ;  /* 0x7ffffe441700780c */ /* 0x000fe20003fc6070 */
[----:B-1----:R-:W-:Y:S01]  /*1bc80*/  VIADD R23, R27, 0xfffffec1 ;  /* 0xfffffec11b177836 */ /* 0x002fe20000000000 */
[----:B------:R-:W-:Y:S05]  /*1bc90*/  STL.64 [R1+0x14f8], R12 ;  /* 0x0014f80c01007387 */ /* 0x000fea0000100a00 */
[----:B------:R-:W1:Y:S08]  /*1bca0*/  LDC R27, c[0x0][0x230] ;  /* 0x00008c00ff1b7b82 */ /* 0x000e700000000800 */
[----:B------:R-:W1:Y:S08]  /*1bcb0*/  LDC R69, c[0x0][0x230] ;  /* 0x00008c00ff457b82 */ /* 0x000e700000000800 */
[----:B------:R-:W1:Y:S01]  /*1bcc0*/  LDC R68, c[0x0][0x230] ;  /* 0x00008c00ff447b82 */ /* 0x000e620000000800 */
[----:B------:R-:W-:-:S02]  /*1bcd0*/  VIADD R60, R60, 0xfffffe5e ;  /* 0xfffffe5e3c3c7836 */ /* 0x000fc40000000000 */
[----:B------:R-:W-:-:S04]  /*1bce0*/  IMAD.WIDE R32, R231, 0x4, R94 ;  /* 0x00000004e7207825 */ /* 0x000fc800078e025e */
[----:B------:R-:W-:Y:S01]  /*1bcf0*/  IMAD.WIDE R10, R231, 0x4, R92 ;  /* 0x00000004e70a7825 */ /* 0x000fe200078e025c */
[----:B------:R-:W-:Y:S04]  /*1bd00*/  LDGSTS.E [R14+0x40000], desc[UR8][R32.64], !P3 ;  /* 0x40000000200e7fae */ /* 0x000fe8000d921848 */
[----:B------:R4:W-:Y:S01]  /*1bd10*/  LDGSTS.E [R14+0x44000], desc[UR8][R10.64], !P3 ;  /* 0x440000000a0e7fae */ /* 0x0009e2000d921848 */
[----:B------:R-:W-:Y:S02]  /*1bd20*/  ISETP.GE.U32.AND P3, PT, R23, 0x7ffffe42, PT ;  /* 0x7ffffe421700780c */ /* 0x000fe40003f66070 */
[----:B------:R-:W-:Y:S01]  /*1bd30*/  IADD3 R23, R26, -0x15d, RZ ;  /* 0xfffffea31a177810 */ /* 0x000fe20007ffe0ff */
[----:B------:R-:W-:Y:S01]  /*1bd40*/  STL.64 [R1+0x900], R32 ;  /* 0x0009002001007387 */ /* 0x000fe20000100a00 */
[----:B------:R-:W1:Y:S01]  /*1bd50*/  LDC R26, c[0x0][0x230] ;  /* 0x00008c00ff1a7b82 */ /* 0x000e620000000800 */
[----:B------:R-:W-:-:S05]  /*1bd60*/  IMAD.WIDE R4, R231, 0x4, R4 ;  /* 0x00000004e7047825 */ /* 0x000fca00078e0204 */
[----:B------:R3:W-:Y:S01]  /*1bd70*/  LDGSTS.E [R14+0x40004], desc[UR8][R4.64], !P0 ;  /* 0x40004000040e7fae */ /* 0x0007e2000c121848 */
[----:B--2---:R-:W-:-:S05]  /*1bd80*/  IMAD.WIDE R2, R231, 0x4, R2 ;  /* 0x00000004e7027825 */ /* 0x004fca00078e0202 */
[----:B------:R2:W-:Y:S01]  /*1bd90*/  LDGSTS.E [R14+0x44004], desc[UR8][R2.64], !P0 ;  /* 0x44004000020e7fae */ /* 0x0005e2000c121848 */
[----:B------:R-:W-:Y:S01]  /*1bda0*/  ISETP.GE.U32.AND P0, PT, R22, 0x7ffffe41, PT ;  /* 0x7ffffe411600780c */ /* 0x000fe20003f06070 */
[----:B------:R-:W-:Y:S02]  /*1bdb0*/  VIADD R22, R29, 0xfffffea2 ;  /* 0xfffffea21d167836 */ /* 0x000fe40000000000 */
[----:B------:R-:W1:Y:S01]  /*1bdc0*/  LDC R29, c[0x0][0x230] ;  /* 0x00008c00ff1d7b82 */ /* 0x000e620000000800 */
[----:B------:R4:W-:Y:S04]  /*1bdd0*/  STL.64 [R1+0x438], R10 ;  /* 0x0004380a01007387 */ /* 0x0009e80000100a00 */
[----:B------:R3:W-:Y:S04]  /*1bde0*/  STL.64 [R1+0x430], R4 ;  /* 0x0004300401007387 */ /* 0x0007e80000100a00 */
[----:B------:R2:W-:Y:S01]  /*1bdf0*/  STL.64 [R1+0x428], R2 ;  /* 0x0004280201007387 */ /* 0x0005e20000100a00 */
[----:B----4-:R-:W-:-:S04]  /*1be00*/  IMAD.WIDE R10, R231, 0x4, R20 ;  /* 0x00000004e70a7825 */ /* 0x010fc800078e0214 */
[C---:B---3--:R-:W-:Y:S01]  /*1be10*/  IMAD.WIDE R4, R231.reuse, 0x4, R18 ;  /* 0x00000004e7047825 */ /* 0x048fe200078e0212 */
[----:B------:R3:W-:Y:S03]  /*1be20*/  STL.64 [R1+0x420], R10 ;  /* 0x0004200a01007387 */ /* 0x0007e60000100a00 */
[----:B--2---:R-:W-:Y:S01]  /*1be30*/  IMAD.WIDE R2, R231, 0x4, R16 ;  /* 0x00000004e7027825 */ /* 0x004fe200078e0210 */
[----:B------:R3:W-:Y:S04]  /*1be40*/  LDGSTS.E [R14+0x40008], desc[UR8][R10.64], !P4 ;  /* 0x400080000a0e7fae */ /* 0x0007e8000e121848 */
[----:B------:R2:W-:Y:S04]  /*1be50*/  STL.64 [R1+0x408], R6 ;  /* 0x0004080601007387 */ /* 0x0005e80000100a00 */
[----:B------:R2:W-:Y:S01]  /*1be60*/  LDGSTS.E [R14+0x44008], desc[UR8][R6.64], !P4 ;  /* 0x44008000060e7fae */ /* 0x0005e2000e121848 */
[----:B------:R-:W-:Y:S01]  /*1be70*/  ISETP.GE.U32.AND P4, PT, R23, 0x7ffffe24, PT ;  /* 0x7ffffe241700780c */ /* 0x000fe20003f86070 */
[----:B------:R-:W-:-:S02]  /*1be80*/  VIADD R23, R25, 0xfffffea1 ;  /* 0xfffffea119177836 */ /* 0x000fc40000000000 */
[C---:B---3--:R-:W-:Y:S01]  /*1be90*/  IMAD.WIDE R10, R231.reuse, 0x4, R242 ;  /* 0x00000004e70a7825 */ /* 0x048fe200078e02f2 */
[----:B------:R3:W-:Y:S01]  /*1bea0*/  STL.64 [R1+0x3f0], R4 ;  /* 0x0003f00401007387 */ /* 0x0007e20000100a00 */
[----:B------:R-:W4:Y:S03]  /*1beb0*/  LDC R25, c[0x0][0x230] ;  /* 0x00008c00ff197b82 */ /* 0x000f260000000800 */
[----:B------:R3:W-:Y:S01]  /*1bec0*/  LDGSTS.E [R14+0x4000c], desc[UR8][R4.64], !P2 ;  /* 0x4000c000040e7fae */ /* 0x0007e2000d121848 */
[----:B--2---:R-:W-:-:S03]  /*1bed0*/  IMAD.WIDE R6, R231, 0x4, R240 ;  /* 0x00000004e7067825 */ /* 0x004fc600078e02f0 */
[----:B------:R2:W-:Y:S04]  /*1bee0*/  STL.64 [R1+0x3e8], R2 ;  /* 0x0003e80201007387 */ /* 0x0005e80000100a00 */
[----:B------:R2:W-:Y:S01]  /*1bef0*/  LDGSTS.E [R14+0x4400c], desc[UR8][R2.64], !P2 ;  /* 0x4400c000020e7fae */ /* 0x0005e2000d121848 */
[----:B------:R-:W-:Y:S01]  /*1bf00*/  ISETP.GE.U32.AND P2, PT, R22, 0x7ffffe23, PT ;  /* 0x7ffffe231600780c */ /* 0x000fe20003f46070 */
[----:B---3--:R-:W-:Y:S02]  /*1bf10*/  IMAD.WIDE R4, R231, 0x4, R238 ;  /* 0x00000004e7047825 */ /* 0x008fe400078e02ee */
[----:B------:R3:W-:Y:S01]  /*1bf20*/  STL.64 [R1+0x3d8], R10 ;  /* 0x0003d80a01007387 */ /* 0x0007e20000100a00 */
[----:B------:R-:W-:Y:S01]  /*1bf30*/  IADD3 R22, R28, -0x160, RZ ;  /* 0xfffffea01c167810 */ /* 0x000fe20007ffe0ff */
[----:B------:R-:W-:-:S02]  /*1bf40*/  IMAD.WIDE R20, R252, 0x4, R170 ;  /* 0x00000004fc147825 */ /* 0x000fc400078e02aa */
[----:B------:R3:W-:Y:S01]  /*1bf50*/  LDGSTS.E [R14+0x48000], desc[UR8][R10.64], !P6 ;  /* 0x480000000a0e7fae */ /* 0x0007e2000f121848 */
[----:B------:R-:W4:Y:S01]  /*1bf60*/  LDC R28, c[0x0][0x230] ;  /* 0x00008c00ff1c7b82 */ /* 0x000f220000000800 */
[----:B--2---:R-:W-:Y:S02]  /*1bf70*/  IMAD.WIDE R2, R231, 0x4, R236 ;  /* 0x00000004e7027825 */ /* 0x004fe400078e02ec */
        /* <DEDUP_REMOVED lines=13> */
[----:B------:R3:W-:Y:S02]  /*1c050*/  STL.64 [R1+0x3b0], R10 ;  /* 0x0003b00a01007387 */ /* 0x0007e40000100a00 */
[----:B-1----:R-:W-:-:S02]  /*1c060*/  VIADD R22, R27, 0xfffffe82 ;  /* 0xfffffe821b167836 */ /* 0x002fc40000000000 */
[----:B------:R3:W-:Y:S01]  /*1c070*/  LDGSTS.E [R14+0x48008], desc[UR8][R10.64], !P3 ;  /* 0x480080000a0e7fae */ /* 0x0007e2000d921848 */
[----:B------:R-:W-:Y:S01]  /*1c080*/  IMAD.WIDE R12, R252, 0x4, R174 ;  /* 0x00000004fc0c7825 */ /* 0x000fe200078e02ae */
[----:B------:R-:W1:Y:S03]  /*1c090*/  LDC R27, c[0x0][0x230] ;  /* 0x00008c00ff1b7b82 */ /* 0x000e660000000800 */
[----:B--2---:R-:W-:Y:S01]  /*1c0a0*/  IMAD.WIDE R2, R231, 0x4, R114 ;  /* 0x00000004e7027825 */ /* 0x004fe200078e0272 */
[----:B------:R2:W-:Y:S04]  /*1c0b0*/  STL.64 [R1+0x3a0], R6 ;  /* 0x0003a00601007387 */ /* 0x0005e80000100a00 */
[----:B------:R2:W-:Y:S01]  /*1c0c0*/  LDGSTS.E [R14+0x4c008], desc[UR8][R6.64], !P3 ;  /* 0x4c008000060e7fae */ /* 0x0005e2000d921848 */
[----:B------:R-:W-:Y:S01]  /*1c0d0*/  ISETP.GE.U32.AND P3, PT, R23, 0x7ffffe04, PT ;  /* 0x7ffffe041700780c */ /* 0x000fe20003f66070 */
[----:B---3--:R-:W-:-:S02]  /*1c0e0*/  IMAD.WIDE R10, R231, 0x4, R116 ;  /* 0x00000004e70a7825 */ /* 0x008fc400078e0274 */
[----:B------:R3:W-:Y:S02]  /*1c0f0*/  STL.64 [R1+0x398], R4 ;  /* 0x0003980401007387 */ /* 0x0007e40000100a00 */
[----:B------:R-:W-:Y:S02]  /*1c100*/  VIADD R23, R29, 0xfffffe80 ;  /* 0xfffffe801d177836 */ /* 0x000fe40000000000 */
[----:B------:R3:W-:Y:S01]  /*1c110*/  LDGSTS.E [R14+0x4800c], desc[UR8][R4.64], !P0 ;  /* 0x4800c000040e7fae */ /* 0x0007e2000c121848 */
[----:B--2---:R-:W-:-:S03]  /*1c120*/  IMAD.WIDE R6, R231, 0x4, R118 ;  /* 0x00000004e7067825 */ /* 0x004fc600078e0276 */
[----:B------:R2:W-:Y:S04]  /*1c130*/  STL.64 [R1+0x388], R2 ;  /* 0x0003880201007387 */ /* 0x0005e80000100a00 */
[----:B------:R2:W-:Y:S01]  /*1c140*/  LDGSTS.E [R14+0x4c00c], desc[UR8][R2.64], !P0 ;  /* 0x4c00c000020e7fae */ /* 0x0005e2000c121848 */
[----:B------:R-:W-:Y:S01]  /*1c150*/  ISETP.GE.U32.AND P0, PT, R22, 0x7ffffe03, PT ;  /* 0x7ffffe031600780c */ /* 0x000fe20003f06070 */
[----:B---3--:R-:W-:Y:S02]  /*1c160*/  IMAD.WIDE R4, R231, 0x4, R120 ;  /* 0x00000004e7047825 */ /* 0x008fe400078e0278 */
[----:B------:R-:W-:Y:S01]  /*1c170*/  LDGSTS.E [R14+0x50000], desc[UR8][R10.64], !P4 ;  /* 0x500000000a0e7fae */ /* 0x000fe2000e121848 */
[----:B------:R-:W-:Y:S01]  /*1c180*/  IADD3 R22, R26, -0x17f, RZ ;  /* 0xfffffe811a167810 */ /* 0x000fe20007ffe0ff */
[----:B------:R-:W-:-:S02]  /*1c190*/  IMAD.WIDE R16, R252, 0x4, R178 ;  /* 0x00000004fc107825 */ /* 0x000fc400078e02b2 */
[----:B------:R3:W-:Y:S01]  /*1c1a0*/  LDGSTS.E [R14+0x54000], desc[UR8][R6.64], !P4 ;  /* 0x54000000060e7fae */ /* 0x0007e2000e121848 */
[----:B------:R-:W-:Y:S01]  /*1c1b0*/  ISETP.GE.AND P4, PT, R8, R23, PT ;  /* 0x000000170800720c */ /* 0x000fe20003f86270 */
[----:B------:R-:W1:Y:S01]  /*1c1c0*/  LDC R26, c[0x0][0x230] ;  /* 0x00008c00ff1a7b82 */ /* 0x000e620000000800 */
[----:B--2---:R-:W-:Y:S01]  /*1c1d0*/  IMAD.WIDE R2, R231, 0x4, R122 ;  /* 0x00000004e7027825 */ /* 0x004fe200078e027a */
[----:B------:R2:W-:Y:S04]  /*1c1e0*/  LDGSTS.E [R14+0x50004], desc[UR8][R4.64], !P2 ;  /* 0x50004000040e7fae */ /* 0x0005e8000d121848 */
[----:B------:R4:W-:Y:S01]  /*1c1f0*/  LDGSTS.E [R14+0x54004], desc[UR8][R2.64], !P2 ;  /* 0x54004000020e7fae */ /* 0x0009e2000d121848 */
[----:B------:R-:W-:Y:S02]  /*1c200*/  ISETP.GE.U32.AND P2, PT, R22, 0x7ffffe02, PT ;  /* 0x7ffffe021600780c */ /* 0x000fe40003f46070 */
[----:B------:R-:W-:Y:S01]  /*1c210*/  SEL R22, RZ, 0x4, P4 ;  /* 0x00000004ff167807 */ /* 0x000fe20002000000 */
[----:B------:R-:W-:Y:S01]  /*1c220*/  STL.64 [R1+0x380], R10 ;  /* 0x0003800a01007387 */ /* 0x000fe20000100a00 */
[----:B------:R-:W-:Y:S01]  /*1c230*/  ISETP.GT.AND P4, PT, R9, 0x1ff, PT ;  /* 0x000001ff0900780c */ /* 0x000fe20003f84270 */
[----:B------:R-:W-:-:S02]  /*1c240*/  IMAD.WIDE R8, R231, 0x4, R124 ;  /* 0x00000004e7087825 */ /* 0x000fc400078e027c */
[----:B------:R3:W-:Y:S04]  /*1c250*/  STL.64 [R1+0x378], R6 ;  /* 0x0003780601007387 */ /* 0x0007e80000100a00 */
[----:B------:R2:W-:Y:S01]  /*1c260*/  STL.64 [R1+0x370], R4 ;  /* 0x0003700401007387 */ /* 0x0005e20000100a00 */
[----:B------:R-:W-:-:S03]  /*1c270*/  SEL R22, R22, RZ, P4 ;  /* 0x000000ff16167207 */ /* 0x000fc60002000000 */
[----:B------:R4:W-:Y:S01]  /*1c280*/  STL.64 [R1+0x368], R2 ;  /* 0x0003680201007387 */ /* 0x0009e20000100a00 */
[----:B---3--:R-:W-:-:S03]  /*1c290*/  IMAD.WIDE R6, R231, 0x4, R126 ;  /* 0x00000004e7067825 */ /* 0x008fc600078e027e */
[----:B------:R3:W-:Y:S01]  /*1c2a0*/  STL.64 [R1+0x360], R8 ;  /* 0x0003600801007387 */ /* 0x0007e20000100a00 */
[----:B--2---:R-:W-:-:S03]  /*1c2b0*/  IMAD.WIDE R4, R231, 0x4, R128 ;  /* 0x00000004e7047825 */ /* 0x004fc600078e0280 */
[----:B------:R3:W-:Y:S01]  /*1c2c0*/  LDGSTS.E [R14+0x50008], desc[UR8][R8.64], !P6 ;  /* 0x50008000080e7fae */ /* 0x0007e2000f121848 */
[----:B----4-:R-:W-:-:S03]  /*1c2d0*/  IMAD.WIDE R2, R231, 0x4, R130 ;  /* 0x00000004e7027825 */ /* 0x010fc600078e0282 */
[----:B------:R2:W-:Y:S01]  /*1c2e0*/  STL.64 [R1+0x358], R6 ;  /* 0x0003580601007387 */ /* 0x0005e20000100a00 */
[----:B------:R-:W-:-:S03]  /*1c2f0*/  ISETP.GE.U32.AND P4, PT, R23, 0x7ffffe01, PT ;  /* 0x7ffffe011700780c */ /* 0x000fc60003f86070 */
        /* <DEDUP_REMOVED lines=20> */
[----:B------:R-:W-:Y:S04]  /*1c440*/  STL.64 [R1+0x328], R8 ;  /* 0x0003280801007387 */ /* 0x000fe80000100a00 */
[----:B------:R-:W-:Y:S01]  /*1c450*/  STL.64 [R1+0xa90], R6 ;  /* 0x000a900601007387 */ /* 0x000fe20000100a00 */
[----:B--2---:R-:W-:-:S03]  /*1c460*/  IMAD.WIDE R2, R231, 0x4, R146 ;  /* 0x00000004e7027825 */ /* 0x004fc600078e0292 */
[----:B------:R-:W-:Y:S04]  /*1c470*/  LDGSTS.E [R14+0x58008], desc[UR8][R8.64], !P2 ;  /* 0x58008000080e7fae */ /* 0x000fe8000d121848 */
[----:B------:R-:W-:Y:S04]  /*1c480*/  STL [R1+0x1500], R231 ;  /* 0x001500e701007387 */ /* 0x000fe80000100800 */
[----:B------:R-:W-:Y:S04]  /*1c490*/  LDGSTS.E [R14+0x5c008], desc[UR8][R6.64], !P2 ;  /* 0x5c008000060e7fae */ /* 0x000fe8000d121848 */
[----:B------:R-:W-:Y:S04]  /*1c4a0*/  STL.64 [R1+0x320], R4 ;  /* 0x0003200401007387 */ /* 0x000fe80000100a00 */
[----:B------:R-:W-:Y:S04]  /*1c4b0*/  LDGSTS.E [R14+0x5800c], desc[UR8][R4.64], !P4 ;  /* 0x5800c000040e7fae */ /* 0x000fe8000e121848 */
[----:B------:R2:W-:Y:S04]  /*1c4c0*/  STL.64 [R1+0xa80], R2 ;  /* 0x000a800201007387 */ /* 0x0005e80000100a00 */
[----:B------:R2:W-:Y:S04]  /*1c4d0*/  LDGSTS.E [R14+0x5c00c], desc[UR8][R2.64], !P4 ;  /* 0x5c00c000020e7fae */ /* 0x0005e8000e121848 */
[----:B------:R-:W-:Y:S04]  /*1c4e0*/  STL.64 [R1+0x1508], R68 ;  /* 0x0015084401007387 */ /* 0x000fe80000100a00 */
[----:B------:R-:W-:Y:S01]  /*1c4f0*/  STL.64 [R1+0x1510], R76 ;  /* 0x0015104c01007387 */ /* 0x000fe20000100a00 */
[----:B--2---:R-:W-:-:S03]  /*1c500*/  IMAD.WIDE R2, R252, 0x4, R148 ;  /* 0x00000004fc027825 */ /* 0x004fc600078e0294 */
[----:B------:R2:W-:Y:S04]  /*1c510*/  STL [R1+0x1518], R60 ;  /* 0x0015183c01007387 */ /* 0x0005e80000100800 */
[----:B------:R3:W-:Y:S01]  /*1c520*/  STL.64 [R1+0x310], R2 ;  /* 0x0003100201007387 */ /* 0x0007e20000100a00 */
[----:B------:R-:W-:-:S04]  /*1c530*/  IMAD.WIDE R10, R252, 0x4, R152 ;  /* 0x00000004fc0a7825 */ /* 0x000fc800078e0298 */
        /* <DEDUP_REMOVED lines=22> */
[----:B------:R-:W-:Y:S01]  /*1c6a0*/  VIADD R23, R24, 0xfffffe7f ;  /* 0xfffffe7f18177836 */ /* 0x000fe20000000000 */
[----:B------:R-:W-:Y:S01]  /*1c6b0*/  ISETP.NE.U32.AND P6, PT, R22, RZ, PT ;  /* 0x000000ff1600720c */ /* 0x000fe20003fc5070 */
[C---:B--2---:R-:W-:Y:S01]  /*1c6c0*/  IMAD.WIDE R60, R252.reuse, 0x4, R150 ;  /* 0x00000004fc3c7825 */ /* 0x044fe200078e0296 */
[----:B------:R-:W0:Y:S03]  /*1c6d0*/  LDGDEPBAR ;  /* 0x00000000000079af */ /* 0x000e260000000000 */
[C---:B---3--:R-:W-:Y:S01]  /*1c6e0*/  IMAD.WIDE R2, R252.reuse, 0x4, R154 ;  /* 0x00000004fc027825 */ /* 0x048fe200078e029a */
[----:B------:R-:W-:Y:S04]  /*1c6f0*/  STL.64 [R1+0x308], R60 ;  /* 0x0003083c01007387 */ /* 0x000fe80000100a00 */
[----:B------:R2:W-:Y:S04]  /*1c700*/  STL.64 [R1+0x2f8], R2 ;  /* 0x0002f80201007387 */ /* 0x0005e80000100a00 */
[----:B------:R-:W-:Y:S04]  /*1c710*/  STL.64 [R1+0x1528], R60 ;  /* 0x0015283c01007387 */ /* 0x000fe80000100a00 */
[----:B------:R-:W-:Y:S01]  /*1c720*/  STL.64 [R1+0x300], R10 ;  /* 0x0003000a01007387 */ /* 0x000fe20000100a00 */
[----:B--2---:R-:W-:-:S03]  /*1c730*/  IMAD.WIDE R2, R252, 0x4, R160 ;  /* 0x00000004fc027825 */ /* 0x004fc600078e02a0 */
[----:B------:R2:W-:Y:S04]  /*1c740*/  STL.64 [R1+0x1530], R10 ;  /* 0x0015300a01007387 */ /* 0x0005e80000100a00 */
[----:B------:R-:W3:Y:S04]  /*1c750*/  LDL.LU.64 R110, [R1+0xf38] ;  /* 0x000f3800016e7983 */ /* 0x000ee80000300a00 */
[----:B------:R-:W4:Y:S04]  /*1c760*/  LDL.LU.64 R48, [R1+0x1c8] ;  /* 0x0001c80001307983 */ /* 0x000f280000300a00 */
[----:B------:R1:W-:Y:S04]  /*1c770*/  STL.64 [R1+0x2e0], R2 ;  /* 0x0002e00201007387 */ /* 0x0003e80000100a00 */
[----:B------:R-:W4:Y:S04]  /*1c780*/  LDL.LU.64 R96, [R1+0xf30] ;  /* 0x000f300001607983 */ /* 0x000f280000300a00 */
        /* <DEDUP_REMOVED lines=8> */
[----:B------:R-:W4:Y:S01]  /*1c810*/  LDL.LU.64 R94, [R1+0x178] ;  /* 0x00017800015e7983 */ /* 0x000f220000300a00 */
[----:B------:R-:W-:-:S04]  /*1c820*/  IMAD.WIDE R76, R252, 0x4, R156 ;  /* 0x00000004fc4c7825 */ /* 0x000fc800078e029c */
[C---:B------:R-:W-:Y:S01]  /*1c830*/  IMAD.WIDE R4, R252.reuse, 0x4, R158 ;  /* 0x00000004fc047825 */ /* 0x040fe200078e029e */
[----:B------:R-:W-:Y:S03]  /*1c840*/  STL.64 [R1+0x2f0], R76 ;  /* 0x0002f04c01007387 */ /* 0x000fe60000100a00 */
[C---:B------:R-:W-:Y:S01]  /*1c850*/  IMAD.WIDE R68, R252.reuse, 0x4, R162 ;  /* 0x00000004fc447825 */ /* 0x040fe200078e02a2 */
[----:B------:R-:W-:Y:S03]  /*1c860*/  STL.64 [R1+0x2e8], R4 ;  /* 0x0002e80401007387 */ /* 0x000fe60000100a00 */
[C---:B--2---:R-:W-:Y:S01]  /*1c870*/  IMAD.WIDE R10, R252.reuse, 0x4, R166 ;  /* 0x00000004fc0a7825 */ /* 0x044fe200078e02a6 */
[----:B------:R-:W-:Y:S03]  /*1c880*/  STL.64 [R1+0x2d8], R68 ;  /* 0x0002d84401007387 */ /* 0x000fe60000100a00 */
[C---:B-1----:R-:W-:Y:S01]  /*1c890*/  IMAD.WIDE R2, R252.reuse, 0x4, R164 ;  /* 0x00000004fc027825 */ /* 0x042fe200078e02a4 */
[----:B------:R-:W-:Y:S03]  /*1c8a0*/  STL.64 [R1+0x2c0], R10 ;  /* 0x0002c00a01007387 */ /* 0x000fe60000100a00 */
[C---:B------:R-:W-:Y:S01]  /*1c8b0*/  IMAD.WIDE R230, R252.reuse, 0x4, R168 ;  /* 0x00000004fce67825 */ /* 0x040fe200078e02a8 */
[----:B------:R-:W-:Y:S03]  /*1c8c0*/  STL.64 [R1+0x2c8], R2 ;  /* 0x0002c80201007387 */ /* 0x000fe60000100a00 */
[C---:B------:R-:W-:Y:S01]  /*1c8d0*/  IMAD.WIDE R60, R252.reuse, 0x4, R172 ;  /* 0x00000004fc3c7825 */ /* 0x040fe200078e02ac */
[----:B------:R-:W-:Y:S04]  /*1c8e0*/  STL.64 [R1+0x2b8], R230 ;  /* 0x0002b8e601007387 */ /* 0x000fe80000100a00 */
        /* <DEDUP_REMOVED lines=26> */
[----:B------:R-:W2:Y:S01]  /*1ca90*/  LDL.LU.64 R98, [R1+0xf08] ;  /* 0x000f080001627983 */ /* 0x000ea20000300a00 */
[----:B---3--:R-:W-:-:S04]  /*1caa0*/  IMAD.WIDE R170, R252, 0x4, R110 ;  /* 0x00000004fcaa7825 */ /* 0x008fc800078e026e */
[----:B----4-:R-:W-:-:S04]  /*1cab0*/  IMAD.WIDE R148, R252, 0x4, R48 ;  /* 0x00000004fc947825 */ /* 0x010fc800078e0230 */
[----:B------:R-:W-:-:S04]  /*1cac0*/  IMAD.WIDE R126, R252, 0x4, R96 ;  /* 0x00000004fc7e7825 */ /* 0x000fc800078e0260 */
[C---:B------:R-:W-:Y:S02]  /*1cad0*/  IMAD.WIDE R106, R252.reuse, 0x4, R102 ;  /* 0x00000004fc6a7825 */ /* 0x040fe400078e0266 */
[----:B------:R-:W3:Y:S04]  /*1cae0*/  LDL.LU.64 R102, [R1+0x168] ;  /* 0x0001680001667983 */ /* 0x000ee80000300a00 */
[----:B------:R-:W4:Y:S04]  /*1caf0*/  LDL.LU.64 R110, [R1+0xf00] ;  /* 0x000f0000016e7983 */ /* 0x000f280000300a00 */
[----:B------:R-:W-:Y:S01]  /*1cb00*/  STL.64 [R1+0x1d0], R170 ;  /* 0x0001d0aa01007387 */ /* 0x000fe20000100a00 */
[----:B------:R-:W-:-:S03]  /*1cb10*/  IMAD.WIDE R168, R252, 0x4, R84 ;  /* 0x00000004fca87825 */ /* 0x000fc600078e0254 */
[----:B------:R-:W4:Y:S01]  /*1cb20*/  LDL.LU.64 R48, [R1+0x158] ;  /* 0x0001580001307983 */ /* 0x000f220000300a00 */
[----:B------:R-:W-:-:S03]  /*1cb30*/  IMAD.WIDE R146, R252, 0x4, R92 ;  /* 0x00000004fc927825 */ /* 0x000fc600078e025c */
[----:B------:R-:W4:Y:S01]  /*1cb40*/  LDL.LU.64 R96, [R1+0xef8] ;  /* 0x000ef80001607983 */ /* 0x000f220000300a00 */
[----:B------:R-:W-:-:S03]  /*1cb50*/  IMAD.WIDE R86, R252, 0x4, R72 ;  /* 0x00000004fc567825 */ /* 0x000fc600078e0248 */
[----:B------:R-:W-:Y:S04]  /*1cb60*/  STL.64 [R1+0x1c8], R148 ;  /* 0x0001c89401007387 */ /* 0x000fe80000100a00 */
[----:B------:R-:W-:Y:S04]  /*1cb70*/  STL.64 [R1+0x1c0], R126 ;  /* 0x0001c07e01007387 */ /* 0x000fe80000100a00 */
[----:B------:R-:W4:Y:S01]  /*1cb80*/  LDL.LU.64 R92, [R1+0x148] ;  /* 0x00014800015c7983 */ /* 0x000f220000300a00 */
[----:B------:R-:W-:-:S03]  /*1cb90*/  IMAD.WIDE R124, R252, 0x4, R104 ;  /* 0x00000004fc7c7825 */ /* 0x000fc600078e0268 */
[----:B------:R-:W-:Y:S01]  /*1cba0*/  STL.64 [R1+0x1b8], R106 ;  /* 0x0001b86a01007387 */ /* 0x000fe20000100a00 */
[----:B------:R-:W-:-:S03]  /*1cbb0*/  IMAD.WIDE R104, R252, 0x4, R100 ;  /* 0x00000004fc687825 */ /* 0x000fc600078e0264 */
[----:B------:R-:W-:Y:S04]  /*1cbc0*/  STL.64 [R1+0x1a8], R168 ;  /* 0x0001a8a801007387 */ /* 0x000fe80000100a00 */
[----:B------:R-:W-:Y:S04]  /*1cbd0*/  STL.64 [R1+0x1b0], R86 ;  /* 0x0001b05601007387 */ /* 0x000fe80000100a00 */
[----:B------:R-:W-:Y:S04]  /*1cbe0*/  STL.64 [R1+0x1a0], R146 ;  /* 0x0001a09201007387 */ /* 0x000fe80000100a00 */
[----:B------:R-:W4:Y:S04]  /*1cbf0*/  LDL.LU.64 R100, [R1+0xef0] ;  /* 0x000ef00001647983 */ /* 0x000f280000300a00 */
[----:B------:R-:W4:Y:S01]  /*1cc00*/  LDL.LU.64 R72, [R1+0x138] ;  /* 0x0001380001487983 */ /* 0x000f220000300a00 */
[----:B------:R-:W-:-:S03]  /*1cc10*/  IMAD.WIDE R84, R252, 0x4, R70 ;  /* 0x00000004fc547825 */ /* 0x000fc600078e0246 */
[----:B------:R-:W-:Y:S01]  /*1cc20*/  STL.64 [R1+0x198], R124 ;  /* 0x0001987c01007387 */ /* 0x000fe20000100a00 */
[----:B------:R-:W-:-:S03]  /*1cc30*/  IMAD.WIDE R166, R252, 0x4, R58 ;  /* 0x00000004fca67825 */ /* 0x000fc600078e023a */
[----:B------:R-:W4:Y:S01]  /*1cc40*/  LDL.LU.64 R70, [R1+0xee8] ;  /* 0x000ee80001467983 */ /* 0x000f220000300a00 */
[----:B------:R-:W-:-:S03]  /*1cc50*/  IMAD.WIDE R144, R252, 0x4, R94 ;  /* 0x00000004fc907825 */ /* 0x000fc600078e025e */
[----:B------:R-:W4:Y:S04]  /*1cc60*/  LDL.LU.64 R58, [R1+0xee0] ;  /* 0x000ee000013a7983 */ /* 0x000f280000300a00 */
[----:B------:R-:W4:Y:S04]  /*1cc70*/  LDL.LU.64 R94, [R1+0xed8] ;  /* 0x000ed800015e7983 */ /* 0x000f280000300a00 */
[----:B------:R-:W-:Y:S04]  /*1cc80*/  STL.64 [R1+0x190], R104 ;  /* 0x0001906801007387 */ /* 0x000fe80000100a00 */
[----:B------:R-:W-:Y:S04]  /*1cc90*/  STL.64 [R1+0x180], R166 ;  /* 0x000180a601007387 */ /* 0x000fe80000100a00 */
[----:B------:R-:W-:Y:S04]  /*1cca0*/  STL.64 [R1+0x188], R84 ;  /* 0x0001885401007387 */ /* 0x000fe80000100a00 */
[----:B------:R-:W-:Y:S01]  /*1ccb0*/  STL.64 [R1+0x178], R144 ;  /* 0x0001789001007387 */ /* 0x000fe20000100a00 */
[----:B--2---:R-:W-:-:S03]  /*1ccc0*/  IMAD.WIDE R122, R252, 0x4, R98 ;  /* 0x00000004fc7a7825 */ /* 0x004fc600078e0262 */
[----:B------:R-:W2:Y:S01]  /*1ccd0*/  LDL.LU.64 R98, [R1+0xed0] ;  /* 0x000ed00001627983 */ /* 0x000ea20000300a00 */
[----:B---3--:R-:W-:-:S04]  /*1cce0*/  IMAD.WIDE R102, R252, 0x4, R102 ;  /* 0x00000004fc667825 */ /* 0x008fc800078e0266 */
[C---:B----4-:R-:W-:Y:S02]  /*1ccf0*/  IMAD.WIDE R82, R252.reuse, 0x4, R110 ;  /* 0x00000004fc527825 */ /* 0x050fe400078e026e */
[----:B------:R-:W3:Y:S04]  /*1cd00*/  LDL.LU.64 R110, [R1+0xec8] ;  /* 0x000ec800016e7983 */ /* 0x000ee80000300a00 */
[----:B------:R-:W-:Y:S01]  /*1cd10*/  STL.64 [R1+0x170], R122 ;  /* 0x0001707a01007387 */ /* 0x000fe20000100a00 */
[----:B------:R-:W-:-:S03]  /*1cd20*/  IMAD.WIDE R164, R252, 0x4, R48 ;  /* 0x00000004fca47825 */ /* 0x000fc600078e0230 */
[----:B------:R-:W4:Y:S01]  /*1cd30*/  LDL.LU.64 R74, [R1+0xec0] ;  /* 0x000ec000014a7983 */ /* 0x000f220000300a00 */
[----:B------:R-:W-:-:S03]  /*1cd40*/  IMAD.WIDE R142, R252, 0x4, R96 ;  /* 0x00000004fc8e7825 */ /* 0x000fc600078e0260 */
[----:B------:R-:W4:Y:S04]  /*1cd50*/  LDL.LU.64 R40, [R1+0xeb8] ;  /* 0x000eb80001287983 */ /* 0x000f280000300a00 */
[----:B------:R-:W4:Y:S04]  /*1cd60*/  LDL.LU.64 R96, [R1+0xeb0] ;  /* 0x000eb00001607983 */ /* 0x000f280000300a00 */
[----:B------:R-:W-:Y:S01]  /*1cd70*/  STL.64 [R1+0x168], R102 ;  /* 0x0001686601007387 */ /* 0x000fe20000100a00 */
[----:B------:R-:W-:-:S03]  /*1cd80*/  IMAD.WIDE R120, R252, 0x4, R92 ;  /* 0x00000004fc787825 */ /* 0x000fc600078e025c */
[----:B------:R-:W4:Y:S04]  /*1cd90*/  LDL.LU.64 R92, [R1+0xea8] ;  /* 0x000ea800015c7983 */ /* 0x000f280000300a00 */
[----:B------:R-:W4:Y:S04]  /*1cda0*/  LDL.LU.64 R38, [R1+0xea0] ;  /* 0x000ea00001267983 */ /* 0x000f280000300a00 */
[----:B------:R-:W-:Y:S04]  /*1cdb0*/  STL.64 [R1+0x158], R164 ;  /* 0x000158a401007387 */ /* 0x000fe80000100a00 */
[----:B------:R-:W-:Y:S04]  /*1cdc0*/  STL.64 [R1+0x160], R82 ;  /* 0x0001605201007387 */ /* 0x000fe80000100a00 */
[----:B------:R-:W-:Y:S04]  /*1cdd0*/  STL.64 [R1+0x150], R142 ;  /* 0x0001508e01007387 */ /* 0x000fe80000100a00 */
[----:B------:R-:W4:Y:S01]  /*1cde0*/  LDL.LU.64 R50, [R1+0xe98] ;  /* 0x000e980001327983 */ /* 0x000f220000300a00 */
[----:B------:R-:W-:-:S03]  /*1cdf0*/  IMAD.WIDE R80, R252, 0x4, R72 ;  /* 0x00000004fc507825 */ /* 0x000fc600078e0248 */
[----:B------:R-:W4:Y:S04]  /*1ce00*/  LDL.LU.64 R48, [R1+0xe90] ;  /* 0x000e900001307983 */ /* 0x000f280000300a00 */
[----:B------:R-:W-:Y:S04]  /*1ce10*/  STL.64 [R1+0x148], R120 ;  /* 0x0001487801007387 */ /* 0x000fe80000100a00 */
[----:B------:R-:W4:Y:S01]  /*1ce20*/  LDL.LU.64 R72, [R1+0xe88] ;  /* 0x000e880001487983 */ /* 0x000f220000300a00 */
[----:B------:R-:W-:-:S04]  /*1ce30*/  IMAD.WIDE R100, R252, 0x4, R100 ;  /* 0x00000004fc647825 */ /* 0x000fc800078e0264 */
[C---:B------:R-:W-:Y:S01]  /*1ce40*/  IMAD.WIDE R162, R252.reuse, 0x4, R70 ;  /* 0x00000004fca27825 */ /* 0x040fe200078e0246 */
[----:B------:R-:W-:Y:S03]  /*1ce50*/  STL.64 [R1+0x140], R100 ;  /* 0x0001406401007387 */ /* 0x000fe60000100a00 */
[C---:B------:R-:W-:Y:S02]  /*1ce60*/  IMAD.WIDE R118, R252.reuse, 0x4, R94 ;  /* 0x00000004fc767825 */ /* 0x040fe400078e025e */
[----:B------:R-:W4:Y:S02]  /*1ce70*/  LDL.LU.64 R94, [R1+0xe80] ;  /* 0x000e8000015e7983 */ /* 0x000f240000300a00 */
[C---:B------:R-:W-:Y:S02]  /*1ce80*/  IMAD.WIDE R140, R252.reuse, 0x4, R58 ;  /* 0x00000004fc8c7825 */ /* 0x040fe400078e023a */
[----:B------:R-:W4:Y:S04]  /*1ce90*/  LDL.LU.64 R70, [R1+0xe78] ;  /* 0x000e780001467983 */ /* 0x000f280000300a00 */
[----:B------:R-:W4:Y:S04]  /*1cea0*/  LDL.LU.64 R36, [R1+0xe70] ;  /* 0x000e700001247983 */ /* 0x000f280000300a00 */
[----:B------:R-:W4:Y:S04]  /*1ceb0*/  LDL.LU.64 R58, [R1+0xe68] ;  /* 0x000e6800013a7983 */ /* 0x000f280000300a00 */
[----:B------:R-:W-:Y:S04]  /*1cec0*/  STL.64 [R1+0x130], R162 ;  /* 0x000130a201007387 */ /* 0x000fe80000100a00 */
[----:B------:R-:W-:Y:S04]  /*1ced0*/  STL.64 [R1+0x138], R80 ;  /* 0x0001385001007387 */ /* 0x000fe80000100a00 */
[----:B------:R-:W-:Y:S01]  /*1cee0*/  STL.64 [R1+0x128], R140 ;  /* 0x0001288c01007387 */ /* 0x000fe20000100a00 */
[----:B--2---:R-:W-:-:S04]  /*1cef0*/  IMAD.WIDE R98, R252, 0x4, R98 ;  /* 0x00000004fc627825 */ /* 0x004fc800078e0262 */
[C---:B---3--:R-:W-:Y:S02]  /*1cf00*/  IMAD.WIDE R78, R252.reuse, 0x4, R110 ;  /* 0x00000004fc4e7825 */ /* 0x048fe400078e026e */
[----:B------:R-:W2:Y:S02]  /*1cf10*/  LDL.LU.64 R110, [R1+0xe60] ;  /* 0x000e6000016e7983 */ /* 0x000ea40000300a00 */
[C---:B----4-:R-:W-:Y:S02]  /*1cf20*/  IMAD.WIDE R160, R252.reuse, 0x4, R74 ;  /* 0x00000004fca07825 */ /* 0x050fe400078e024a */
[----:B------:R-:W-:Y:S02]  /*1cf30*/  STL.64 [R1+0x120], R118 ;  /* 0x0001207601007387 */ /* 0x000fe40000100a00 */
[C---:B------:R-:W-:Y:S02]  /*1cf40*/  IMAD.WIDE R138, R252.reuse, 0x4, R40 ;  /* 0x00000004fc8a7825 */ /* 0x040fe400078e0228 */
[----:B------:R-:W-:Y:S02]  /*1cf50*/  STL.64 [R1+0x118], R98 ;  /* 0x0001186201007387 */ /* 0x000fe40000100a00 */
[----:B------:R-:W-:-:S02]  /*1cf60*/  IMAD.WIDE R116, R252, 0x4, R96 ;  /* 0x00000004fc747825 */ /* 0x000fc400078e0260 */
[----:B------:R-:W-:Y:S04]  /*1cf70*/  STL.64 [R1+0x108], R160 ;  /* 0x000108a001007387 */ /* 0x000fe80000100a00 */
[----:B------:R-:W-:Y:S01]  /*1cf80*/  STL.64 [R1+0x110], R78 ;  /* 0x0001104e01007387 */ /* 0x000fe20000100a00 */
[----:B------:R-:W-:-:S03]  /*1cf90*/  IMAD.WIDE R96, R252, 0x4, R92 ;  /* 0x00000004fc607825 */ /* 0x000fc600078e025c */
[----:B------:R-:W-:Y:S01]  /*1cfa0*/  STL.64 [R1+0x100], R138 ;  /* 0x0001008a01007387 */ /* 0x000fe20000100a00 */
[----:B------:R-:W-:-:S03]  /*1cfb0*/  IMAD.WIDE R74, R252, 0x4, R38 ;  /* 0x00000004fc4a7825 */ /* 0x000fc600078e0226 */
[----:B------:R-:W3:Y:S04]  /*1cfc0*/  LDL.LU.64 R92, [R1+0xe58] ;  /* 0x000e5800015c7983 */ /* 0x000ee80000300a00 */
        /* <DEDUP_REMOVED lines=10> */
[----:B------:R-:W-:Y:S04]  /*1d070*/  STL.64 [R1+0xe8], R74 ;  /* 0x0000e84a01007387 */ /* 0x000fe80000100a00 */
[----:B------:R-:W-:Y:S04]  /*1d080*/  STL.64 [R1+0xd8], R136 ;  /* 0x0000d88801007387 */ /* 0x000fe80000100a00 */
[----:B------:R-:W-:Y:S01]  /*1d090*/  STL.64 [R1+0xd0], R114 ;  /* 0x0000d07201007387 */ /* 0x000fe20000100a00 */
[----:B------:R-:W-:-:S03]  /*1d0a0*/  IMAD.WIDE R134, R252, 0x4, R58 ;  /* 0x00000004fc867825 */ /* 0x000fc600078e023a */
[----:B------:R-:W4:Y:S01]  /*1d0b0*/  LDL.LU.64 R58, [R1+0xe38] ;  /* 0x000e3800013a7983 */ /* 0x000f220000300a00 */
[----:B------:R-:W-:-:S05]  /*1d0c0*/  IMAD.WIDE R94, R252, 0x4, R94 ;  /* 0x00000004fc5e7825 */ /* 0x000fca00078e025e */
[----:B------:R-:W-:Y:S01]  /*1d0d0*/  STL.64 [R1+0xc8], R94 ;  /* 0x0000c85e01007387 */ /* 0x000fe20000100a00 */
[----:B------:R-:W-:-:S03]  /*1d0e0*/  IMAD.WIDE R156, R252, 0x4, R36 ;  /* 0x00000004fc9c7825 */ /* 0x000fc600078e0224 */
[----:B------:R-:W4:Y:S01]  /*1d0f0*/  LDL.LU.64 R52, [R1+0xe30] ;  /* 0x000e300001347983 */ /* 0x000f220000300a00 */
[----:B------:R-:W-:-:S03]  /*1d100*/  IMAD.WIDE R70, R252, 0x4, R70 ;  /* 0x00000004fc467825 */ /* 0x000fc600078e0246 */
[----:B------:R-:W4:Y:S04]  /*1d110*/  LDL.LU.64 R32, [R1+0xe28] ;  /* 0x000e280001207983 */ /* 0x000f280000300a00 */
[----:B------:R-:W4:Y:S04]  /*1d120*/  LDL.LU.64 R244, [R1+0xe20] ;  /* 0x000e200001f47983 */ /* 0x000f280000300a00 */
[----:B------:R-:W4:Y:S04]  /*1d130*/  LDL.LU.64 R246, [R1+0xe18] ;  /* 0x000e180001f67983 */ /* 0x000f280000300a00 */
[----:B------:R-:W4:Y:S01]  /*1d140*/  LDL.LU.64 R248, [R1+0xe10] ;  /* 0x000e100001f87983 */ /* 0x000f220000300a00 */
[----:B------:R-:W-:-:S02]  /*1d150*/  ISETP.GE.U32.AND P5, PT, R23, 0x7ffffe00, PT ;  /* 0x7ffffe001700780c */ /* 0x000fc40003fa6070 */
[----:B------:R-:W-:-:S04]  /*1d160*/  IADD3 R23, R27, -0x182, RZ ;  /* 0xfffffe7e1b177810 */ /* 0x000fc80007ffe0ff */
[----:B------:R-:W-:Y:S01]  /*1d170*/  ISETP.GE.U32.AND P3, PT, R23, 0x7ffffdff, PT ;  /* 0x7ffffdff1700780c */ /* 0x000fe20003f66070 */
[----:B------:R-:W-:Y:S02]  /*1d180*/  VIADD R23, R25, 0xfffffe7c ;  /* 0xfffffe7c19177836 */ /* 0x000fe40000000000 */
[C---:B--2---:R-:W-:Y:S02]  /*1d190*/  IMAD.WIDE R112, R252.reuse, 0x4, R110 ;  /* 0x00000004fc707825 */ /* 0x044fe400078e026e */
[----:B------:R-:W2:Y:S04]  /*1d1a0*/  LDL.LU.64 R110, [R1+0xe08] ;  /* 0x000e0800016e7983 */ /* 0x000ea80000300a00 */
[----:B------:R-:W-:Y:S04]  /*1d1b0*/  STL.64 [R1+0xb8], R156 ;  /* 0x0000b89c01007387 */ /* 0x000fe80000100a00 */
[----:B------:R-:W-:Y:S04]  /*1d1c0*/  STL.64 [R1+0xc0], R70 ;  /* 0x0000c04601007387 */ /* 0x000fe80000100a00 */
[----:B------:R-:W-:Y:S04]  /*1d1d0*/  STL.64 [R1+0xb0], R134 ;  /* 0x0000b08601007387 */ /* 0x000fe80000100a00 */
[----:B------:R-:W2:Y:S04]  /*1d1e0*/  LDL.LU.64 R250, [R1+0xe00] ;  /* 0x000e000001fa7983 */ /* 0x000ea80000300a00 */
[----:B------:R-:W2:Y:S04]  /*1d1f0*/  LDL.LU.64 R42, [R1+0xdf8] ;  /* 0x000df800012a7983 */ /* 0x000ea80000300a00 */
[----:B------:R-:W2:Y:S01]  /*1d200*/  LDL.LU.64 R108, [R1+0xdf0] ;  /* 0x000df000016c7983 */ /* 0x000ea20000300a00 */
[----:B---3--:R-:W-:-:S03]  /*1d210*/  IMAD.WIDE R92, R252, 0x4, R92 ;  /* 0x00000004fc5c7825 */ /* 0x008fc600078e025c */
[----:B------:R-:W3:Y:S04]  /*1d220*/  LDL.LU.64 R62, [R1+0xde8] ;  /* 0x000de800013e7983 */ /* 0x000ee80000300a00 */
[----:B------:R-:W-:Y:S01]  /*1d230*/  STL.64 [R1+0xa8], R112 ;  /* 0x0000a87001007387 */ /* 0x000fe20000100a00 */
[----:B----4-:R-:W-:-:S03]  /*1d240*/  IMAD.WIDE R66, R252, 0x4, R38 ;  /* 0x00000004fc427825 */ /* 0x010fc600078e0226 */
[----:B------:R-:W4:Y:S04]  /*1d250*/  LDL.LU.64 R40, [R1+0xde0] ;  /* 0x000de00001287983 */ /* 0x000f280000300a00 */
[----:B------:R-:W-:Y:S01]  /*1d260*/  STL.64 [R1+0xa0], R92 ;  /* 0x0000a05c01007387 */ /* 0x000fe20000100a00 */
[----:B------:R-:W-:-:S03]  /*1d270*/  IMAD.WIDE R178, R252, 0x4, R50 ;  /* 0x00000004fcb27825 */ /* 0x000fc600078e0232 */
[----:B------:R-:W4:Y:S01]  /*1d280*/  LDL.LU.64 R36, [R1+0xdd8] ;  /* 0x000dd80001247983 */ /* 0x000f220000300a00 */
[----:B------:R-:W-:-:S03]  /*1d290*/  IMAD.WIDE R132, R252, 0x4, R72 ;  /* 0x00000004fc847825 */ /* 0x000fc600078e0248 */
[----:B------:R-:W4:Y:S04]  /*1d2a0*/  LDL.LU.64 R72, [R1+0xdd0] ;  /* 0x000dd00001487983 */ /* 0x000f280000300a00 */
[----:B------:R-:W4:Y:S04]  /*1d2b0*/  LDL.LU.64 R38, [R1+0xdc8] ;  /* 0x000dc80001267983 */ /* 0x000f280000300a00 */
[----:B------:R-:W4:Y:S01]  /*1d2c0*/  LDL.LU.64 R50, [R1+0xdc0] ;  /* 0x000dc00001327983 */ /* 0x000f220000300a00 */
[----:B------:R-:W-:-:S03]  /*1d2d0*/  IMAD.WIDE R154, R252, 0x4, R48 ;  /* 0x00000004fc9a7825 */ /* 0x000fc600078e0230 */
[----:B------:R-:W4:Y:S04]  /*1d2e0*/  LDL.LU.64 R48, [R1+0xdb8] ;  /* 0x000db80001307983 */ /* 0x000f280000300a00 */
[----:B------:R-:W-:Y:S04]  /*1d2f0*/  STL.64 [R1+0x90], R178 ;  /* 0x000090b201007387 */ /* 0x000fe80000100a00 */
[----:B------:R-:W-:Y:S01]  /*1d300*/  STL.64 [R1+0x98], R66 ;  /* 0x0000984201007387 */ /* 0x000fe20000100a00 */
[----:B------:R-:W-:-:S03]  /*1d310*/  IMAD.WIDE R24, R252, 0x4, R58 ;  /* 0x00000004fc187825 */ /* 0x000fc600078e023a */
[----:B------:R-:W-:Y:S04]  /*1d320*/  STL.64 [R1+0x88], R154 ;  /* 0x0000889a01007387 */ /* 0x000fe80000100a00 */
[----:B------:R-:W4:Y:S04]  /*1d330*/  LDL.LU.64 R58, [R1+0xdb0] ;  /* 0x000db000013a7983 */ /* 0x000f280000300a00 */
[----:B------:R1:W-:Y:S01]  /*1d340*/  STL.64 [R1+0x78], R24 ;  /* 0x0000781801007387 */ /* 0x0003e20000100a00 */
[----:B------:R-:W-:-:S03]  /*1d350*/  IMAD.WIDE R90, R252, 0x4, R52 ;  /* 0x00000004fc5a7825 */ /* 0x000fc600078e0234 */
[----:B------:R-:W-:Y:S01]  /*1d360*/  STL.64 [R1+0x80], R132 ;  /* 0x0000808401007387 */ /* 0x000fe20000100a00 */
[----:B------:R-:W-:-:S04]  /*1d370*/  IMAD.WIDE R176, R252, 0x4, R244 ;  /* 0x00000004fcb07825 */ /* 0x000fc800078e02f4 */
[----:B-1----:R-:W-:-:S04]  /*1d380*/  IMAD.WIDE R24, R252, 0x4, R32 ;  /* 0x00000004fc187825 */ /* 0x002fc800078e0220 */
[C---:B------:R-:W-:Y:S01]  /*1d390*/  IMAD.WIDE R152, R252.reuse, 0x4, R246 ;  /* 0x00000004fc987825 */ /* 0x040fe200078e02f6 */
[----:B------:R1:W-:Y:S03]  /*1d3a0*/  STL.64 [R1+0x68], R24 ;  /* 0x0000681801007387 */ /* 0x0003e60000100a00 */
[----:B------:R-:W-:Y:S01]  /*1d3b0*/  IMAD.WIDE R130, R252, 0x4, R248 ;  /* 0x00000004fc827825 */ /* 0x000fe200078e02f8 */
[----:B------:R-:W-:Y:S04]  /*1d3c0*/  STL.64 [R1+0x70], R90 ;  /* 0x0000705a01007387 */ /* 0x000fe80000100a00 */
[----:B------:R-:W-:Y:S04]  /*1d3d0*/  STL.64 [R1+0x60], R176 ;  /* 0x000060b001007387 */ /* 0x000fe80000100a00 */
[----:B------:R-:W-:Y:S04]  /*1d3e0*/  STL.64 [R1+0x58], R152 ;  /* 0x0000589801007387 */ /* 0x000fe80000100a00 */
[----:B------:R-:W-:Y:S01]  /*1d3f0*/  STL.64 [R1+0x50], R130 ;  /* 0x0000508201007387 */ /* 0x000fe20000100a00 */
[----:B------:R-:W-:-:S05]  /*1d400*/  VIADD R22, R28, 0xfffffe7d ;  /* 0xfffffe7d1c167836 */ /* 0x000fca0000000000 */
[----:B------:R-:W-:Y:S02]  /*1d410*/  ISETP.GE.U32.AND P0, PT, R22, 0x7ffffdfe, PT ;  /* 0x7ffffdfe1600780c */ /* 0x000fe40003f06070 */
[----:B------:R-:W-:Y:S02]  /*1d420*/  IADD3 R22, R26, -0x1a1, RZ ;  /* 0xfffffe5f1a167810 */ /* 0x000fe40007ffe0ff */
[----:B------:R-:W-:Y:S02]  /*1d430*/  ISETP.GE.U32.AND P2, PT, R23, 0x7ffffdfd, PT ;  /* 0x7ffffdfd1700780c */ /* 0x000fe40003f46070 */
[----:B------:R-:W-:Y:S01]  /*1d440*/  ISETP.GE.U32.AND P4, PT, R22, 0x7ffffde0, PT ;  /* 0x7ffffde01600780c */ /* 0x000fe20003f86070 */
[----:B------:R-:W-:-:S04]  /*1d450*/  IMAD.WIDE R22, R252, 0x4, R226 ;  /* 0x00000004fc167825 */ /* 0x000fc800078e02e2 */
[----:B------:R-:W-:-:S04]  /*1d460*/  IMAD.WIDE R6, R252, 0x4, R224 ;  /* 0x00000004fc067825 */ /* 0x000fc800078e02e0 */
[----:B------:R-:W-:-:S04]  /*1d470*/  IMAD.WIDE R8, R252, 0x4, R222 ;  /* 0x00000004fc087825 */ /* 0x000fc800078e02de */
[----:B--2---:R-:W-:-:S05]  /*1d480*/  IMAD.WIDE R110, R252, 0x4, R110 ;  /* 0x00000004fc6e7825 */ /* 0x004fca00078e026e */
[----:B------:R-:W-:Y:S01]  /*1d490*/  STL.64 [R1+0x48], R110 ;  /* 0x0000486e01007387 */ /* 0x000fe20000100a00 */
[----:B------:R-:W-:-:S04]  /*1d4a0*/  IMAD.WIDE R88, R252, 0x4, R250 ;  /* 0x00000004fc587825 */ /* 0x000fc800078e02fa */
[----:B------:R-:W-:-:S04]  /*1d4b0*/  IMAD.WIDE R64, R252, 0x4, R42 ;  /* 0x00000004fc407825 */ /* 0x000fc800078e022a */
[C---:B------:R-:W-:Y:S01]  /*1d4c0*/  IMAD.WIDE R174, R252.reuse, 0x4, R108 ;  /* 0x00000004fcae7825 */ /* 0x040fe200078e026c */
[----:B------:R-:W-:Y:S03]  /*1d4d0*/  STL.64 [R1+0x40], R88 ;  /* 0x0000405801007387 */ /* 0x000fe60000100a00 */
[C---:B---3--:R-:W-:Y:S01]  /*1d4e0*/  IMAD.WIDE R150, R252.reuse, 0x4, R62 ;  /* 0x00000004fc967825 */ /* 0x048fe200078e023e */
[----:B------:R-:W-:Y:S04]  /*1d4f0*/  STL.64 [R1+0x30], R174 ;  /* 0x000030ae01007387 */ /* 0x000fe80000100a00 */
[----:B------:R-:W-:Y:S01]  /*1d500*/  STL.64 [R1+0x38], R64 ;  /* 0x0000384001007387 */ /* 0x000fe20000100a00 */
[----:B----4-:R-:W-:-:S03]  /*1d510*/  IMAD.WIDE R128, R252, 0x4, R40 ;  /* 0x00000004fc807825 */ /* 0x010fc600078e0228 */
[----:B------:R-:W-:Y:S01]  /*1d520*/  STL.64 [R1+0x28], R150 ;  /* 0x0000289601007387 */ /* 0x000fe20000100a00 */
[----:B------:R-:W-:-:S03]  /*1d530*/  IMAD.WIDE R108, R252, 0x4, R36 ;  /* 0x00000004fc6c7825 */ /* 0x000fc600078e0224 */
[----:B------:R-:W-:Y:S04]  /*1d540*/  STL.64 [R1+0x20], R128 ;  /* 0x0000208001007387 */ /* 0x000fe80000100a00 */
[----:B------:R-:W-:Y:S01]  /*1d550*/  STL.64 [R1+0x18], R108 ;  /* 0x0000186c01007387 */ /* 0x000fe20000100a00 */
[----:B------:R-:W-:-:S04]  /*1d560*/  IMAD.WIDE R72, R252, 0x4, R72 ;  /* 0x00000004fc487825 */ /* 0x000fc800078e0248 */
[C---:B------:R-:W-:Y:S01]  /*1d570*/  IMAD.WIDE R172, R252.reuse, 0x4, R50 ;  /* 0x00000004fcac7825 */ /* 0x040fe200078e0232 */
[----:B------:R-:W-:Y:S04]  /*1d580*/  STL.64 [R1+0x10], R72 ;  /* 0x0000104801007387 */ /* 0x000fe80000100a00 */
[----:B------:R2:W-:Y:S04]  /*1d590*/  STL.64 [R1], R172 ;  /* 0x000000ac01007387 */ /* 0x0005e80000100a00 */
[----:B------:R-:W3:Y:S04]  /*1d5a0*/  LDL.LU.64 R246, [R1+0xda8] ;  /* 0x000da80001f67983 */ /* 0x000ee80000300a00 */
[----:B------:R-:W4:Y:S04]  /*1d5b0*/  LDL.LU.64 R244, [R1+0xda0] ;  /* 0x000da00001f47983 */ /* 0x000f280000300a00 */
[----:B------:R-:W2:Y:S04]  /*1d5c0*/  LDL.LU.64 R242, [R1+0xd98] ;  /* 0x000d980001f27983 */ /* 0x000ea80000300a00 */
[----:B------:R-:W3:Y:S04]  /*1d5d0*/  LDL.LU.64 R240, [R1+0xd90] ;  /* 0x000d900001f07983 */ /* 0x000ee80000300a00 */
[----:B------:R-:W4:Y:S04]  /*1d5e0*/  LDL.LU.64 R238, [R1+0xd88] ;  /* 0x000d880001ee7983 */ /* 0x000f280000300a00 */
[----:B------:R-:W2:Y:S04]  /*1d5f0*/  LDL.LU.64 R236, [R1+0xd80] ;  /* 0x000d800001ec7983 */ /* 0x000ea80000300a00 */
[----:B------:R-:W2:Y:S04]  /*1d600*/  LDL.LU.64 R234, [R1+0xd78] ;  /* 0x000d780001ea7983 */ /* 0x000ea80000300a00 */
[----:B------:R-:W2:Y:S04]  /*1d610*/  LDL.LU.64 R232, [R1+0xd70] ;  /* 0x000d700001e87983 */ /* 0x000ea80000300a00 */
[----:B------:R-:W2:Y:S04]  /*1d620*/  LDL.LU.64 R228, [R1+0xd68] ;  /* 0x000d680001e47983 */ /* 0x000ea80000300a00 */
[----:B-1----:R-:W4:Y:S04]  /*1d630*/  LDL.LU.64 R24, [R1+0xd60] ;  /* 0x000d600001187983 */ /* 0x002f280000300a00 */
[----:B------:R-:W2:Y:S04]  /*1d640*/  LDL.LU.64 R26, [R1+0xd58] ;  /* 0x000d5800011a7983 */ /* 0x000ea80000300a00 */
[----:B------:R-:W2:Y:S01]  /*1d650*/  LDL.LU.64 R28, [R1+0xd50] ;  /* 0x000d5000011c7983 */ /* 0x000ea20000300a00 */
[----:B------:R-:W-:-:S03]  /*1d660*/  IMAD.WIDE R62, R252, 0x4, R38 ;  /* 0x00000004fc3e7825 */ /* 0x000fc600078e0226 */
[----:B------:R-:W2:Y:S04]  /*1d670*/  LDL.LU.64 R30, [R1+0xd48] ;  /* 0x000d4800011e7983 */ /* 0x000ea80000300a00 */
[----:B------:R-:W2:Y:S04]  /*1d680*/  LDL.LU.64 R32, [R1+0xd40] ;  /* 0x000d400001207983 */ /* 0x000ea80000300a00 */
[----:B------:R-:W2:Y:S04]  /*1d690*/  LDL.LU.64 R34, [R1+0xd38] ;  /* 0x000d380001227983 */ /* 0x000ea80000300a00 */
        /* <DEDUP_REMOVED lines=13> */
[----:B------:R-:W2:Y:S04]  /*1d770*/  LDL.LU.64 R58, [R1+0x3c0] ;  /* 0x0003c000013a7983 */ /* 0x000ea80000300a00 */
[----:B------:R-:W3:Y:S04]  /*1d780*/  LDL.64 R226, [R1+0x310] ;  /* 0x0003100001e27983 */ /* 0x000ee80000100a00 */
[----:B------:R-:W4:Y:S04]  /*1d790*/  LDL.64 R224, [R1+0x2f8] ;  /* 0x0002f80001e07983 */ /* 0x000f280000100a00 */
[----:B------:R-:W2:Y:S04]  /*1d7a0*/  LDL.64 R222, [R1+0x2e0] ;  /* 0x0002e00001de7983 */ /* 0x000ea80000100a00 */
[----:B------:R-:W-:Y:S04]  /*1d7b0*/  STL.64 [R1+0x8], R62 ;  /* 0x0000083e01007387 */ /* 0x000fe80000100a00 */
[----:B---3--:R-:W-:Y:S04]  /*1d7c0*/  LDGSTS.E [R15], desc[UR8][R226.64], P1 ;  /* 0x00000000e20f7fae */ /* 0x008fe80008921848 */
[----:B----4-:R-:W-:Y:S04]  /*1d7d0*/  LDGSTS.E [R15+0x400], desc[UR8][R224.64], P1 ;  /* 0x00400000e00f7fae */ /* 0x010fe80008921848 */
[----:B--2---:R1:W-:Y:S04]  /*1d7e0*/  LDGSTS.E [R15+0x800], desc[UR8][R222.64], P1 ;  /* 0x00800000de0f7fae */ /* 0x0043e80008921848 */
[----:B------:R-:W-:Y:S04]  /*1d7f0*/  LDGSTS.E [R15+0xc00], desc[UR8][R10.64], P1 ;  /* 0x00c000000a0f7fae */ /* 0x000fe80008921848 */
[----:B------:R-:W-:Y:S04]  /*1d800*/  LDGSTS.E [R15+0x1000], desc[UR8][R60.64], P1 ;  /* 0x010000003c0f7fae */ /* 0x000fe80008921848 */
[----:B------:R-:W-:Y:S01]  /*1d810*/  LDGSTS.E [R15+0x1400], desc[UR8][R16.64], P1 ;  /* 0x01400000100f7fae */ /* 0x000fe20008921848 */
[C---:B------:R-:W-:Y:S01]  /*1d820*/  IMAD.WIDE R240, R252.reuse, 0x4, R240 ;  /* 0x00000004fcf07825 */ /* 0x040fe200078e02f0 */
[----:B-1----:R-:W1:Y:S02]  /*1d830*/  LDC R222, c[0x0][0x230] ;  /* 0x00008c00ffde7b82 */ /* 0x002e640000000800 */
[----:B------:R-:W2:Y:S04]  /*1d840*/  LDL.LU.64 R10, [R1+0x1530] ;  /* 0x00153000010a7983 */ /* 0x000ea80000300a00 */
[----:B------:R-:W3:Y:S04]  /*1d850*/  LDL.LU.64 R60, [R1+0x1528] ;  /* 0x00152800013c7983 */ /* 0x000ee80000300a00 */
[----:B------:R-:W3:Y:S04]  /*1d860*/  LDL.LU.64 R16, [R1+0x1520] ;  /* 0x0015200001107983 */ /* 0x000ee80000300a00 */
[----:B------:R-:W-:Y:S04]  /*1d870*/  LDGSTS.E [R15+0x1800], desc[UR8][R184.64], P1 ;  /* 0x01800000b80f7fae */ /* 0x000fe80008921848 */
[----:B------:R-:W-:Y:S04]  /*1d880*/  LDGSTS.E [R15+0x1c00], desc[UR8][R190.64], P1 ;  /* 0x01c00000be0f7fae */ /* 0x000fe80008921848 */
[----:B------:R4:W-:Y:S04]  /*1d890*/  LDGSTS.E [R15+0x2000], desc[UR8][R196.64], P1 ;  /* 0x02000000c40f7fae */ /* 0x0009e80008921848 */
[----:B------:R-:W-:Y:S04]  /*1d8a0*/  LDGSTS.E [R15+0x2400], desc[UR8][R200.64], P1 ;  /* 0x02400000c80f7fae */ /* 0x000fe80008921848 */
[----:B------:R1:W-:Y:S04]  /*1d8b0*/  LDGSTS.E [R15+0x2800], desc[UR8][R204.64], P1 ;  /* 0x02800000cc0f7fae */ /* 0x0003e80008921848 */
[----:B------:R-:W-:Y:S01]  /*1d8c0*/  LDGSTS.E [R15+0x2c00], desc[UR8][R208.64], P1 ;  /* 0x02c00000d00f7fae */ /* 0x000fe20008921848 */
[C---:B------:R-:W-:Y:S01]  /*1d8d0*/  IMAD.WIDE R24, R252.reuse, 0x4, R24 ;  /* 0x00000004fc187825 */ /* 0x040fe200078e0218 */
[----:B----4-:R-:W4:Y:S02]  /*1d8e0*/  LDC R197, c[0x0][0x230] ;  /* 0x00008c00ffc57b82 */ /* 0x010f240000000800 */
[----:B------:R1:W-:Y:S04]  /*1d8f0*/  LDGSTS.E [R15+0x3000], desc[UR8][R212.64], P1 ;  /* 0x03000000d40f7fae */ /* 0x0003e80008921848 */
[----:B------:R-:W-:Y:S01]  /*1d900*/  LDGSTS.E [R15+0x3400], desc[UR8][R216.64], P1 ;  /* 0x03400000d80f7fae */ /* 0x000fe20008921848 */
[C---:B------:R-:W-:Y:S01]  /*1d910*/  IMAD.WIDE R36, R252.reuse, 0x4, R36 ;  /* 0x00000004fc247825 */ /* 0x040fe200078e0224 */
[----:B------:R-:W2:Y:S02]  /*1d920*/  LDC R196, c[0x0][0x230] ;  /* 0x00008c00ffc47b82 */ /* 0x000ea40000000800 */
[----:B------:R4:W-:Y:S04]  /*1d930*/  LDGSTS.E [R15+0x3800], desc[UR8][R220.64], P1 ;  /* 0x03800000dc0f7fae */ /* 0x0009e80008921848 */
[----:B------:R-:W-:Y:S01]  /*1d940*/  LDGSTS.E [R15+0x3c00], desc[UR8][R6.64], P1 ;  /* 0x03c00000060f7fae */ /* 0x000fe20008921848 */
[C---:B------:R-:W-:Y:S01]  /*1d950*/  IMAD.WIDE R48, R252.reuse, 0x4, R48 ;  /* 0x00000004fc307825 */ /* 0x040fe200078e0230 */
[----:B-1----:R-:W1:Y:S03]  /*1d960*/  LDC R204, c[0x0][0x230] ;  /* 0x00008c00ffcc7b82 */ /* 0x002e660000000800 */
[----:B------:R-:W-:-:S04]  /*1d970*/  IMAD.WIDE R238, R252, 0x4, R238 ;  /* 0x00000004fcee7825 */ /* 0x000fc800078e02ee */
[C---:B------:R-:W-:Y:S01]  /*1d980*/  IMAD.WIDE R26, R252.reuse, 0x4, R26 ;  /* 0x00000004fc1a7825 */ /* 0x040fe200078e021a */
[----:B------:R-:W1:Y:S03]  /*1d990*/  LDC R205, c[0x0][0x230] ;  /* 0x00008c00ffcd7b82 */ /* 0x000e660000000800 */
        /* <DEDUP_REMOVED lines=8> */
[----:B----4-:R-:W4:Y:S03]  /*1da20*/  LDC R221, c[0x0][0x230] ;  /* 0x00008c00ffdd7b82 */ /* 0x010f260000000800 */
[----:B------:R-:W-:-:S04]  /*1da30*/  IMAD.WIDE R246, R252, 0x4, R246 ;  /* 0x00000004fcf67825 */ /* 0x000fc800078e02f6 */
[C---:B------:R-:W-:Y:S01]  /*1da40*/  IMAD.WIDE R234, R252.reuse, 0x4, R234 ;  /* 0x00000004fcea7825 */ /* 0x040fe200078e02ea */
[----:B------:R-:W4:Y:S01]  /*1da50*/  LDC R220, c[0x0][0x230] ;  /* 0x00008c00ffdc7b82 */ /* 0x000f220000000800 */
[----:B---3--:R-:W-:Y:S04]  /*1da60*/  LDGSTS.E [R16+0x80], desc[UR8][R60.64], P1 ;  /* 0x000800003c107fae */ /* 0x008fe80008921848 */
[----:B------:R-:W-:Y:S04]  /*1da70*/  LDGSTS.E [R16+0x480], desc[UR8][R76.64], P1 ;  /* 0x004800004c107fae */ /* 0x000fe80008921848 */
[----:B------:R-:W-:Y:S04]  /*1da80*/  LDGSTS.E [R16+0x880], desc[UR8][R68.64], P1 ;  /* 0x0088000044107fae */ /* 0x000fe80008921848 */
[----:B------:R-:W-:Y:S04]  /*1da90*/  LDGSTS.E [R16+0xc80], desc[UR8][R230.64], P1 ;  /* 0x00c80000e6107fae */ /* 0x000fe80008921848 */
[----:B------:R-:W-:Y:S04]  /*1daa0*/  LDGSTS.E [R16+0x1080], desc[UR8][R12.64], P1 ;  /* 0x010800000c107fae */ /* 0x000fe80008921848 */
[----:B------:R3:W-:Y:S04]  /*1dab0*/  LDGSTS.E [R16+0x1480], desc[UR8][R180.64], P1 ;  /* 0x01480000b4107fae */ /* 0x0007e80008921848 */
[----:B------:R-:W-:Y:S01]  /*1dac0*/  LDGSTS.E [R16+0x1880], desc[UR8][R186.64], P1 ;  /* 0x01880000ba107fae */ /* 0x000fe20008921848 */
[----:B------:R-:W-:-:S04]  /*1dad0*/  IMAD.WIDE R30, R252, 0x4, R30 ;  /* 0x00000004fc1e7825 */ /* 0x000fc800078e021e */
[C---:B------:R-:W-:Y:S01]  /*1dae0*/  IMAD.WIDE R42, R252.reuse, 0x4, R42 ;  /* 0x00000004fc2a7825 */ /* 0x040fe200078e022a */
[----:B------:R-:W-:Y:S03]  /*1daf0*/  LDGSTS.E [R16+0x1c80], desc[UR8][R192.64], P1 ;  /* 0x01c80000c0107fae */ /* 0x000fe60008921848 */
[C---:B------:R-:W-:Y:S01]  /*1db00*/  IMAD.WIDE R54, R252.reuse, 0x4, R54 ;  /* 0x00000004fc367825 */ /* 0x040fe200078e0236 */
[----:B------:R-:W-:Y:S01]  /*1db10*/  LDGSTS.E [R16+0x2080], desc[UR8][R198.64], P1 ;  /* 0x02080000c6107fae */ /* 0x000fe20008921848 */
[----:B---3--:R-:W3:Y:S03]  /*1db20*/  LDC R180, c[0x0][0x230] ;  /* 0x00008c00ffb47b82 */ /* 0x008ee60000000800 */
[----:B------:R-:W-:Y:S04]  /*1db30*/  LDGSTS.E [R16+0x2480], desc[UR8][R202.64], P1 ;  /* 0x02480000ca107fae */ /* 0x000fe80008921848 */
[----:B------:R-:W-:Y:S01]  /*1db40*/  LDGSTS.E [R16+0x2880], desc[UR8][R206.64], P1 ;  /* 0x02880000ce107fae */ /* 0x000fe20008921848 */
[C---:B------:R-:W-:Y:S01]  /*1db50*/  IMAD.WIDE R244, R252.reuse, 0x4, R244 ;  /* 0x00000004fcf47825 */ /* 0x040fe200078e02f4 */
[----:B------:R-:W3:Y:S02]  /*1db60*/  LDC R181, c[0x0][0x230] ;  /* 0x00008c00ffb57b82 */ /* 0x000ee40000000800 */
[----:B------:R-:W-:Y:S04]  /*1db70*/  LDGSTS.E [R16+0x2c80], desc[UR8][R210.64], P1 ;  /* 0x02c80000d2107fae */ /* 0x000fe80008921848 */
[----:B------:R-:W3:Y:S01]  /*1db80*/  LDL.LU R60, [R1+0x1518] ;  /* 0x00151800013c7983 */ /* 0x000ee20000300800 */
[----:B------:R-:W-:-:S04]  /*1db90*/  IMAD.WIDE R232, R252, 0x4, R232 ;  /* 0x00000004fce87825 */ /* 0x000fc800078e02e8 */
[C---:B------:R-:W-:Y:S01]  /*1dba0*/  IMAD.WIDE R32, R252.reuse, 0x4, R32 ;  /* 0x00000004fc207825 */ /* 0x040fe200078e0220 */
[----:B------:R-:W-:Y:S03]  /*1dbb0*/  LDGSTS.E [R16+0x3080], desc[UR8][R214.64], P1 ;  /* 0x03080000d6107fae */ /* 0x000fe60008921848 */
[C---:B------:R-:W-:Y:S01]  /*1dbc0*/  IMAD.WIDE R44, R252.reuse, 0x4, R44 ;  /* 0x00000004fc2c7825 */ /* 0x040fe200078e022c */
[----:B------:R-:W3:Y:S03]  /*1dbd0*/  LDL.LU.64 R76, [R1+0x1510] ;  /* 0x00151000014c7983 */ /* 0x000ee60000300a00 */
[C---:B------:R-:W-:Y:S01]  /*1dbe0*/  IMAD.WIDE R56, R252.reuse, 0x4, R56 ;  /* 0x00000004fc387825 */ /* 0x040fe200078e0238 */
[----:B------:R-:W-:Y:S03]  /*1dbf0*/  LDGSTS.E [R16+0x3480], desc[UR8][R218.64], P1 ;  /* 0x03480000da107fae */ /* 0x000fe60008921848 */
[C---:B------:R-:W-:Y:S01]  /*1dc00*/  IMAD.WIDE R242, R252.reuse, 0x4, R242 ;  /* 0x00000004fcf27825 */ /* 0x040fe200078e02f2 */
[----:B------:R-:W3:Y:S03]  /*1dc10*/  LDL.LU.64 R68, [R1+0x1508] ;  /* 0x0015080001447983 */ /* 0x000ee60000300a00 */
[C---:B------:R-:W-:Y:S01]  /*1dc20*/  IMAD.WIDE R228, R252.reuse, 0x4, R228 ;  /* 0x00000004fce47825 */ /* 0x040fe200078e02e4 */
[----:B------:R-:W-:Y:S03]  /*1dc30*/  LDGSTS.E [R16+0x3880], desc[UR8][R8.64], P1 ;  /* 0x0388000008107fae */ /* 0x000fe60008921848 */
[C---:B------:R-:W-:Y:S01]  /*1dc40*/  IMAD.WIDE R34, R252.reuse, 0x4, R34 ;  /* 0x00000004fc227825 */ /* 0x040fe200078e0222 */
[----:B------:R-:W3:Y:S03]  /*1dc50*/  LDL.LU R231, [R1+0x1500] ;  /* 0x0015000001e77983 */ /* 0x000ee60000300800 */
[C---:B------:R-:W-:Y:S01]  /*1dc60*/  IMAD.WIDE R46, R252.reuse, 0x4, R46 ;  /* 0x00000004fc2e7825 */ /* 0x040fe200078e022e */
[----:B------:R-:W-:Y:S03]  /*1dc70*/  LDGSTS.E [R16+0x3c80], desc[UR8][R22.64], P1 ;  /* 0x03c8000016107fae */ /* 0x000fe60008921848 */
[----:B------:R-:W-:Y:S01]  /*1dc80*/  IMAD.WIDE R58, R252, 0x4, R58 ;  /* 0x00000004fc3a7825 */ /* 0x000fe200078e023a */
[----:B------:R-:W3:Y:S03]  /*1dc90*/  LDL.LU.64 R12, [R1+0x14f8] ;  /* 0x0014f800010c7983 */ /* 0x000ee60000300a00 */
[----:B------:R-:W-:Y:S01]  /*1dca0*/  VIADD R197, R197, 0xfffffe55 ;  /* 0xfffffe55c5c57836 */ /* 0x000fe20000000000 */
[----:B--2---:R-:W-:Y:S01]  /*1dcb0*/  LDGSTS.E [R17+0x100], desc[UR8][R10.64], P1 ;  /* 0x001000000a117fae */ /* 0x004fe20008921848 */
[----:B------:R-:W-:Y:S01]  /*1dcc0*/  VIADD R196, R196, 0xfffffe54 ;  /* 0xfffffe54c4c47836 */ /* 0x000fe20000000000 */
[----:B-1----:R-:W-:Y:S01]  /*1dcd0*/  IADD3 R205, R205, -0x1c9, RZ ;  /* 0xfffffe37cdcd7810 */ /* 0x002fe20007ffe0ff */
[----:B------:R-:W-:Y:S01]  /*1dce0*/  VIADD R204, R204, 0xfffffe36 ;  /* 0xfffffe36cccc7836 */ /* 0x000fe20000000000 */
[----:B------:R-:W-:Y:S01]  /*1dcf0*/  LDGSTS.E [R17+0x500], desc[UR8][R4.64], P1 ;  /* 0x0050000004117fae */ /* 0x000fe20008921848 */
[----:B------:R-:W-:Y:S01]  /*1dd00*/  VIADD R213, R213, 0xfffffe35 ;  /* 0xfffffe35d5d57836 */ /* 0x000fe20000000000 */
[----:B------:R-:W-:Y:S01]  /*1dd10*/  IADD3 R212, R212, -0x1cc, RZ ;  /* 0xfffffe34d4d47810 */ /* 0x000fe20007ffe0ff */
[----:B----4-:R-:W-:Y:S01]  /*1dd20*/  VIADD R221, R221, 0xfffffe17 ;  /* 0xfffffe17dddd7836 */ /* 0x010fe20000000000 */
[----:B------:R-:W-:Y:S01]  /*1dd30*/  LDGSTS.E [R17+0x900], desc[UR8][R2.64], P1 ;  /* 0x0090000002117fae */ /* 0x000fe20008921848 */
[----:B------:R-:W-:Y:S01]  /*1dd40*/  VIADD R220, R220, 0xfffffe16 ;  /* 0xfffffe16dcdc7836 */ /* 0x000fe20000000000 */
[----:B------:R-:W1:Y:S02]  /*1dd50*/  LDC R230, c[0x0][0x230] ;  /* 0x00008c00ffe67b82 */ /* 0x000e640000000800 */
[----:B------:R-:W2:Y:S04]  /*1dd60*/  LDL.LU.64 R10, [R1+0x14f0] ;  /* 0x0014f000010a7983 */ /* 0x000ea80000300a00 */
[----:B------:R-:W4:Y:S04]  /*1dd70*/  LDL.LU.64 R4, [R1+0x14e8] ;  /* 0x0014e80001047983 */ /* 0x000f280000300a00 */
[----:B------:R-:W2:Y:S04]  /*1dd80*/  LDL.LU.64 R2, [R1+0x14e0] ;  /* 0x0014e00001027983 */ /* 0x000ea80000300a00 */
[----:B------:R-:W-:Y:S04]  /*1dd90*/  LDGSTS.E [R17+0xd00], desc[UR8][R20.64], P1 ;  /* 0x00d0000014117fae */ /* 0x000fe80008921848 */
[----:B------:R-:W-:Y:S04]  /*1dda0*/  LDGSTS.E [R17+0x1100], desc[UR8][R18.64], P1 ;  /* 0x0110000012117fae */ /* 0x000fe80008921848 */
[----:B------:R-:W-:Y:S04]  /*1ddb0*/  LDGSTS.E [R17+0x1500], desc[UR8][R182.64], P1 ;  /* 0x01500000b6117fae */ /* 0x000fe80008921848 */
[----:B------:R-:W4:Y:S04]  /*1ddc0*/  LDL.LU.64 R20, [R1+0x14d8] ;  /* 0x0014d80001147983 */ /* 0x000f280000300a00 */
[----:B------:R-:W2:Y:S04]  /*1ddd0*/  LDL.LU.64 R18, [R1+0x14d0] ;  /* 0x0014d00001127983 */ /* 0x000ea80000300a00 */
[----:B------:R1:W-:Y:S04]  /*1dde0*/  LDGSTS.E [R17+0x1900], desc[UR8][R188.64], P1 ;  /* 0x01900000bc117fae */ /* 0x0003e80008921848 */
[----:B------:R-:W-:Y:S04]  /*1ddf0*/  LDGSTS.E [R17+0x1d00], desc[UR8][R194.64], P1 ;  /* 0x01d00000c2117fae */ /* 0x000fe80008921848 */
[----:B------:R-:W-:Y:S04]  /*1de00*/  LDGSTS.E [R17+0x2100], desc[UR8][R178.64], P1 ;  /* 0x02100000b2117fae */ /* 0x000fe80008921848 */
[----:B------:R-:W-:Y:S01]  /*1de10*/  LDGSTS.E [R17+0x2500], desc[UR8][R176.64], P1 ;  /* 0x02500000b0117fae */ /* 0x000fe20008921848 */
[----:B---3--:R-:W-:Y:S01]  /*1de20*/  VIADD R180, R180, 0xfffffe74 ;  /* 0xfffffe74b4b47836 */ /* 0x008fe20000000000 */
[----:B------:R-:W-:Y:S01]  /*1de30*/  IADD3 R181, R181, -0x18b, RZ ;  /* 0xfffffe75b5b57810 */ /* 0x000fe20007ffe0ff */
[----:B-1----:R-:W1:Y:S01]  /*1de40*/  LDC R189, c[0x0][0x230] ;  /* 0x00008c00ffbd7b82 */ /* 0x002e620000000800 */
[----:B------:R-:W-:Y:S04]  /*1de50*/  LDGSTS.E [R17+0x2900], desc[UR8][R174.64], P1 ;  /* 0x02900000ae117fae */ /* 0x000fe80008921848 */
[----:B------:R3:W-:Y:S03]  /*1de60*/  LDGSTS.E [R17+0x2d00], desc[UR8][R172.64], P1 ;  /* 0x02d00000ac117fae */ /* 0x0007e60008921848 */
[----:B------:R-:W1:Y:S01]  /*1de70*/  LDC R188, c[0x0][0x230] ;  /* 0x00008c00ffbc7b82 */ /* 0x000e620000000800 */
[----:B------:R-:W-:Y:S04]  /*1de80*/  LDGSTS.E [R17+0x3100], desc[UR8][R240.64], P1 ;  /* 0x03100000f0117fae */ /* 0x000fe80008921848 */
[----:B------:R-:W-:Y:S04]  /*1de90*/  LDGSTS.E [R17+0x3500], desc[UR8][R24.64], P1 ;  /* 0x0350000018117fae */ /* 0x000fe80008921848 */
[----:B------:R-:W-:Y:S01]  /*1dea0*/  LDGSTS.E [R17+0x3900], desc[UR8][R36.64], P1 ;  /* 0x0390000024117fae */ /* 0x000fe20008921848 */
[----:B---3--:R-:W3:Y:S03]  /*1deb0*/  LDC R173, c[0x0][0x230] ;  /* 0x00008c00ffad7b82 */ /* 0x008ee60000000800 */
[----:B------:R-:W-:Y:S04]  /*1dec0*/  LDGSTS.E [R17+0x3d00], desc[UR8][R48.64], P1 ;  /* 0x03d0000030117fae */ /* 0x000fe80008921848 */
[----:B------:R1:W-:Y:S01]  /*1ded0*/  STL.64 [R1+0x1478], R16 ;  /* 0x0014781001007387 */ /* 0x0003e20000100a00 */
[----:B------:R-:W3:Y:S03]  /*1dee0*/  LDC R172, c[0x0][0x230] ;  /* 0x00008c00ffac7b82 */ /* 0x000ee60000000800 */
[----:B-1----:R-:W3:Y:S04]  /*1def0*/  LDL.LU.64 R16, [R1+0x78] ;  /* 0x0000780001107983 */ /* 0x002ee80000300a00 */
[----:B--2---:R-:W-:Y:S04]  /*1df00*/  LDGSTS.E [R18+0x180], desc[UR8][R170.64], P1 ;  /* 0x00180000aa127fae */ /* 0x004fe80008921848 */
[----:B------:R-:W-:Y:S04]  /*1df10*/  LDGSTS.E [R18+0x580], desc[UR8][R168.64], P1 ;  /* 0x00580000a8127fae */ /* 0x000fe80008921848 */
[----:B------:R-:W-:Y:S04]  /*1df20*/  LDGSTS.E [R18+0x980], desc[UR8][R166.64], P1 ;  /* 0x00980000a6127fae */ /* 0x000fe80008921848 */
[----:B------:R1:W-:Y:S04]  /*1df30*/  LDGSTS.E [R18+0xd80], desc[UR8][R164.64], P1 ;  /* 0x00d80000a4127fae */ /* 0x0003e80008921848 */
[----:B------:R-:W-:Y:S04]  /*1df40*/  LDGSTS.E [R18+0x1180], desc[UR8][R162.64], P1 ;  /* 0x01180000a2127fae */ /* 0x000fe80008921848 */
[----:B------:R-:W-:Y:S04]  /*1df50*/  LDGSTS.E [R18+0x1580], desc[UR8][R160.64], P1 ;  /* 0x01580000a0127fae */ /* 0x000fe80008921848 */
[----:B------:R-:W-:Y:S01]  /*1df60*/  LDGSTS.E [R18+0x1980], desc[UR8][R158.64], P1 ;  /* 0x019800009e127fae */ /* 0x000fe20008921848 */
[----:B------:R-:W-:Y:S01]  /*1df70*/  VIADD R69, R69, 0xfffffe5d ;  /* 0xfffffe5d45457836 */ /* 0x000fe20000000000 */
[----:B------:R-:W-:Y:S01]  /*1df80*/  IADD3 R68, R68, -0x1a4, RZ ;  /* 0xfffffe5c44447810 */ /* 0x000fe20007ffe0ff */
[----:B------:R-:W-:Y:S01]  /*1df90*/  VIADD R77, R77, 0xfffffe3f ;  /* 0xfffffe3f4d4d7836 */ /* 0x000fe20000000000 */
[----:B------:R2:W-:Y:S01]  /*1dfa0*/  LDGSTS.E [R18+0x1d80], desc[UR8][R156.64], P1 ;  /* 0x01d800009c127fae */ /* 0x0005e20008921848 */
[----:B------:R-:W-:Y:S01]  /*1dfb0*/  VIADD R76, R76, 0xfffffe3e ;  /* 0xfffffe3e4c4c7836 */ /* 0x000fe20000000000 */
[----:B-1----:R-:W1:Y:S02]  /*1dfc0*/  LDC R165, c[0x0][0x230] ;  /* 0x00008c00ffa57b82 */ /* 0x002e640000000800 */
[----:B------:R-:W-:Y:S04]  /*1dfd0*/  LDGSTS.E [R18+0x2180], desc[UR8][R154.64], P1 ;  /* 0x021800009a127fae */ /* 0x000fe80008921848 */
[----:B------:R-:W-:Y:S02]  /*1dfe0*/  LDGSTS.E [R18+0x2580], desc[UR8][R152.64], P1 ;  /* 0x0258000098127fae */ /* 0x000fe40008921848 */
[----:B------:R-:W1:Y:S02]  /*1dff0*/  LDC R164, c[0x0][0x230] ;  /* 0x00008c00ffa47b82 */ /* 0x000e640000000800 */
[----:B------:R-:W-:Y:S04]  /*1e000*/  LDGSTS.E [R18+0x2980], desc[UR8][R150.64], P1 ;  /* 0x0298000096127fae */ /* 0x000fe80008921848 */
[----:B------:R-:W-:Y:S02]  /*1e010*/  LDGSTS.E [R18+0x2d80], desc[UR8][R250.64], P1 ;  /* 0x02d80000fa127fae */ /* 0x000fe40008921848 */
[----:B--2---:R-:W2:Y:S02]  /*1e020*/  LDC R156, c[0x0][0x230] ;  /* 0x00008c00ff9c7b82 */ /* 0x004ea40000000800 */
[----:B------:R-:W-:Y:S04]  /*1e030*/  LDGSTS.E [R18+0x3180], desc[UR8][R238.64], P1 ;  /* 0x03180000ee127fae */ /* 0x000fe80008921848 */
[----:B------:R-:W-:Y:S02]  /*1e040*/  LDGSTS.E [R18+0x3580], desc[UR8][R26.64], P1 ;  /* 0x035800001a127fae */ /* 0x000fe40008921848 */
[----:B------:R-:W1:Y:S02]  /*1e050*/  LDC R157, c[0x0][0x230] ;  /* 0x00008c00ff9d7b82 */ /* 0x000e640000000800 */
[----:B------:R-:W-:Y:S04]  /*1e060*/  LDGSTS.E [R18+0x3980], desc[UR8][R38.64], P1 ;  /* 0x0398000026127fae */ /* 0x000fe80008921848 */
[----:B------:R-:W-:Y:S04]  /*1e070*/  LDGSTS.E [R18+0x3d80], desc[UR8][R50.64], P1 ;  /* 0x03d8000032127fae */ /* 0x000fe80008921848 */
[----:B------:R4:W-:Y:S04]  /*1e080*/  LDGSTS.E [R19+0x200], desc[UR8][R148.64], P1 ;  /* 0x0020000094137fae */ /* 0x0009e80008921848 */
[----:B------:R-:W-:Y:S04]  /*1e090*/  LDGSTS.E [R19+0x600], desc[UR8][R146.64], P1 ;  /* 0x0060000092137fae */ /* 0x000fe80008921848 */
[----:B------:R-:W-:Y:S04]  /*1e0a0*/  LDGSTS.E [R19+0xa00], desc[UR8][R144.64], P1 ;  /* 0x00a0000090137fae */ /* 0x000fe80008921848 */
[----:B------:R-:W-:Y:S01]  /*1e0b0*/  LDGSTS.E [R19+0xe00], desc[UR8][R142.64], P1 ;  /* 0x00e000008e137fae */ /* 0x000fe20008921848 */
[----:B----4-:R-:W4:Y:S03]  /*1e0c0*/  LDC R149, c[0x0][0x230] ;  /* 0x00008c00ff957b82 */ /* 0x010f260000000800 */
[----:B------:R3:W-:Y:S04]  /*1e0d0*/  LDGSTS.E [R19+0x1200], desc[UR8][R140.64], P1 ;  /* 0x012000008c137fae */ /* 0x0007e80008921848 */
[----:B------:R-:W-:Y:S01]  /*1e0e0*/  LDGSTS.E [R19+0x1600], desc[UR8][R138.64], P1 ;  /* 0x016000008a137fae */ /* 0x000fe20008921848 */
[----:B------:R-:W2:Y:S03]  /*1e0f0*/  LDC R148, c[0x0][0x230] ;  /* 0x00008c00ff947b82 */ /* 0x000ea60000000800 */
[----:B------:R-:W-:Y:S04]  /*1e100*/  LDGSTS.E [R19+0x1a00], desc[UR8][R136.64], P1 ;  /* 0x01a0000088137fae */ /* 0x000fe80008921848 */
[----:B------:R-:W-:Y:S01]  /*1e110*/  LDGSTS.E [R19+0x1e00], desc[UR8][R134.64], P1 ;  /* 0x01e0000086137fae */ /* 0x000fe20008921848 */
[----:B---3--:R-:W3:Y:S03]  /*1e120*/  LDC R141, c[0x0][0x230] ;  /* 0x00008c00ff8d7b82 */ /* 0x008ee60000000800 */
[----:B------:R1:W-:Y:S04]  /*1e130*/  LDGSTS.E [R19+0x2200], desc[UR8][R132.64], P1 ;  /* 0x0220000084137fae */ /* 0x0003e80008921848 */
[----:B------:R-:W-:Y:S01]  /*1e140*/  LDGSTS.E [R19+0x2600], desc[UR8][R130.64], P1 ;  /* 0x0260000082137fae */ /* 0x000fe20008921848 */
[----:B------:R-:W4:Y:S03]  /*1e150*/  LDC R140, c[0x0][0x230] ;  /* 0x00008c00ff8c7b82 */ /* 0x000f260000000800 */
[----:B------:R-:W-:Y:S04]  /*1e160*/  LDGSTS.E [R19+0x2a00], desc[UR8][R128.64], P1 ;  /* 0x02a0000080137fae */ /* 0x000fe80008921848 */
[----:B------:R-:W-:Y:S01]  /*1e170*/  LDGSTS.E [R19+0x2e00], desc[UR8][R248.64], P1 ;  /* 0x02e00000f8137fae */ /* 0x000fe20008921848 */
[----:B-1----:R-:W1:Y:S03]  /*1e180*/  LDC R132, c[0x0][0x230] ;  /* 0x00008c00ff847b82 */ /* 0x002e660000000800 */
[----:B------:R-:W-:Y:S04]  /*1e190*/  LDGSTS.E [R19+0x3200], desc[UR8][R236.64], P1 ;  /* 0x03200000ec137fae */ /* 0x000fe80008921848 */
[----:B------:R-:W-:Y:S01]  /*1e1a0*/  LDGSTS.E [R19+0x3600], desc[UR8][R28.64], P1 ;  /* 0x036000001c137fae */ /* 0x000fe20008921848 */
[----:B------:R-:W2:Y:S03]  /*1e1b0*/  LDC R133, c[0x0][0x230] ;  /* 0x00008c00ff857b82 */ /* 0x000ea60000000800 */
[----:B------:R-:W-:Y:S04]  /*1e1c0*/  LDGSTS.E [R19+0x3a00], desc[UR8][R40.64], P1 ;  /* 0x03a0000028137fae */ /* 0x000fe80008921848 */
[----:B------:R-:W-:Y:S04]  /*1e1d0*/  LDGSTS.E [R19+0x3e00], desc[UR8][R52.64], P1 ;  /* 0x03e0000034137fae */ /* 0x000fe80008921848 */
[----:B------:R-:W-:Y:S04]  /*1e1e0*/  LDGSTS.E [R20+0x280], desc[UR8][R126.64], P1 ;  /* 0x002800007e147fae */ /* 0x000fe80008921848 */
[----:B------:R3:W-:Y:S04]  /*1e1f0*/  LDGSTS.E [R20+0x680], desc[UR8][R124.64], P1 ;  /* 0x006800007c147fae */ /* 0x0007e80008921848 */
[----:B------:R-:W-:Y:S04]  /*1e200*/  LDGSTS.E [R20+0xa80], desc[UR8][R122.64], P1 ;  /* 0x00a800007a147fae */ /* 0x000fe80008921848 */
[----:B------:R-:W-:Y:S04]  /*1e210*/  LDGSTS.E [R20+0xe80], desc[UR8][R120.64], P1 ;  /* 0x00e8000078147fae */ /* 0x000fe80008921848 */
[----:B------:R-:W-:Y:S01]  /*1e220*/  LDGSTS.E [R20+0x1280], desc[UR8][R118.64], P1 ;  /* 0x0128000076147fae */ /* 0x000fe20008921848 */
[----:B---3--:R-:W3:Y:S03]  /*1e230*/  LDC R125, c[0x0][0x230] ;  /* 0x00008c00ff7d7b82 */ /* 0x008ee60000000800 */
[----:B------:R4:W-:Y:S04]  /*1e240*/  LDGSTS.E [R20+0x1680], desc[UR8][R116.64], P1 ;  /* 0x0168000074147fae */ /* 0x0009e80008921848 */
[----:B------:R-:W-:Y:S01]  /*1e250*/  LDGSTS.E [R20+0x1a80], desc[UR8][R114.64], P1 ;  /* 0x01a8000072147fae */ /* 0x000fe20008921848 */
[----:B------:R-:W1:Y:S03]  /*1e260*/  LDC R124, c[0x0][0x230] ;  /* 0x00008c00ff7c7b82 */ /* 0x000e660000000800 */
[----:B------:R-:W-:Y:S04]  /*1e270*/  LDGSTS.E [R20+0x1e80], desc[UR8][R112.64], P1 ;  /* 0x01e8000070147fae */ /* 0x000fe80008921848 */
[----:B------:R-:W-:Y:S01]  /*1e280*/  LDGSTS.E [R20+0x2280], desc[UR8][R16.64], P1 ;  /* 0x0228000010147fae */ /* 0x000fe20008921848 */
[----:B----4-:R-:W4:Y:S03]  /*1e290*/  LDC R117, c[0x0][0x230] ;  /* 0x00008c00ff757b82 */ /* 0x010f260000000800 */
[----:B------:R-:W-:Y:S04]  /*1e2a0*/  LDGSTS.E [R20+0x2680], desc[UR8][R110.64], P1 ;  /* 0x026800006e147fae */ /* 0x000fe80008921848 */
[----:B------:R2:W-:Y:S01]  /*1e2b0*/  LDGSTS.E [R20+0x2a80], desc[UR8][R108.64], P1 ;  /* 0x02a800006c147fae */ /* 0x0005e20008921848 */
[----:B------:R-:W3:Y:S03]  /*1e2c0*/  LDC R116, c[0x0][0x230] ;  /* 0x00008c00ff747b82 */ /* 0x000ee60000000800 */
[----:B------:R-:W-:Y:S04]  /*1e2d0*/  LDGSTS.E [R20+0x2e80], desc[UR8][R246.64], P1 ;  /* 0x02e80000f6147fae */ /* 0x000fe80008921848 */
[----:B------:R-:W-:Y:S04]  /*1e2e0*/  LDGSTS.E [R20+0x3280], desc[UR8][R234.64], P1 ;  /* 0x03280000ea147fae */ /* 0x000fe80008921848 */
[----:B------:R-:W-:Y:S01]  /*1e2f0*/  LDGSTS.E [R20+0x3680], desc[UR8][R30.64], P1 ;  /* 0x036800001e147fae */ /* 0x000fe20008921848 */
[----:B--2---:R-:W2:Y:S03]  /*1e300*/  LDC R108, c[0x0][0x230] ;  /* 0x00008c00ff6c7b82 */ /* 0x004ea60000000800 */
[----:B------:R-:W-:Y:S04]  /*1e310*/  LDGSTS.E [R20+0x3a80], desc[UR8][R42.64], P1 ;  /* 0x03a800002a147fae */ /* 0x000fe80008921848 */
[----:B------:R-:W-:Y:S01]  /*1e320*/  LDGSTS.E [R20+0x3e80], desc[UR8][R54.64], P1 ;  /* 0x03e8000036147fae */ /* 0x000fe20008921848 */
[----:B------:R-:W1:Y:S03]  /*1e330*/  LDC R109, c[0x0][0x230] ;  /* 0x00008c00ff6d7b82 */ /* 0x000e660000000800 */
[----:B------:R-:W-:Y:S04]  /*1e340*/  LDGSTS.E [R21+0x300], desc[UR8][R106.64], P1 ;  /* 0x003000006a157fae */ /* 0x000fe80008921848 */
[----:B------:R4:W-:Y:S04]  /*1e350*/  STL.64 [R1+0x1388], R18 ;  /* 0x0013881201007387 */ /* 0x0009e80000100a00 */
[----:B------:R-:W-:Y:S04]  /*1e360*/  LDGSTS.E [R21+0x700], desc[UR8][R104.64], P1 ;  /* 0x0070000068157fae */ /* 0x000fe80008921848 */
[----:B------:R-:W-:Y:S04]  /*1e370*/  LDGSTS.E [R21+0xb00], desc[UR8][R102.64], P1 ;  /* 0x00b0000066157fae */ /* 0x000fe80008921848 */
[----:B----4-:R-:W4:Y:S04]  /*1e380*/  LDL.64 R18, [R1+0x68] ;  /* 0x0000680001127983 */ /* 0x010f280000100a00 */
[----:B------:R-:W-:Y:S04]  /*1e390*/  LDGSTS.E [R21+0xf00], desc[UR8][R100.64], P1 ;  /* 0x00f0000064157fae */ /* 0x000fe80008921848 */
[----:B------:R-:W-:Y:S04]  /*1e3a0*/  LDGSTS.E [R21+0x1300], desc[UR8][R98.64], P1 ;  /* 0x0130000062157fae */ /* 0x000fe80008921848 */
[----:B------:R-:W-:Y:S04]  /*1e3b0*/  LDGSTS.E [R21+0x1700], desc[UR8][R96.64], P1 ;  /* 0x0170000060157fae */ /* 0x000fe80008921848 */
[----:B------:R-:W-:Y:S04]  /*1e3c0*/  LDGSTS.E [R21+0x1b00], desc[UR8][R94.64], P1 ;  /* 0x01b000005e157fae */ /* 0x000fe80008921848 */
[----:B------:R-:W-:Y:S04]  /*1e3d0*/  LDGSTS.E [R21+0x1f00], desc[UR8][R92.64], P1 ;  /* 0x01f000005c157fae */ /* 0x000fe80008921848 */
[----:B------:R-:W-:Y:S04]  /*1e3e0*/  LDGSTS.E [R21+0x2300], desc[UR8][R90.64], P1 ;  /* 0x023000005a157fae */ /* 0x000fe80008921848 */
[----:B------:R-:W-:Y:S04]  /*1e3f0*/  LDGSTS.E [R21+0x2700], desc[UR8][R88.64], P1 ;  /* 0x0270000058157fae */ /* 0x000fe80008921848 */
[----:B------:R-:W-:Y:S04]  /*1e400*/  LDGSTS.E [R21+0x2b00], desc[UR8][R72.64], P1 ;  /* 0x02b0000048157fae */ /* 0x000fe80008921848 */
[----:B------:R-:W3:Y:S04]  /*1e410*/  LDL.LU.64 R96, [R1+0x3e0] ;  /* 0x0003e00001607983 */ /* 0x000ee80000300a00 */
[----:B------:R-:W-:Y:S04]  /*1e420*/  LDGSTS.E [R21+0x2f00], desc[UR8][R244.64], P1 ;  /* 0x02f00000f4157fae */ /* 0x000fe80008921848 */
[----:B------:R-:W2:Y:S04]  /*1e430*/  LDL.LU.64 R72, [R1+0x3f8] ;  /* 0x0003f80001487983 */ /* 0x000ea80000300a00 */
[----:B------:R-:W2:Y:S04]  /*1e440*/  LDL.LU.64 R94, [R1+0x400] ;  /* 0x00040000015e7983 */ /* 0x000ea80000300a00 */
[----:B------:R-:W-:Y:S04]  /*1e450*/  LDGSTS.E [R21+0x3300], desc[UR8][R232.64], P1 ;  /* 0x03300000e8157fae */ /* 0x000fe80008921848 */
[----:B------:R-:W-:Y:S04]  /*1e460*/  LDGSTS.E [R21+0x3700], desc[UR8][R32.64], P1 ;  /* 0x0370000020157fae */ /* 0x000fe80008921848 */
[----:B------:R-:W-:Y:S04]  /*1e470*/  LDGSTS.E [R21+0x3b00], desc[UR8][R44.64], P1 ;  /* 0x03b000002c157fae */ /* 0x000fe80008921848 */
[----:B------:R-:W-:Y:S04]  /*1e480*/  LDGSTS.E [R21+0x3f00], desc[UR8][R56.64], P1 ;  /* 0x03f0000038157fae */ /* 0x000fe80008921848 */
[----:B------:R-:W-:Y:S04]  /*1e490*/  LDGSTS.E [R0+0x380], desc[UR8][R86.64], P1 ;  /* 0x0038000056007fae */ /* 0x000fe80008921848 */
[----:B------:R-:W2:Y:S04]  /*1e4a0*/  LDL.LU.64 R92, [R1+0x410] ;  /* 0x00041000015c7983 */ /* 0x000ea80000300a00 */
[----:B------:R1:W-:Y:S04]  /*1e4b0*/  LDGSTS.E [R0+0x780], desc[UR8][R84.64], P1 ;  /* 0x0078000054007fae */ /* 0x0003e80008921848 */
[----:B------:R-:W-:Y:S04]  /*1e4c0*/  LDGSTS.E [R0+0xb80], desc[UR8][R82.64], P1 ;  /* 0x00b8000052007fae */ /* 0x000fe80008921848 */
[----:B------:R-:W-:Y:S04]  /*1e4d0*/  LDGSTS.E [R0+0xf80], desc[UR8][R80.64], P1 ;  /* 0x00f8000050007fae */ /* 0x000fe80008921848 */
[----:B------:R-:W-:Y:S01]  /*1e4e0*/  LDGSTS.E [R0+0x1380], desc[UR8][R78.64], P1 ;  /* 0x013800004e007fae */ /* 0x000fe20008921848 */
[----:B-1----:R-:W1:Y:S03]  /*1e4f0*/  LDC R84, c[0x0][0x230] ;  /* 0x00008c00ff547b82 */ /* 0x002e660000000800 */
[----:B------:R-:W-:Y:S04]  /*1e500*/  LDGSTS.E [R0+0x1780], desc[UR8][R74.64], P1 ;  /* 0x017800004a007fae */ /* 0x000fe80008921848 */
[----:B------:R-:W-:Y:S01]  /*1e510*/  STL.64 [R1+0x12b0], R20 ;  /* 0x0012b01401007387 */ /* 0x000fe20000100a00 */
[----:B------:R-:W1:Y:S03]  /*1e520*/  LDC R85, c[0x0][0x230] ;  /* 0x00008c00ff557b82 */ /* 0x000e660000000800 */
[----:B------:R-:W-:Y:S04]  /*1e530*/  LDGSTS.E [R0+0x1b80], desc[UR8][R70.64], P1 ;  /* 0x01b8000046007fae */ /* 0x000fe80008921848 */
[----:B------:R-:W-:Y:S04]  /*1e540*/  LDGSTS.E [R0+0x1f80], desc[UR8][R66.64], P1 ;  /* 0x01f8000042007fae */ /* 0x000fe80008921848 */
[----:B------:R-:W2:Y:S04]  /*1e550*/  LDL.LU.64 R70, [R1+0x418] ;  /* 0x0004180001467983 */ /* 0x000ea80000300a00 */
[----:B------:R-:W2:Y:S04]  /*1e560*/  LDL.LU.64 R104, [R1+0xcd8] ;  /* 0x000cd80001687983 */ /* 0x000ea80000300a00 */
[----:B------:R-:W2:Y:S04]  /*1e570*/  LDL.LU.64 R100, [R1+0xcd0] ;  /* 0x000cd00001647983 */ /* 0x000ea80000300a00 */
[----:B------:R-:W2:Y:S04]  /*1e580*/  LDL.LU.64 R102, [R1+0xcc8] ;  /* 0x000cc80001667983 */ /* 0x000ea80000300a00 */
[----:B------:R-:W2:Y:S04]  /*1e590*/  LDL.LU.64 R98, [R1+0x468] ;  /* 0x0004680001627983 */ /* 0x000ea80000300a00 */
[----:B------:R-:W2:Y:S04]  /*1e5a0*/  LDL.LU.64 R110, [R1+0x470] ;  /* 0x00047000016e7983 */ /* 0x000ea80000300a00 */
[----:B----4-:R-:W-:Y:S04]  /*1e5b0*/  LDGSTS.E [R0+0x2380], desc[UR8][R18.64], P1 ;  /* 0x0238000012007fae */ /* 0x010fe80008921848 */
[----:B------:R2:W-:Y:S04]  /*1e5c0*/  LDGSTS.E [R0+0x2780], desc[UR8][R64.64], P1 ;  /* 0x0278000040007fae */ /* 0x0005e80008921848 */
[----:B------:R4:W-:Y:S04]  /*1e5d0*/  LDGSTS.E [R0+0x2b80], desc[UR8][R62.64], P1 ;  /* 0x02b800003e007fae */ /* 0x0009e80008921848 */
[----:B------:R-:W-:Y:S04]  /*1e5e0*/  LDGSTS.E [R0+0x2f80], desc[UR8][R242.64], P1 ;  /* 0x02f80000f2007fae */ /* 0x000fe80008921848 */
[----:B------:R-:W-:Y:S04]  /*1e5f0*/  LDGSTS.E [R0+0x3380], desc[UR8][R228.64], P1 ;  /* 0x03380000e4007fae */ /* 0x000fe80008921848 */
[----:B------:R-:W-:Y:S04]  /*1e600*/  LDGSTS.E [R0+0x3780], desc[UR8][R34.64], P1 ;  /* 0x0378000022007fae */ /* 0x000fe80008921848 */
[----:B------:R-:W-:Y:S04]  /*1e610*/  LDGSTS.E [R0+0x3b80], desc[UR8][R46.64], P1 ;  /* 0x03b800002e007fae */ /* 0x000fe80008921848 */
[----:B------:R-:W-:Y:S01]  /*1e620*/  LDGSTS.E [R0+0x3f80], desc[UR8][R58.64], P1 ;  /* 0x03f800003a007fae */ /* 0x000fe20008921848 */
[----:B------:R-:W-:-:S03]  /*1e630*/  ISETP.GE.U32.AND P1, PT, R60, 0x7ffffddf, PT ;  /* 0x7ffffddf3c00780c */ /* 0x000fc60003f26070 */
[----:B------:R-:W0:Y:S01]  /*1e640*/  LDGDEPBAR ;  /* 0x00000000000079af */ /* 0x000e220000000000 */
[C---:B---3--:R-:W-:Y:S01]  /*1e650*/  IMAD.WIDE R60, R231.reuse, 0x4, R96 ;  /* 0x00000004e73c7825 */ /* 0x048fe200078e0260 */
[----:B------:R-:W-:Y:S06]  /*1e660*/  BAR.SYNC.DEFER_BLOCKING 0x0 ;  /* 0x0000000000007b1d */ /* 0x000fec0000010000 */
[----:B------:R-:W3:Y:S01]  /*1e670*/  LDL.LU.64 R96, [R1+0x478] ;  /* 0x0004780001607983 */ /* 0x000ee20000300a00 */
[----:B--2---:R-:W-:-:S03]  /*1e680*/  IMAD.WIDE R64, R231, 0x4, R94 ;  /* 0x00000004e7407825 */ /* 0x004fc600078e025e */
[----:B------:R-:W2:Y:S01]  /*1e690*/  LDL.LU.64 R94, [R1+0x488] ;  /* 0x00048800015e7983 */ /* 0x000ea20000300a00 */
[----:B----4-:R-:W-:-:S05]  /*1e6a0*/  IMAD.WIDE R62, R231, 0x4, R72 ;  /* 0x00000004e73e7825 */ /* 0x010fca00078e0248 */
[----:B------:R-:W-:Y:S04]  /*1e6b0*/  STL.64 [R1+0x1190], R62 ;  /* 0x0011903e01007387 */ /* 0x000fe80000100a00 */
[----:B------:R-:W-:Y:S01]  /*1e6c0*/  @!PT LDS RZ, [RZ] ;  /* 0x00000000fffff984 */ /* 0x000fe20000000800 */
[----:B------:R-:W-:Y:S01]  /*1e6d0*/  @!PT LDS RZ, [RZ] ;  /* 0x00000000fffff984 */ /* 0x000fe20000000800 */
[----:B------:R-:W-:Y:S01]  /*1e6e0*/  @!PT LDS RZ, [RZ] ;  /* 0x00000000fffff984 */ /* 0x000fe20000000800 */
[----:B------:R-:W-:Y:S04]  /*1e6f0*/  LDGSTS.E [R2+0x60000], desc[UR8][R60.64], !P5 ;  /* 0x600000003c027fae */ /* 0x000fe8000e921848 */
[----:B------:R-:W-:Y:S01]  /*1e700*/  LDGSTS.E [R2+0x64000], desc[UR8][R62.64], !P5 ;  /* 0x640000003e027fae */ /* 0x000fe2000e921848 */
[----:B------:R-:W-:-:S03]  /*1e710*/  ISETP.GE.U32.AND P5, PT, R69, 0x7ffffdde, PT ;  /* 0x7ffffdde4500780c */ /* 0x000fc60003fa6070 */
[----:B------:R4:W-:Y:S01]  /*1e720*/  LDGSTS.E [R2+0x60004], desc[UR8][R64.64], !P3 ;  /* 0x6000400040027fae */ /* 0x0009e2000d921848 */
[----:B------:R-:W-:-:S03]  /*1e730*/  IMAD.WIDE R66, R231, 0x4, R92 ;  /* 0x00000004e7427825 */ /* 0x000fc600078e025c */
[----:B------:R4:W-:Y:S01]  /*1e740*/  STL.64 [R1+0x1198], R64 ;  /* 0x0011984001007387 */ /* 0x0009e20000100a00 */
[----:B-1----:R-:W-:Y:S01]  /*1e750*/  IADD3 R85, R85, -0x1c3, RZ ;  /* 0xfffffe3d55557810 */ /* 0x002fe20007ffe0ff */
[----:B------:R-:W1:Y:S02]  /*1e760*/  LDC R93, c[0x0][0x230] ;  /* 0x00008c00ff5d7b82 */ /* 0x000e640000000800 */
[----:B------:R-:W-:Y:S01]  /*1e770*/  LDGSTS.E [R2+0x64004], desc[UR8][R66.64], !P3 ;  /* 0x6400400042027fae */ /* 0x000fe2000d921848 */
[----:B------:R-:W-:-:S03]  /*1e780*/  ISETP.GE.U32.AND P3, PT, R68, 0x7ffffddd, PT ;  /* 0x7ffffddd4400780c */ /* 0x000fc60003f66070 */
[----:B------:R-:W-:Y:S01]  /*1e790*/  STL.64 [R1+0x11a0], R66 ;  /* 0x0011a04201007387 */ /* 0x000fe20000100a00 */
[----:B------:R-:W-:Y:S01]  /*1e7a0*/  VIADD R84, R84, 0xfffffe3c ;  /* 0xfffffe3c54547836 */ /* 0x000fe20000000000 */
[----:B------:R-:W1:Y:S02]  /*1e7b0*/  LDC R92, c[0x0][0x230] ;  /* 0x00008c00ff5c7b82 */ /* 0x000e640000000800 */
[----:B------:R-:W2:Y:S04]  /*1e7c0*/  LDL.LU.64 R86, [R1+0x490] ;  /* 0x0004900001567983 */ /* 0x000ea80000300a00 */
[----:B------:R-:W2:Y:S01]  /*1e7d0*/  LDL.LU.64 R106, [R1+0x498] ;  /* 0x00049800016a7983 */ /* 0x000ea20000300a00 */
[----:B------:R-:W-:Y:S01]  /*1e7e0*/  VIADD R108, R108, 0xfffffe7a ;  /* 0xfffffe7a6c6c7836 */ /* 0x000fe20000000000 */
[----:B------:R-:W-:Y:S01]  /*1e7f0*/  IADD3 R109, R109, -0x185, RZ ;  /* 0xfffffe7b6d6d7810 */ /* 0x000fe20007ffe0ff */
        /* <DEDUP_REMOVED lines=13> */
[----:B----4-:R-:W4:Y:S01]  /*1e8d0*/  LDC R64, c[0x0][0x230] ;  /* 0x00008c00ff407b82 */ /* 0x010f220000000800 */
[----:B------:R-:W-:-:S07]  /*1e8e0*/  IMAD.WIDE R68, R231, 0x4, R70 ;  /* 0x00000004e7447825 */ /* 0x000fce00078e0246 */
[----:B------:R-:W4:Y:S01]  /*1e8f0*/  LDC R65, c[0x0][0x230] ;  /* 0x00008c00ff417b82 */ /* 0x000f220000000800 */
[C---:B------:R-:W-:Y:S01]  /*1e900*/  IMAD.WIDE R70, R231.reuse, 0x4, R104 ;  /* 0x00000004e7467825 */ /* 0x040fe200078e0268 */
[----:B------:R-:W-:Y:S04]  /*1e910*/  LDGSTS.E [R2+0x60008], desc[UR8][R68.64], !P0 ;  /* 0x6000800044027fae */ /* 0x000fe8000c121848 */
[----:B------:R-:W4:Y:S01]  /*1e920*/  LDL.LU.64 R104, [R1+0x4a0] ;  /* 0x0004a00001687983 */ /* 0x000f220000300a00 */
[----:B------:R-:W-:-:S03]  /*1e930*/  IMAD.WIDE R74, R231, 0x4, R102 ;  /* 0x00000004e74a7825 */ /* 0x000fc600078e0266 */
[----:B------:R-:W-:Y:S04]  /*1e940*/  LDGSTS.E [R2+0x64008], desc[UR8][R70.64], !P0 ;  /* 0x6400800046027fae */ /* 0x000fe8000c121848 */
[----:B------:R-:W4:Y:S01]  /*1e950*/  LDL.LU.64 R102, [R1+0x4a8] ;  /* 0x0004a80001667983 */ /* 0x000f220000300a00 */
[----:B------:R-:W-:Y:S01]  /*1e960*/  IMAD.WIDE R72, R231, 0x4, R100 ;  /* 0x00000004e7487825 */ /* 0x000fe200078e0264 */
[----:B------:R-:W-:Y:S01]  /*1e970*/  ISETP.GE.U32.AND P0, PT, R77, 0x7ffffdc0, PT ;  /* 0x7ffffdc04d00780c */ /* 0x000fe20003f06070 */
[----:B------:R-:W1:Y:S01]  /*1e980*/  LDC R101, c[0x0][0x230] ;  /* 0x00008c00ff657b82 */ /* 0x000e620000000800 */
[----:B------:R-:W-:Y:S04]  /*1e990*/  STL.64 [R1+0x11a8], R68 ;  /* 0x0011a84401007387 */ /* 0x000fe80000100a00 */
[----:B------:R-:W-:Y:S01]  /*1e9a0*/  LDGSTS.E [R2+0x6000c], desc[UR8][R72.64], !P2 ;  /* 0x6000c00048027fae */ /* 0x000fe2000d121848 */
[----:B------:R-:W-:-:S02]  /*1e9b0*/  IMAD.WIDE R78, R231, 0x4, R110 ;  /* 0x00000004e74e7825 */ /* 0x000fc400078e026e */
[----:B------:R-:W1:Y:S01]  /*1e9c0*/  LDC R100, c[0x0][0x230] ;  /* 0x00008c00ff647b82 */ /* 0x000e620000000800 */
[----:B------:R-:W-:Y:S04]  /*1e9d0*/  STL.64 [R1+0x11b0], R70 ;  /* 0x0011b04601007387 */ /* 0x000fe80000100a00 */
[----:B------:R-:W-:Y:S01]  /*1e9e0*/  LDGSTS.E [R2+0x6400c], desc[UR8][R74.64], !P2 ;  /* 0x6400c0004a027fae */ /* 0x000fe2000d121848 */
[----:B------:R-:W-:Y:S01]  /*1e9f0*/  ISETP.GE.U32.AND P2, PT, R76, 0x7ffffdbf, PT ;  /* 0x7ffffdbf4c00780c */ /* 0x000fe20003f46070 */
[----:B------:R-:W-:Y:S02]  /*1ea00*/  IMAD.WIDE R76, R231, 0x4, R98 ;  /* 0x00000004e74c7825 */ /* 0x000fe400078e0262 */
[----:B------:R-:W-:Y:S04]  /*1ea10*/  STL.64 [R1+0x11b8], R72 ;  /* 0x0011b84801007387 */ /* 0x000fe80000100a00 */
[----:B------:R-:W-:Y:S04]  /*1ea20*/  STL.64 [R1+0x11c0], R74 ;  /* 0x0011c04a01007387 */ /* 0x000fe80000100a00 */
[----:B------:R-:W4:Y:S04]  /*1ea30*/  LDL.LU.64 R98, [R1+0x4b0] ;  /* 0x0004b00001627983 */ /* 0x000f280000300a00 */
[----:B------:R-:W-:Y:S04]  /*1ea40*/  LDGSTS.E [R2+0x68000], desc[UR8][R76.64], !P4 ;  /* 0x680000004c027fae */ /* 0x000fe8000e121848 */
[----:B------:R4:W-:Y:S01]  /*1ea50*/  LDGSTS.E [R2+0x6c000], desc[UR8][R78.64], !P4 ;  /* 0x6c0000004e027fae */ /* 0x0009e2000e121848 */
[----:B------:R-:W-:Y:S01]  /*1ea60*/  ISETP.GE.U32.AND P4, PT, R85, 0x7ffffdbe, PT ;  /* 0x7ffffdbe5500780c */ /* 0x000fe20003f86070 */
[----:B---3--:R-:W-:-:S04]  /*1ea70*/  IMAD.WIDE R80, R231, 0x4, R96 ;  /* 0x00000004e7507825 */ /* 0x008fc800078e0260 */
[C---:B--2---:R-:W-:Y:S01]  /*1ea80*/  IMAD.WIDE R82, R231.reuse, 0x4, R94 ;  /* 0x00000004e7527825 */ /* 0x044fe200078e025e */
[----:B------:R-:W-:Y:S04]  /*1ea90*/  LDGSTS.E [R2+0x68004], desc[UR8][R80.64], !P1 ;  /* 0x6800400050027fae */ /* 0x000fe8000c921848 */
[----:B------:R-:W2:Y:S04]  /*1eaa0*/  LDL.LU.64 R94, [R1+0x4b8] ;  /* 0x0004b800015e7983 */ /* 0x000ea80000300a00 */
[----:B------:R-:W3:Y:S04]  /*1eab0*/  LDL.LU.64 R96, [R1+0x4c0] ;  /* 0x0004c00001607983 */ /* 0x000ee80000300a00 */
[----:B------:R-:W3:Y:S04]  /*1eac0*/  LDL.LU.64 R110, [R1+0x4c8] ;  /* 0x0004c800016e7983 */ /* 0x000ee80000300a00 */
[----:B------:R-:W-:Y:S04]  /*1ead0*/  STL.64 [R1+0x11c8], R76 ;  /* 0x0011c84c01007387 */ /* 0x000fe80000100a00 */
[----:B------:R1:W-:Y:S04]  /*1eae0*/  STL.64 [R1+0x11d0], R78 ;  /* 0x0011d04e01007387 */ /* 0x0003e80000100a00 */
[----:B------:R3:W-:Y:S04]  /*1eaf0*/  STL.64 [R1+0x11d8], R80 ;  /* 0x0011d85001007387 */ /* 0x0007e80000100a00 */
[----:B------:R-:W-:Y:S04]  /*1eb00*/  STL.64 [R1+0x11e0], R82 ;  /* 0x0011e05201007387 */ /* 0x000fe80000100a00 */
[----:B------:R-:W3:Y:S01]  /*1eb10*/  LDL.LU.64 R118, [R1+0x4d0] ;  /* 0x0004d00001767983 */ /* 0x000ee20000300a00 */
[----:B----4-:R-:W-:-:S03]  /*1eb20*/  IMAD.WIDE R88, R231, 0x4, R104 ;  /* 0x00000004e7587825 */ /* 0x010fc600078e0268 */
[----:B------:R-:W-:Y:S01]  /*1eb30*/  LDGSTS.E [R2+0x6c004], desc[UR8][R82.64], !P1 ;  /* 0x6c00400052027fae */ /* 0x000fe2000c921848 */
[----:B------:R-:W-:Y:S01]  /*1eb40*/  ISETP.GE.U32.AND P1, PT, R84, 0x7ffffdbd, PT ;  /* 0x7ffffdbd5400780c */ /* 0x000fe20003f26070 */
[----:B-1----:R-:W1:Y:S01]  /*1eb50*/  LDC R79, c[0x0][0x230] ;  /* 0x00008c00ff4f7b82 */ /* 0x002e620000000800 */
[----:B------:R-:W-:-:S04]  /*1eb60*/  IMAD.WIDE R84, R231, 0x4, R86 ;  /* 0x00000004e7547825 */ /* 0x000fc800078e0256 */
[C---:B------:R-:W-:Y:S01]  /*1eb70*/  IMAD.WIDE R90, R231.reuse, 0x4, R102 ;  /* 0x00000004e75a7825 */ /* 0x040fe200078e0266 */
[----:B------:R-:W-:Y:S01]  /*1eb80*/  IADD3 R92, R92, -0x1e2, RZ ;  /* 0xfffffe1e5c5c7810 */ /* 0x000fe20007ffe0ff */
[----:B------:R-:W4:Y:S01]  /*1eb90*/  LDL.LU.64 R102, [R1+0x4d8] ;  /* 0x0004d80001667983 */ /* 0x000f220000300a00 */
[----:B------:R-:W1:Y:S01]  /*1eba0*/  LDC R78, c[0x0][0x230] ;  /* 0x00008c00ff4e7b82 */ /* 0x000e620000000800 */
[----:B------:R-:W-:Y:S02]  /*1ebb0*/  IMAD.WIDE R86, R231, 0x4, R106 ;  /* 0x00000004e7567825 */ /* 0x000fe400078e026a */
[----:B------:R-:W4:Y:S04]  /*1ebc0*/  LDL.LU.64 R104, [R1+0x4e0] ;  /* 0x0004e00001687983 */ /* 0x000f280000300a00 */
[----:B------:R-:W4:Y:S04]  /*1ebd0*/  LDL.LU.64 R106, [R1+0x4f0] ;  /* 0x0004f000016a7983 */ /* 0x000f280000300a00 */
[----:B------:R1:W-:Y:S04]  /*1ebe0*/  STL.64 [R1+0x11e8], R84 ;  /* 0x0011e85401007387 */ /* 0x0003e80000100a00 */
[----:B------:R-:W-:Y:S04]  /*1ebf0*/  STL.64 [R1+0x11f0], R86 ;  /* 0x0011f05601007387 */ /* 0x000fe80000100a00 */
[----:B------:R-:W-:Y:S04]  /*1ec00*/  STL.64 [R1+0x11f8], R88 ;  /* 0x0011f85801007387 */ /* 0x000fe80000100a00 */
[----:B------:R-:W-:Y:S04]  /*1ec10*/  STL.64 [R1+0x1200], R90 ;  /* 0x0012005a01007387 */ /* 0x000fe80000100a00 */
[----:B------:R-:W4:Y:S01]  /*1ec20*/  LDL.LU.64 R126, [R1+0x4f8] ;  /* 0x0004f800017e7983 */ /* 0x000f220000300a00 */
[----:B------:R-:W-:-:S03]  /*1ec30*/  VIADD R93, R93, 0xfffffe1f ;  /* 0xfffffe1f5d5d7836 */ /* 0x000fc60000000000 */
[----:B------:R1:W-:Y:S04]  /*1ec40*/  LDGSTS.E [R2+0x68008], desc[UR8][R84.64], !P5 ;  /* 0x6800800054027fae */ /* 0x0003e8000e921848 */
[----:B------:R-:W-:Y:S01]  /*1ec50*/  LDGSTS.E [R2+0x6c008], desc[UR8][R86.64], !P5 ;  /* 0x6c00800056027fae */ /* 0x000fe2000e921848 */
[----:B------:R-:W-:-:S03]  /*1ec60*/  ISETP.GE.U32.AND P5, PT, R93, 0x7ffffda0, PT ;  /* 0x7ffffda05d00780c */ /* 0x000fc60003fa6070 */
[----:B------:R-:W-:Y:S04]  /*1ec70*/  LDGSTS.E [R2+0x6800c], desc[UR8][R88.64], !P3 ;  /* 0x6800c00058027fae */ /* 0x000fe8000d921848 */
[----:B------:R-:W-:Y:S01]  /*1ec80*/  LDGSTS.E [R2+0x6c00c], desc[UR8][R90.64], !P3 ;  /* 0x6c00c0005a027fae */ /* 0x000fe2000d921848 */
[----:B------:R-:W-:Y:S01]  /*1ec90*/  ISETP.GE.U32.AND P3, PT, R92, 0x7ffffd9f, PT ;  /* 0x7ffffd9f5c00780c */ /* 0x000fe20003f66070 */
[----:B------:R-:W-:-:S04]  /*1eca0*/  IMAD.WIDE R92, R231, 0x4, R98 ;  /* 0x00000004e75c7825 */ /* 0x000fc800078e0262 */
[----:B------:R-:W-:Y:S01]  /*1ecb0*/  VIADD R101, R101, 0xfffffe1d ;  /* 0xfffffe1d65657836 */ /* 0x000fe20000000000 */
[----:B------:R-:W-:Y:S01]  /*1ecc0*/  LDGSTS.E [R2+0x70000], desc[UR8][R92.64], !P0 ;  /* 0x700000005c027fae */ /* 0x000fe2000c121848 */
[----:B------:R-:W-:Y:S02]  /*1ecd0*/  VIADD R100, R100, 0xfffffe1c ;  /* 0xfffffe1c64647836 */ /* 0x000fe40000000000 */
[----:B--2---:R-:W-:-:S04]  /*1ece0*/  IMAD.WIDE R94, R231, 0x4, R94 ;  /* 0x00000004e75e7825 */ /* 0x004fc800078e025e */
[C---:B---3--:R-:W-:Y:S01]  /*1ecf0*/  IMAD.WIDE R96, R231.reuse, 0x4, R96 ;  /* 0x00000004e7607825 */ /* 0x048fe200078e0260 */
[----:B------:R-:W-:Y:S03]  /*1ed00*/  LDGSTS.E [R2+0x74000], desc[UR8][R94.64], !P0 ;  /* 0x740000005e027fae */ /* 0x000fe6000c121848 */
[----:B------:R-:W-:Y:S01]  /*1ed10*/  IMAD.WIDE R98, R231, 0x4, R110 ;  /* 0x00000004e7627825 */ /* 0x000fe200078e026e */
[----:B------:R-:W-:Y:S04]  /*1ed20*/  LDGSTS.E [R2+0x70004], desc[UR8][R96.64], !P2 ;  /* 0x7000400060027fae */ /* 0x000fe8000d121848 */
[----:B------:R-:W2:Y:S04]  /*1ed30*/  LDL.LU.64 R110, [R1+0x500] ;  /* 0x00050000016e7983 */ /* 0x000ea80000300a00 */
[----:B------:R-:W3:Y:S04]  /*1ed40*/  LDL.LU.64 R112, [R1+0x508] ;  /* 0x0005080001707983 */ /* 0x000ee80000300a00 */
[----:B------:R-:W3:Y:S04]  /*1ed50*/  LDL.LU.64 R114, [R1+0x518] ;  /* 0x0005180001727983 */ /* 0x000ee80000300a00 */
[----:B------:R-:W-:Y:S01]  /*1ed60*/  STL.64 [R1+0x1208], R92 ;  /* 0x0012085c01007387 */ /* 0x000fe20000100a00 */
[----:B------:R-:W-:-:S03]  /*1ed70*/  ISETP.GE.U32.AND P0, PT, R101, 0x7ffffd9e, PT ;  /* 0x7ffffd9e6500780c */ /* 0x000fc60003f06070 */
[----:B------:R-:W-:Y:S04]  /*1ed80*/  STL.64 [R1+0x1210], R94 ;  /* 0x0012105e01007387 */ /* 0x000fe80000100a00 */
[----:B------:R-:W-:Y:S04]  /*1ed90*/  STL.64 [R1+0x1218], R96 ;  /* 0x0012186001007387 */ /* 0x000fe80000100a00 */
[----:B------:R-:W-:Y:S01]  /*1eda0*/  LDGSTS.E [R2+0x74004], desc[UR8][R98.64], !P2 ;  /* 0x7400400062027fae */ /* 0x000fe2000d121848 */
[----:B------:R-:W-:Y:S01]  /*1edb0*/  ISETP.GE.U32.AND P2, PT, R100, 0x7ffffd9d, PT ;  /* 0x7ffffd9d6400780c */ /* 0x000fe20003f46070 */
[----:B------:R-:W-:-:S02]  /*1edc0*/  IMAD.WIDE R100, R231, 0x4, R118 ;  /* 0x00000004e7647825 */ /* 0x000fc400078e0276 */
[----:B------:R-:W-:Y:S04]  /*1edd0*/  STL.64 [R1+0x1220], R98 ;  /* 0x0012206201007387 */ /* 0x000fe80000100a00 */
[----:B------:R-:W3:Y:S04]  /*1ede0*/  LDL.LU.64 R134, [R1+0x520] ;  /* 0x0005200001867983 */ /* 0x000ee80000300a00 */
[----:B------:R-:W3:Y:S04]  /*1edf0*/  LDL.LU.64 R118, [R1+0x528] ;  /* 0x0005280001767983 */ /* 0x000ee80000300a00 */
[----:B------:R-:W3:Y:S04]  /*1ee00*/  LDL.LU.64 R120, [R1+0x530] ;  /* 0x0005300001787983 */ /* 0x000ee80000300a00 */
[----:B------:R-:W3:Y:S04]  /*1ee10*/  LDL.LU.64 R122, [R1+0x538] ;  /* 0x00053800017a7983 */ /* 0x000ee80000300a00 */
[----:B------:R-:W-:Y:S04]  /*1ee20*/  LDGSTS.E [R2+0x70008], desc[UR8][R100.64], !P4 ;  /* 0x7000800064027fae */ /* 0x000fe8000e121848 */
[----:B------:R-:W-:Y:S01]  /*1ee30*/  STL.64 [R1+0x1228], R100 ;  /* 0x0012286401007387 */ /* 0x000fe20000100a00 */
[----:B----4-:R-:W-:-:S04]  /*1ee40*/  IMAD.WIDE R102, R231, 0x4, R102 ;  /* 0x00000004e7667825 */ /* 0x010fc800078e0266 */
[C---:B------:R-:W-:Y:S01]  /*1ee50*/  IMAD.WIDE R104, R231.reuse, 0x4, R104 ;  /* 0x00000004e7687825 */ /* 0x040fe200078e0268 */
[----:B------:R-:W-:Y:S03]  /*1ee60*/  LDGSTS.E [R2+0x74008], desc[UR8][R102.64], !P4 ;  /* 0x7400800066027fae */ /* 0x000fe6000e121848 */
[----:B------:R-:W-:Y:S01]  /*1ee70*/  IMAD.WIDE R106, R231, 0x4, R106 ;  /* 0x00000004e76a7825 */ /* 0x000fe200078e026a */
[----:B------:R-:W-:Y:S01]  /*1ee80*/  STL.64 [R1+0x1230], R102 ;  /* 0x0012306601007387 */ /* 0x000fe20000100a00 */
[----:B------:R-:W-:-:S03]  /*1ee90*/  ISETP.GE.U32.AND P4, PT, R109, 0x7ffffdfc, PT ;  /* 0x7ffffdfc6d00780c */ /* 0x000fc60003f86070 */
[----:B------:R-:W-:Y:S04]  /*1eea0*/  LDGSTS.E [R2+0x7000c], desc[UR8][R104.64], !P1 ;  /* 0x7000c00068027fae */ /* 0x000fe8000c921848 */
[----:B------:R-:W-:Y:S04]  /*1eeb0*/  STL.64 [R1+0x1238], R104 ;  /* 0x0012386801007387 */ /* 0x000fe80000100a00 */
[----:B------:R-:W-:Y:S01]  /*1eec0*/  LDGSTS.E [R2+0x7400c], desc[UR8][R106.64], !P1 ;  /* 0x7400c0006a027fae */ /* 0x000fe2000c921848 */
[----:B------:R-:W-:-:S03]  /*1eed0*/  ISETP.GE.U32.AND P1, PT, R108, 0x7ffffdfb, PT ;  /* 0x7ffffdfb6c00780c */ /* 0x000fc60003f26070 */
[----:B------:R-:W-:Y:S01]  /*1eee0*/  STL.64 [R1+0x1240], R106 ;  /* 0x0012406a01007387 */ /* 0x000fe20000100a00 */
[----:B------:R-:W-:-:S03]  /*1eef0*/  IMAD.WIDE R108, R231, 0x4, R126 ;  /* 0x00000004e76c7825 */ /* 0x000fc600078e027e */
[----:B------:R-:W4:Y:S04]  /*1ef00*/  LDL.LU.64 R142, [R1+0xbf8] ;  /* 0x000bf800018e7983 */ /* 0x000f280000300a00 */
[----:B------:R-:W4:Y:S04]  /*1ef10*/  LDL.LU.64 R126, [R1+0xbf0] ;  /* 0x000bf000017e7983 */ /* 0x000f280000300a00 */
[----:B------:R-:W4:Y:S04]  /*1ef20*/  LDL.LU.64 R128, [R1+0xbe8] ;  /* 0x000be80001807983 */ /* 0x000f280000300a00 */
[----:B------:R-:W4:Y:S04]  /*1ef30*/  LDL.LU.64 R130, [R1+0xbe0] ;  /* 0x000be00001827983 */ /* 0x000f280000300a00 */
[----:B------:R-:W-:Y:S04]  /*1ef40*/  LDGSTS.E [R2+0x78000], desc[UR8][R108.64], !P5 ;  /* 0x780000006c027fae */ /* 0x000fe8000e921848 */
[----:B------:R-:W-:Y:S01]  /*1ef50*/  STL.64 [R1+0x1248], R108 ;  /* 0x0012486c01007387 */ /* 0x000fe20000100a00 */
[----:B--2---:R-:W-:-:S04]  /*1ef60*/  IMAD.WIDE R110, R231, 0x4, R110 ;  /* 0x00000004e76e7825 */ /* 0x004fc800078e026e */
[C---:B---3--:R-:W-:Y:S01]  /*1ef70*/  IMAD.WIDE R112, R231.reuse, 0x4, R112 ;  /* 0x00000004e7707825 */ /* 0x048fe200078e0270 */
        /* <DEDUP_REMOVED lines=8> */
[----:B------:R-:W-:Y:S04]  /*1f000*/  STL.64 [R1+0x1260], R114 ;  /* 0x0012607201007387 */ /* 0x000fe80000100a00 */
[----:B------:R-:W2:Y:S01]  /*1f010*/  LDL.LU.64 R150, [R1+0xbd8] ;  /* 0x000bd80001967983 */ /* 0x000ea20000300a00 */
[----:B------:R-:W-:-:S03]  /*1f020*/  IMAD.WIDE R116, R231, 0x4, R134 ;  /* 0x00000004e7747825 */ /* 0x000fc600078e0286 */
[----:B------:R-:W3:Y:S01]  /*1f030*/  LDL.LU.64 R134, [R1+0xbd0] ;  /* 0x000bd00001867983 */ /* 0x000ee20000300a00 */
[----:B------:R-:W-:-:S03]  /*1f040*/  IMAD.WIDE R118, R231, 0x4, R118 ;  /* 0x00000004e7767825 */ /* 0x000fc600078e0276 */
[----:B------:R-:W3:Y:S01]  /*1f050*/  LDL.LU.64 R136, [R1+0xbc8] ;  /* 0x000bc80001887983 */ /* 0x000ee20000300a00 */
[----:B------:R-:W-:-:S03]  /*1f060*/  IMAD.WIDE R120, R231, 0x4, R120 ;  /* 0x00000004e7787825 */ /* 0x000fc600078e0278 */
[----:B------:R-:W3:Y:S01]  /*1f070*/  LDL.LU.64 R138, [R1+0xbc0] ;  /* 0x000bc000018a7983 */ /* 0x000ee20000300a00 */
[----:B------:R-:W-:-:S03]  /*1f080*/  IMAD.WIDE R122, R231, 0x4, R122 ;  /* 0x00000004e77a7825 */ /* 0x000fc600078e027a */
[----:B------:R-:W-:Y:S04]  /*1f090*/  STL.64 [R1+0x1268], R116 ;  /* 0x0012687401007387 */ /* 0x000fe80000100a00 */
[----:B------:R-:W-:Y:S04]  /*1f0a0*/  STL.64 [R1+0x1270], R118 ;  /* 0x0012707601007387 */ /* 0x000fe80000100a00 */
[----:B------:R-:W-:Y:S04]  /*1f0b0*/  STL.64 [R1+0x1278], R120 ;  /* 0x0012787801007387 */ /* 0x000fe80000100a00 */
[----:B------:R-:W-:Y:S04]  /*1f0c0*/  STL.64 [R1+0x1280], R122 ;  /* 0x0012807a01007387 */ /* 0x000fe80000100a00 */
[----:B------:R-:W3:Y:S04]  /*1f0d0*/  LDL.LU.64 R158, [R1+0x540] ;  /* 0x00054000019e7983 */ /* 0x000ee80000300a00 */
[----:B------:R-:W-:Y:S04]  /*1f0e0*/  LDGSTS.E [R2+0x78008], desc[UR8][R116.64], !P0 ;  /* 0x7800800074027fae */ /* 0x000fe8000c121848 */
[----:B------:R-:W-:Y:S01]  /*1f0f0*/  LDGSTS.E [R2+0x7c008], desc[UR8][R118.64], !P0 ;  /* 0x7c00800076027fae */ /* 0x000fe2000c121848 */
[----:B------:R-:W-:-:S03]  /*1f100*/  ISETP.GE.U32.AND P0, PT, R125, 0x7ffffddc, PT ;  /* 0x7ffffddc7d00780c */ /* 0x000fc60003f06070 */
[----:B------:R-:W-:Y:S04]  /*1f110*/  LDGSTS.E [R2+0x7800c], desc[UR8][R120.64], !P2 ;  /* 0x7800c00078027fae */ /* 0x000fe8000d121848 */
[----:B------:R-:W-:Y:S01]  /*1f120*/  LDGSTS.E [R2+0x7c00c], desc[UR8][R122.64], !P2 ;  /* 0x7c00c0007a027fae */ /* 0x000fe2000d121848 */
[----:B------:R-:W-:Y:S01]  /*1f130*/  ISETP.GE.U32.AND P2, PT, R124, 0x7ffffddb, PT ;  /* 0x7ffffddb7c00780c */ /* 0x000fe20003f46070 */
[C---:B----4-:R-:W-:Y:S02]  /*1f140*/  IMAD.WIDE R124, R231.reuse, 0x4, R142 ;  /* 0x00000004e77c7825 */ /* 0x050fe400078e028e */
[----:B------:R-:W4:Y:S02]  /*1f150*/  LDL.LU.64 R142, [R1+0x550] ;  /* 0x00055000018e7983 */ /* 0x000f240000300a00 */
[----:B------:R-:W-:-:S02]  /*1f160*/  IMAD.WIDE R126, R231, 0x4, R126 ;  /* 0x00000004e77e7825 */ /* 0x000fc400078e027e */
[----:B------:R-:W4:Y:S02]  /*1f170*/  LDL.LU.64 R144, [R1+0x570] ;  /* 0x0005700001907983 */ /* 0x000f240000300a00 */
[C---:B------:R-:W-:Y:S02]  /*1f180*/  IMAD.WIDE R128, R231.reuse, 0x4, R128 ;  /* 0x00000004e7807825 */ /* 0x040fe400078e0280 */
[----:B------:R-:W4:Y:S02]  /*1f190*/  LDL.LU.64 R146, [R1+0x578] ;  /* 0x0005780001927983 */ /* 0x000f240000300a00 */
[----:B------:R-:W-:Y:S02]  /*1f1a0*/  IMAD.WIDE R130, R231, 0x4, R130 ;  /* 0x00000004e7827825 */ /* 0x000fe400078e0282 */
[----:B------:R-:W-:Y:S04]  /*1f1b0*/  STL.64 [R1+0x1288], R124 ;  /* 0x0012887c01007387 */ /* 0x000fe80000100a00 */
[----:B------:R-:W-:Y:S04]  /*1f1c0*/  STL.64 [R1+0x1290], R126 ;  /* 0x0012907e01007387 */ /* 0x000fe80000100a00 */
[----:B------:R-:W-:Y:S04]  /*1f1d0*/  STL.64 [R1+0x1298], R128 ;  /* 0x0012988001007387 */ /* 0x000fe80000100a00 */
[----:B------:R-:W-:Y:S04]  /*1f1e0*/  STL.64 [R1+0x12a0], R130 ;  /* 0x0012a08201007387 */ /* 0x000fe80000100a00 */
[----:B------:R-:W4:Y:S04]  /*1f1f0*/  LDL.LU.64 R166, [R1+0x580] ;  /* 0x0005800001a67983 */ /* 0x000f280000300a00 */
[----:B------:R-:W-:Y:S04]  /*1f200*/  LDGSTS.E [R4+0x60000], desc[UR8][R124.64], !P4 ;  /* 0x600000007c047fae */ /* 0x000fe8000e121848 */
[----:B------:R-:W-:Y:S01]  /*1f210*/  LDGSTS.E [R4+0x64000], desc[UR8][R126.64], !P4 ;  /* 0x640000007e047fae */ /* 0x000fe2000e121848 */
[----:B------:R-:W-:-:S03]  /*1f220*/  ISETP.GE.U32.AND P4, PT, R133, 0x7ffffdda, PT ;  /* 0x7ffffdda8500780c */ /* 0x000fc60003f86070 */
[----:B------:R-:W-:Y:S04]  /*1f230*/  LDGSTS.E [R4+0x60004], desc[UR8][R128.64], !P1 ;  /* 0x6000400080047fae */ /* 0x000fe8000c921848 */
[----:B------:R-:W-:Y:S01]  /*1f240*/  LDGSTS.E [R4+0x64004], desc[UR8][R130.64], !P1 ;  /* 0x6400400082047fae */ /* 0x000fe2000c921848 */
[----:B------:R-:W-:Y:S01]  /*1f250*/  ISETP.GE.U32.AND P1, PT, R132, 0x7ffffdd9, PT ;  /* 0x7ffffdd98400780c */ /* 0x000fe20003f26070 */
[C---:B--2---:R-:W-:Y:S02]  /*1f260*/  IMAD.WIDE R132, R231.reuse, 0x4, R150 ;  /* 0x00000004e7847825 */ /* 0x044fe400078e0296 */
[----:B------:R-:W2:Y:S02]  /*1f270*/  LDL.LU.64 R150, [R1+0x588] ;  /* 0x0005880001967983 */ /* 0x000ea40000300a00 */
[----:B---3--:R-:W-:-:S02]  /*1f280*/  IMAD.WIDE R134, R231, 0x4, R134 ;  /* 0x00000004e7867825 */ /* 0x008fc400078e0286 */
[----:B------:R-:W3:Y:S02]  /*1f290*/  LDL.LU.64 R152, [R1+0x598] ;  /* 0x0005980001987983 */ /* 0x000ee40000300a00 */
[C---:B------:R-:W-:Y:S02]  /*1f2a0*/  IMAD.WIDE R136, R231.reuse, 0x4, R136 ;  /* 0x00000004e7887825 */ /* 0x040fe400078e0288 */
[----:B------:R-:W3:Y:S02]  /*1f2b0*/  LDL.LU.64 R154, [R1+0x5a8] ;  /* 0x0005a800019a7983 */ /* 0x000ee40000300a00 */
[----:B------:R-:W-:Y:S02]  /*1f2c0*/  IMAD.WIDE R138, R231, 0x4, R138 ;  /* 0x00000004e78a7825 */ /* 0x000fe400078e028a */
        /* <DEDUP_REMOVED lines=15> */
[----:B------:R-:W-:Y:S01]  /*1f3c0*/  LDGSTS.E [R4+0x68000], desc[UR8][R140.64], !P0 ;  /* 0x680000008c047fae */ /* 0x000fe2000c121848 */
[----:B----4-:R-:W-:-:S03]  /*1f3d0*/  IMAD.WIDE R142, R231, 0x4, R142 ;  /* 0x00000004e78e7825 */ /* 0x010fc600078e028e */
[----:B------:R-:W-:Y:S01]  /*1f3e0*/  STL.64 [R1+0x12d0], R140 ;  /* 0x0012d08c01007387 */ /* 0x000fe20000100a00 */
[----:B------:R-:W-:-:S03]  /*1f3f0*/  IMAD.WIDE R144, R231, 0x4, R144 ;  /* 0x00000004e7907825 */ /* 0x000fc600078e0290 */
[----:B------:R-:W-:Y:S01]  /*1f400*/  LDGSTS.E [R4+0x6c000], desc[UR8][R142.64], !P0 ;  /* 0x6c0000008e047fae */ /* 0x000fe2000c121848 */
[----:B------:R-:W-:-:S03]  /*1f410*/  IMAD.WIDE R146, R231, 0x4, R146 ;  /* 0x00000004e7927825 */ /* 0x000fc600078e0292 */
        /* <DEDUP_REMOVED lines=11> */
[----:B------:R-:W4:Y:S01]  /*1f4d0*/  LDL.LU.64 R170, [R1+0x608] ;  /* 0x0006080001aa7983 */ /* 0x000f220000300a00 */
[----:B------:R-:W-:-:S03]  /*1f4e0*/  VIADD R156, R156, 0xfffffe1a ;  /* 0xfffffe1a9c9c7836 */ /* 0x000fc60000000000 */
[----:B------:R-:W-:Y:S04]  /*1f4f0*/  LDGSTS.E [R4+0x68008], desc[UR8][R148.64], !P4 ;  /* 0x6800800094047fae */ /* 0x000fe8000e121848 */
[----:B------:R-:W-:Y:S01]  /*1f500*/  STL.64 [R1+0x12f0], R148 ;  /* 0x0012f09401007387 */ /* 0x000fe20000100a00 */
[----:B------:R-:W-:Y:S02]  /*1f510*/  VIADD R165, R165, 0xfffffe19 ;  /* 0xfffffe19a5a57836 */ /* 0x000fe40000000000 */
        /* <DEDUP_REMOVED lines=41> */
[----:B------:R-:W4:Y:S01]  /*1f7b0*/  LDL.LU.64 R206, [R1+0xaf8] ;  /* 0x000af80001ce7983 */ /* 0x000f220000300a00 */
[----:B------:R-:W-:-:S02]  /*1f7c0*/  VIADD R173, R173, 0xfffffe77 ;  /* 0xfffffe77adad7836 */ /* 0x000fc40000000000 */
[----:B------:R-:W-:Y:S01]  /*1f7d0*/  VIADD R172, R172, 0xfffffe76 ;  /* 0xfffffe76acac7836 */ /* 0x000fe20000000000 */
[----:B------:R-:W-:Y:S04]  /*1f7e0*/  LDGSTS.E [R4+0x70008], desc[UR8][R164.64], !P0 ;  /* 0x70008000a4047fae */ /* 0x000fe8000c121848 */
[----:B------:R-:W-:Y:S01]  /*1f7f0*/  LDGSTS.E [R4+0x74008], desc[UR8][R166.64], !P0 ;  /* 0x74008000a6047fae */ /* 0x000fe2000c121848 */
[----:B------:R-:W-:-:S03]  /*1f800*/  ISETP.GE.U32.AND P0, PT, R173, 0x7ffffdf8, PT ;  /* 0x7ffffdf8ad00780c */ /* 0x000fc60003f06070 */
[----:B------:R-:W-:Y:S04]  /*1f810*/  LDGSTS.E [R4+0x7000c], desc[UR8][R168.64], !P2 ;  /* 0x7000c000a8047fae */ /* 0x000fe8000d121848 */
[----:B------:R-:W-:Y:S01]  /*1f820*/  LDGSTS.E [R4+0x7400c], desc[UR8][R170.64], !P2 ;  /* 0x7400c000aa047fae */ /* 0x000fe2000d121848 */
[----:B------:R-:W-:Y:S01]  /*1f830*/  ISETP.GE.U32.AND P2, PT, R172, 0x7ffffdf7, PT ;  /* 0x7ffffdf7ac00780c */ /* 0x000fe20003f46070 */
[----:B------:R-:W-:Y:S02]  /*1f840*/  VIADD R189, R189, 0xfffffe57 ;  /* 0xfffffe57bdbd7836 */ /* 0x000fe40000000000 */
[C---:B--2---:R-:W-:Y:S02]  /*1f850*/  IMAD.WIDE R172, R231.reuse, 0x4, R190 ;  /* 0x00000004e7ac7825 */ /* 0x044fe400078e02be */
[----:B------:R-:W2:Y:S04]  /*1f860*/  LDL.LU.64 R190, [R1+0xaf0] ;  /* 0x000af00001be7983 */ /* 0x000ea80000300a00 */
[----:B------:R-:W2:Y:S04]  /*1f870*/  LDL.LU.64 R192, [R1+0xae8] ;  /* 0x000ae80001c07983 */ /* 0x000ea80000300a00 */
[----:B------:R-:W2:Y:S04]  /*1f880*/  LDL.LU.64 R194, [R1+0xae0] ;  /* 0x000ae00001c27983 */ /* 0x000ea80000300a00 */
[----:B------:R-:W-:Y:S01]  /*1f890*/  LDGSTS.E [R4+0x78000], desc[UR8][R172.64], !P4 ;  /* 0x78000000ac047fae */ /* 0x000fe2000e121848 */
[----:B---3--:R-:W-:-:S03]  /*1f8a0*/  IMAD.WIDE R174, R231, 0x4, R174 ;  /* 0x00000004e7ae7825 */ /* 0x008fc600078e02ae */
        /* <DEDUP_REMOVED lines=12> */
[----:B------:R-:W3:Y:S04]  /*1f970*/  LDL.LU.64 R214, [R1+0xad8] ;  /* 0x000ad80001d67983 */ /* 0x000ee80000300a00 */
[----:B------:R-:W3:Y:S04]  /*1f980*/  LDL.LU.64 R198, [R1+0xad0] ;  /* 0x000ad00001c67983 */ /* 0x000ee80000300a00 */
[----:B------:R-:W3:Y:S04]  /*1f990*/  LDL.LU.64 R200, [R1+0xac8] ;  /* 0x000ac80001c87983 */ /* 0x000ee80000300a00 */
[----:B------:R-:W3:Y:S04]  /*1f9a0*/  LDL.LU.64 R202, [R1+0xac0] ;  /* 0x000ac00001ca7983 */ /* 0x000ee80000300a00 */
[----:B------:R-:W-:Y:S01]  /*1f9b0*/  LDGSTS.E [R4+0x78008], desc[UR8][R180.64], !P5 ;  /* 0x78008000b4047fae */ /* 0x000fe2000e921848 */
[----:B----4-:R-:W-:-:S04]  /*1f9c0*/  IMAD.WIDE R182, R231, 0x4, R182 ;  /* 0x00000004e7b67825 */ /* 0x010fc800078e02b6 */
[C---:B------:R-:W-:Y:S01]  /*1f9d0*/  IMAD.WIDE R184, R231.reuse, 0x4, R184 ;  /* 0x00000004e7b87825 */ /* 0x040fe200078e02b8 */
[----:B------:R-:W-:Y:S03]  /*1f9e0*/  STL.64 [R1+0x1370], R180 ;  /* 0x001370b401007387 */ /* 0x000fe60000100a00 */
[----:B------:R-:W-:Y:S01]  /*1f9f0*/  IMAD.WIDE R186, R231, 0x4, R186 ;  /* 0x00000004e7ba7825 */ /* 0x000fe200078e02ba */
        /* <DEDUP_REMOVED lines=9> */
[----:B------:R-:W4:Y:S04]  /*1fa90*/  LDL.LU.64 R224, [R1+0xab8] ;  /* 0x000ab80001e07983 */ /* 0x000f280000300a00 */
[----:B------:R-:W4:Y:S04]  /*1faa0*/  LDL.LU.64 R206, [R1+0x9e0] ;  /* 0x0009e00001ce7983 */ /* 0x000f280000300a00 */
[----:B------:R-:W4:Y:S04]  /*1fab0*/  LDL.LU.64 R208, [R1+0x9d0] ;  /* 0x0009d00001d07983 */ /* 0x000f280000300a00 */
[----:B------:R-:W4:Y:S04]  /*1fac0*/  LDL.LU.64 R210, [R1+0x9c0] ;  /* 0x0009c00001d27983 */ /* 0x000f280000300a00 */
[----:B------:R-:W-:Y:S04]  /*1fad0*/  LDGSTS.E [R5+0x60000], desc[UR8][R188.64], !P0 ;  /* 0x60000000bc057fae */ /* 0x000fe8000c121848 */
[----:B------:R-:W-:Y:S01]  /*1fae0*/  STL.64 [R1+0x1398], R188 ;  /* 0x001398bc01007387 */ /* 0x000fe20000100a00 */
[----:B--2---:R-:W-:-:S04]  /*1faf0*/  IMAD.WIDE R190, R231, 0x4, R190 ;  /* 0x00000004e7be7825 */ /* 0x004fc800078e02be */
        /* <DEDUP_REMOVED lines=11> */
[----:B---3--:R-:W-:-:S03]  /*1fbb0*/  IMAD.WIDE R196, R231, 0x4, R214 ;  /* 0x00000004e7c47825 */ /* 0x008fc600078e02d6 */
        /* <DEDUP_REMOVED lines=23> */
[----:B------:R-:W-:Y:S02]  /*1fd30*/  STL.64 [R1+0x13d8], R204 ;  /* 0x0013d8cc01007387 */ /* 0x000fe40000100a00 */
[----:B------:R-:W-:Y:S02]  /*1fd40*/  IMAD.WIDE R210, R231, 0x4, R210 ;  /* 0x00000004e7d27825 */ /* 0x000fe400078e02d2 */
[----:B------:R-:W-:Y:S04]  /*1fd50*/  STL.64 [R1+0x13e0], R206 ;  /* 0x0013e0ce01007387 */ /* 0x000fe80000100a00 */
[----:B------:R-:W-:Y:S04]  /*1fd60*/  STL.64 [R1+0x13e8], R208 ;  /* 0x0013e8d001007387 */ /* 0x000fe80000100a00 */
[----:B------:R-:W-:Y:S04]  /*1fd70*/  STL.64 [R1+0x13f0], R210 ;  /* 0x0013f0d201007387 */ /* 0x000fe80000100a00 */
[----:B------:R-:W4:Y:S04]  /*1fd80*/  LDL.LU.64 R80, [R1+0x858] ;  /* 0x0008580001507983 */ /* 0x000f280000300a00 */
[----:B------:R-:W4:Y:S04]  /*1fd90*/  LDL.LU.64 R70, [R1+0x850] ;  /* 0x0008500001467983 */ /* 0x000f280000300a00 */
[----:B------:R-:W4:Y:S04]  /*1fda0*/  LDL.LU.64 R68, [R1+0x848] ;  /* 0x0008480001447983 */ /* 0x000f280000300a00 */
[----:B------:R-:W4:Y:S04]  /*1fdb0*/  LDL.LU.64 R62, [R1+0x800] ;  /* 0x00080000013e7983 */ /* 0x000f280000300a00 */
[----:B------:R-:W-:Y:S04]  /*1fdc0*/  LDGSTS.E [R5+0x68000], desc[UR8][R204.64], !P5 ;  /* 0x68000000cc057fae */ /* 0x000fe8000e921848 */
[----:B------:R-:W-:Y:S01]  /*1fdd0*/  LDGSTS.E [R5+0x6c000], desc[UR8][R206.64], !P5 ;  /* 0x6c000000ce057fae */ /* 0x000fe2000e921848 */
[----:B------:R-:W-:-:S03]  /*1fde0*/  ISETP.GE.U32.AND P5, PT, R213, 0x7ffffdb6, PT ;  /* 0x7ffffdb6d500780c */ /* 0x000fc60003fa6070 */
[----:B------:R-:W-:Y:S04]  /*1fdf0*/  LDGSTS.E [R5+0x68004], desc[UR8][R208.64], !P3 ;  /* 0x68004000d0057fae */ /* 0x000fe8000d921848 */
[----:B------:R-:W-:Y:S01]  /*1fe00*/  LDGSTS.E [R5+0x6c004], desc[UR8][R210.64], !P3 ;  /* 0x6c004000d2057fae */ /* 0x000fe2000d921848 */
[----:B------:R-:W-:Y:S01]  /*1fe10*/  ISETP.GE.U32.AND P3, PT, R212, 0x7ffffdb5, PT ;  /* 0x7ffffdb5d400780c */ /* 0x000fe20003f66070 */
[----:B------:R-:W-:Y:S02]  /*1fe20*/  VIADD R230, R230, 0xfffffe14 ;  /* 0xfffffe14e6e67836 */ /* 0x000fe40000000000 */
[----:B-1----:R-:W-:Y:S02]  /*1fe30*/  VIADD R84, R79, 0xfffffe73 ;  /* 0xfffffe734f547836 */ /* 0x002fe40000000000 */
[----:B--2---:R-:W-:-:S02]  /*1fe40*/  IMAD.WIDE R212, R231, 0x4, R20 ;  /* 0x00000004e7d47825 */ /* 0x004fc400078e0214 */
[----:B------:R-:W1:Y:S03]  /*1fe50*/  LDC R21, c[0x0][0x230] ;  /* 0x00008c00ff157b82 */ /* 0x000e660000000800 */
[----:B------:R-:W-:Y:S01]  /*1fe60*/  LDGSTS.E [R5+0x68008], desc[UR8][R212.64], !P0 ;  /* 0x68008000d4057fae */ /* 0x000fe2000c121848 */
[----:B------:R-:W-:-:S03]  /*1fe70*/  IADD3 R20, R222, -0x1eb, RZ ;  /* 0xfffffe15de147810 */ /* 0x000fc60007ffe0ff */
[----:B------:R-:W-:Y:S01]  /*1fe80*/  STL.64 [R1+0x13f8], R212 ;  /* 0x0013f8d401007387 */ /* 0x000fe20000100a00 */
[----:B---3--:R-:W-:-:S04]  /*1fe90*/  IMAD.WIDE R214, R231, 0x4, R214 ;  /* 0x00000004e7d67825 */ /* 0x008fc800078e02d6 */
[C---:B------:R-:W-:Y:S01]  /*1fea0*/  IMAD.WIDE R216, R231.reuse, 0x4, R216 ;  /* 0x00000004e7d87825 */ /* 0x040fe200078e02d8 */
[----:B------:R-:W-:Y:S03]  /*1feb0*/  LDGSTS.E [R5+0x6c008], desc[UR8][R214.64], !P0 ;  /* 0x6c008000d6057fae */ /* 0x000fe6000c121848 */
[----:B------:R-:W-:Y:S01]  /*1fec0*/  IMAD.WIDE R218, R231, 0x4, R218 ;  /* 0x00000004e7da7825 */ /* 0x000fe200078e02da */
[----:B------:R-:W-:Y:S01]  /*1fed0*/  LDGSTS.E [R5+0x6800c], desc[UR8][R216.64], !P2 ;  /* 0x6800c000d8057fae */ /* 0x000fe2000d121848 */
[----:B------:R-:W-:-:S03]  /*1fee0*/  ISETP.GE.U32.AND P0, PT, R221, 0x7ffffd98, PT ;  /* 0x7ffffd98dd00780c */ /* 0x000fc60003f06070 */
[----:B------:R-:W-:Y:S01]  /*1fef0*/  LDGSTS.E [R5+0x6c00c], desc[UR8][R218.64], !P2 ;  /* 0x6c00c000da057fae */ /* 0x000fe2000d121848 */
[----:B------:R-:W-:-:S03]  /*1ff00*/  ISETP.GE.U32.AND P2, PT, R220, 0x7ffffd97, PT ;  /* 0x7ffffd97dc00780c */ /* 0x000fc60003f46070 */
[----:B------:R-:W-:Y:S04]  /*1ff10*/  STL.64 [R1+0x1400], R214 ;  /* 0x001400d601007387 */ /* 0x000fe80000100a00 */
[----:B------:R-:W-:Y:S04]  /*1ff20*/  STL.64 [R1+0x1408], R216 ;  /* 0x001408d801007387 */ /* 0x000fe80000100a00 */
[----:B------:R-:W-:Y:S01]  /*1ff30*/  STL.64 [R1+0x1410], R218 ;  /* 0x001410da01007387 */ /* 0x000fe20000100a00 */
[----:B------:R-:W-:-:S03]  /*1ff40*/  IMAD.WIDE R220, R231, 0x4, R72 ;  /* 0x00000004e7dc7825 */ /* 0x000fc600078e0248 */
[----:B------:R-:W2:Y:S01]  /*1ff50*/  LDL.LU.64 R72, [R1+0x6e8] ;  /* 0x0006e80001487983 */ /* 0x000ea20000300a00 */
[----:B------:R-:W-:-:S03]  /*1ff60*/  IMAD.WIDE R222, R231, 0x4, R66 ;  /* 0x00000004e7de7825 */ /* 0x000fc600078e0242 */
[----:B------:R-:W3:Y:S04]  /*1ff70*/  LDL.LU.64 R66, [R1+0x6d8] ;  /* 0x0006d80001427983 */ /* 0x000ee80000300a00 */
[----:B------:R-:W-:Y:S04]  /*1ff80*/  STL.64 [R1+0x1418], R220 ;  /* 0x001418dc01007387 */ /* 0x000fe80000100a00 */
[----:B------:R-:W-:Y:S04]  /*1ff90*/  STL.64 [R1+0x1420], R222 ;  /* 0x001420de01007387 */ /* 0x000fe80000100a00 */
[----:B------:R-:W3:Y:S04]  /*1ffa0*/  LDL.LU.64 R76, [R1+0x6c8] ;  /* 0x0006c800014c7983 */ /* 0x000ee80000300a00 */
[----:B------:R-:W3:Y:S01]  /*1ffb0*/  LDL.LU.64 R74, [R1+0x6b8] ;  /* 0x0006b800014a7983 */ /* 0x000ee20000300a00 */
[----:B----4-:R-:W-:-:S03]  /*1ffc0*/  IMAD.WIDE R224, R231, 0x4, R224 ;  /* 0x00000004e7e07825 */ /* 0x010fc600078e02e0 */
[----:B------:R-:W-:Y:S01]  /*1ffd0*/  LDGSTS.E [R5+0x70000], desc[UR8][R220.64], !P4 ;  /* 0x70000000dc057fae */ /* 0x000fe2000e121848 */
[----:B------:R-:W-:-:S03]  /*1ffe0*/  IMAD.WIDE R226, R231, 0x4, R226 ;  /* 0x00000004e7e27825 */ /* 0x000fc600078e02e2 */
[----:B------:R-:W-:Y:S04]  /*1fff0*/  LDGSTS.E [R5+0x74000], desc[UR8][R222.64], !P4 ;  /* 0x74000000de057fae */ /* 0x000fe8000e121848 */
[----:B------:R-:W-:Y:S04]  /*20000*/  LDGSTS.E [R5+0x70004], desc[UR8][R224.64], !P1 ;  /* 0x70004000e0057fae */ /* 0x000fe8000c921848 */
[----:B------:R-:W-:Y:S01]  /*20010*/  LDGSTS.E [R5+0x74004], desc[UR8][R226.64], !P1 ;  /* 0x74004000e2057fae */ /* 0x000fe2000c921848 */
[----:B------:R-:W-:Y:S02]  /*20020*/  ISETP.GE.U32.AND P1, PT, R230, 0x7ffffd95, PT ;  /* 0x7ffffd95e600780c */ /* 0x000fe40003f26070 */
[----:B------:R-:W-:Y:S01]  /*20030*/  IADD3 R230, R78, -0x18e, RZ ;  /* 0xfffffe724ee67810 */ /* 0x000fe20007ffe0ff */
        /* <DEDUP_REMOVED lines=8> */
[----:B------:R-:W-:Y:S04]  /*200c0*/  LDGSTS.E [R5+0x70008], desc[UR8][R82.64], !P5 ;  /* 0x7000800052057fae */ /* 0x000fe8000e921848 */
[----:B------:R-:W3:Y:S04]  /*200d0*/  LDL.LU.64 R62, [R1+0x6a8] ;  /* 0x0006a800013e7983 */ /* 0x000ee80000300a00 */
[----:B------:R-:W3:Y:S04]  /*200e0*/  LDL.LU.64 R68, [R1+0x6a0] ;  /* 0x0006a00001447983 */ /* 0x000ee80000300a00 */
[----:B------:R1:W-:Y:S04]  /*200f0*/  STL.64 [R1+0x350], R80 ;  /* 0x0003505001007387 */ /* 0x0003e80000100a00 */
[----:B------:R1:W-:Y:S04]  /*20100*/  STL.64 [R1+0x390], R78 ;  /* 0x0003904e01007387 */ /* 0x0003e80000100a00 */
[----:B----4-:R-:W4:Y:S04]  /*20110*/  LDL.LU.64 R82, [R1+0x698] ;  /* 0x0006980001527983 */ /* 0x010f280000300a00 */
[----:B------:R-:W-:Y:S04]  /*20120*/  LDGSTS.E [R5+0x74008], desc[UR8][R70.64], !P5 ;  /* 0x7400800046057fae */ /* 0x000fe8000e921848 */
[----:B-1----:R-:W4:Y:S01]  /*20130*/  LDL.LU.64 R70, [R1+0x690] ;  /* 0x0006900001467983 */ /* 0x002f220000300a00 */
[----:B------:R-:W-:Y:S01]  /*20140*/  ISETP.GE.U32.AND P5, PT, R84, 0x7ffffdf4, PT ;  /* 0x7ffffdf45400780c */ /* 0x000fe20003fa6070 */
[----:B------:R-:W-:-:S02]  /*20150*/  VIADD R64, R64, 0xfffffe71 ;  /* 0xfffffe7140407836 */ /* 0x000fc40000000000 */
[----:B------:R1:W-:Y:S04]  /*20160*/  LDGSTS.E [R5+0x7000c], desc[UR8][R80.64], !P3 ;  /* 0x7000c00050057fae */ /* 0x0003e8000d921848 */
[----:B------:R1:W-:Y:S01]  /*20170*/  LDGSTS.E [R5+0x7400c], desc[UR8][R78.64], !P3 ;  /* 0x7400c0004e057fae */ /* 0x0003e2000d921848 */
[----:B------:R-:W-:Y:S01]  /*20180*/  ISETP.GE.U32.AND P3, PT, R230, 0x7ffffdf3, PT ;  /* 0x7ffffdf3e600780c */ /* 0x000fe20003f66070 */
[----:B------:R-:W-:Y:S01]  /*20190*/  VIADD R230, R65, 0xfffffe70 ;  /* 0xfffffe7041e67836 */ /* 0x000fe20000000000 */
[----:B------:R-:W-:Y:S02]  /*201a0*/  ISETP.GE.U32.AND P4, PT, R20, 0x7ffffd96, PT ;  /* 0x7ffffd961400780c */ /* 0x000fe40003f86070 */
[----:B------:R-:W1:Y:S08]  /*201b0*/  LDC R20, c[0x0][0x230] ;  /* 0x00008c00ff147b82 */ /* 0x000e700000000800 */
[----:B-1----:R-:W1:Y:S08]  /*201c0*/  LDC R81, c[0x0][0x230] ;  /* 0x00008c00ff517b82 */ /* 0x002e700000000800 */
[----:B------:R-:W1:Y:S01]  /*201d0*/  LDC R80, c[0x0][0x230] ;  /* 0x00008c00ff507b82 */ /* 0x000e620000000800 */
[----:B------:R-:W-:-:S07]  /*201e0*/  IADD3 R20, R20, -0x1ad, RZ ;  /* 0xfffffe5314147810 */ /* 0x000fce0007ffe0ff */
[----:B------:R-:W1:Y:S08]  /*201f0*/  LDC R78, c[0x0][0x230] ;  /* 0x00008c00ff4e7b82 */ /* 0x000e700000000800 */
[----:B------:R-:W1:Y:S01]  /*20200*/  LDC R79, c[0x0][0x230] ;  /* 0x00008c00ff4f7b82 */ /* 0x000e620000000800 */
[----:B--2---:R-:W-:-:S04]  /*20210*/  IMAD.WIDE R72, R231, 0x4, R72 ;  /* 0x00000004e7487825 */ /* 0x004fc800078e0248 */
[C---:B---3--:R-:W-:Y:S01]  /*20220*/  IMAD.WIDE R66, R231.reuse, 0x4, R66 ;  /* 0x00000004e7427825 */ /* 0x048fe200078e0242 */
[----:B------:R2:W-:Y:S04]  /*20230*/  STL.64 [R1+0x3a8], R72 ;  /* 0x0003a84801007387 */ /* 0x0005e80000100a00 */
[----:B------:R3:W-:Y:S04]  /*20240*/  STL.64 [R1+0x3c0], R66 ;  /* 0x0003c04201007387 */ /* 0x0007e80000100a00 */
[----:B------:R-:W-:Y:S01]  /*20250*/  LDGSTS.E [R5+0x78000], desc[UR8][R72.64], !P0 ;  /* 0x7800000048057fae */ /* 0x000fe2000c121848 */
[----:B------:R-:W-:-:S03]  /*20260*/  IMAD.WIDE R84, R231, 0x4, R76 ;  /* 0x00000004e7547825 */ /* 0x000fc600078e024c */
[----:B------:R-:W-:Y:S01]  /*20270*/  LDGSTS.E [R5+0x7c000], desc[UR8][R66.64], !P0 ;  /* 0x7c00000042057fae */ /* 0x000fe2000c121848 */
[C---:B------:R-:W-:Y:S01]  /*20280*/  IMAD.WIDE R76, R231.reuse, 0x4, R74 ;  /* 0x00000004e74c7825 */ /* 0x040fe200078e024a */
[----:B------:R-:W-:Y:S02]  /*20290*/  ISETP.GE.U32.AND P0, PT, R64, 0x7ffffdf2, PT ;  /* 0x7ffffdf24000780c */ /* 0x000fe40003f06070 */
[----:B------:R-:W4:Y:S04]  /*202a0*/  LDL.LU.64 R74, [R1+0xa78] ;  /* 0x000a7800014a7983 */ /* 0x000f280000300a00 */
[----:B------:R-:W-:Y:S04]  /*202b0*/  STL.64 [R1+0x3e0], R84 ;  /* 0x0003e05401007387 */ /* 0x000fe80000100a00 */
[----:B--2---:R-:W2:Y:S04]  /*202c0*/  LDL.LU.64 R72, [R1+0xa70] ;  /* 0x000a700001487983 */ /* 0x004ea80000300a00 */
[----:B------:R1:W-:Y:S04]  /*202d0*/  STL.64 [R1+0x3f8], R76 ;  /* 0x0003f84c01007387 */ /* 0x0003e80000100a00 */
[----:B---3--:R-:W3:Y:S04]  /*202e0*/  LDL.LU.64 R66, [R1+0xa68] ;  /* 0x000a680001427983 */ /* 0x008ee80000300a00 */
[----:B------:R-:W3:Y:S04]  /*202f0*/  LDL.LU.64 R64, [R1+0xa60] ;  /* 0x000a600001407983 */ /* 0x000ee80000300a00 */
[----:B------:R-:W-:Y:S04]  /*20300*/  LDGSTS.E [R5+0x78004], desc[UR8][R84.64], !P2 ;  /* 0x7800400054057fae */ /* 0x000fe8000d121848 */
[----:B------:R1:W-:Y:S01]  /*20310*/  LDGSTS.E [R5+0x7c004], desc[UR8][R76.64], !P2 ;  /* 0x7c0040004c057fae */ /* 0x0003e2000d121848 */
[----:B------:R-:W-:Y:S01]  /*20320*/  ISETP.GE.U32.AND P2, PT, R230, 0x7ffffdf1, PT ;  /* 0x7ffffdf1e600780c */ /* 0x000fe20003f46070 */
[C---:B------:R-:W-:Y:S01]  /*20330*/  IMAD.WIDE R62, R231.reuse, 0x4, R62 ;  /* 0x00000004e73e7825 */ /* 0x040fe200078e023e */
[----:B-1----:R-:W1:Y:S03]  /*20340*/  LDC R77, c[0x0][0x230] ;  /* 0x00008c00ff4d7b82 */ /* 0x002e660000000800 */
[C---:B------:R-:W-:Y:S01]  /*20350*/  IMAD.WIDE R68, R231.reuse, 0x4, R68 ;  /* 0x00000004e7447825 */ /* 0x040fe200078e0244 */
[----:B------:R4:W-:Y:S04]  /*20360*/  STL.64 [R1+0x400], R62 ;  /* 0x0004003e01007387 */ /* 0x0009e80000100a00 */
[----:B------:R1:W-:Y:S01]  /*20370*/  STL.64 [R1+0x410], R68 ;  /* 0x0004104401007387 */ /* 0x0003e20000100a00 */
[----:B------:R-:W3:Y:S03]  /*20380*/  LDC R76, c[0x0][0x230] ;  /* 0x00008c00ff4c7b82 */ /* 0x000ee60000000800 */
[----:B------:R-:W-:Y:S01]  /*20390*/  LDGSTS.E [R5+0x78008], desc[UR8][R62.64], !P4 ;  /* 0x780080003e057fae */ /* 0x000fe2000e121848 */
[----:B----4-:R-:W-:-:S03]  /*203a0*/  IMAD.WIDE R84, R231, 0x4, R82 ;  /* 0x00000004e7547825 */ /* 0x010fc600078e0252 */
[----:B------:R-:W-:Y:S01]  /*203b0*/  LDGSTS.E [R5+0x7c008], desc[UR8][R68.64], !P4 ;  /* 0x7c00800044057fae */ /* 0x000fe2000e121848 */
[----:B------:R-:W-:Y:S01]  /*203c0*/  ISETP.GE.U32.AND P4, PT, R20, 0x7ffffdd4, PT ;  /* 0x7ffffdd41400780c */ /* 0x000fe20003f86070 */
[----:B------:R-:W-:Y:S02]  /*203d0*/  VIADD R230, R21, 0xfffffe52 ;  /* 0xfffffe5215e67836 */ /* 0x000fe40000000000 */
[----:B------:R-:W-:Y:S01]  /*203e0*/  LDGSTS.E [R5+0x7800c], desc[UR8][R84.64], !P1 ;  /* 0x7800c00054057fae */ /* 0x000fe2000c921848 */
[----:B------:R-:W-:-:S03]  /*203f0*/  IMAD.WIDE R82, R231, 0x4, R70 ;  /* 0x00000004e7527825 */ /* 0x000fc600078e0246 */
[----:B------:R-:W4:Y:S04]  /*20400*/  LDL.LU.64 R70, [R1+0xa58] ;  /* 0x000a580001467983 */ /* 0x000f280000300a00 */
[----:B------:R-:W-:Y:S04]  /*20410*/  STL.64 [R1+0x418], R84 ;  /* 0x0004185401007387 */ /* 0x000fe80000100a00 */
[----:B------:R-:W4:Y:S04]  /*20420*/  LDL.LU.64 R62, [R1+0xa50] ;  /* 0x000a5000013e7983 */ /* 0x000f280000300a00 */
[----:B------:R3:W-:Y:S04]  /*20430*/  STL.64 [R1+0x498], R82 ;  /* 0x0004985201007387 */ /* 0x0007e80000100a00 */
[----:B-1----:R-:W4:Y:S04]  /*20440*/  LDL.LU.64 R68, [R1+0xa48] ;  /* 0x000a480001447983 */ /* 0x002f280000300a00 */
[----:B------:R-:W4:Y:S04]  /*20450*/  LDL.LU.64 R20, [R1+0xa40] ;  /* 0x000a400001147983 */ /* 0x000f280000300a00 */
[----:B------:R3:W-:Y:S04]  /*20460*/  LDGSTS.E [R5+0x7c00c], desc[UR8][R82.64], !P1 ;  /* 0x7c00c00052057fae */ /* 0x0007e8000c921848 */
[----:B------:R1:W-:Y:S01]  /*20470*/  STL.64 [R1+0x1438], R4 ;  /* 0x0014380401007387 */ /* 0x0003e20000100a00 */
[----:B------:R-:W-:-:S02]  /*20480*/  ISETP.GE.U32.AND P1, PT, R230, 0x7ffffdd3, PT ;  /* 0x7ffffdd3e600780c */ /* 0x000fc40003f26070 */
[----:B------:R-:W-:Y:S01]  /*20490*/  IADD3 R230, R81, -0x1b0, RZ ;  /* 0xfffffe5051e67810 */ /* 0x000fe20007ffe0ff */
[----:B------:R-:W-:-:S04]  /*204a0*/  IMAD.WIDE R74, R231, 0x4, R74 ;  /* 0x00000004e74a7825 */ /* 0x000fc800078e024a */
[C---:B--2---:R-:W-:Y:S01]  /*204b0*/  IMAD.WIDE R72, R231.reuse, 0x4, R72 ;  /* 0x00000004e7487825 */ /* 0x044fe200078e0248 */
[----:B------:R2:W-:Y:S04]  /*204c0*/  STL.64 [R1+0x4a0], R74 ;  /* 0x0004a04a01007387 */ /* 0x0005e80000100a00 */
[----:B------:R2:W-:Y:S01]  /*204d0*/  STL.64 [R1+0x4b8], R72 ;  /* 0x0004b84801007387 */ /* 0x0005e20000100a00 */
[----:B---3--:R-:W-:-:S03]  /*204e0*/  IMAD.WIDE R82, R231, 0x4, R66 ;  /* 0x00000004e7527825 */ /* 0x008fc600078e0242 */
[----:B------:R-:W-:Y:S01]  /*204f0*/  LDGSTS.E [R10+0x60000], desc[UR8][R74.64], !P5 ;  /* 0x600000004a0a7fae */ /* 0x000fe2000e921848 */
[----:B-1----:R-:W-:-:S03]  /*20500*/  IMAD.WIDE R4, R231, 0x4, R64 ;  /* 0x00000004e7047825 */ /* 0x002fc600078e0240 */
[----:B------:R-:W3:Y:S04]  /*20510*/  LDL.LU.64 R66, [R1+0x978] ;  /* 0x0009780001427983 */ /* 0x000ee80000300a00 */
[----:B------:R-:W3:Y:S04]  /*20520*/  LDL.LU.64 R64, [R1+0x968] ;  /* 0x0009680001407983 */ /* 0x000ee80000300a00 */
[----:B------:R-:W-:Y:S04]  /*20530*/  STL.64 [R1+0x4c0], R82 ;  /* 0x0004c05201007387 */ /* 0x000fe80000100a00 */
[----:B------:R1:W-:Y:S04]  /*20540*/  STL.64 [R1+0x4c8], R4 ;  /* 0x0004c80401007387 */ /* 0x0003e80000100a00 */
[----:B--2---:R-:W2:Y:S04]  /*20550*/  LDL.LU.64 R74, [R1+0x958] ;  /* 0x00095800014a7983 */ /* 0x004ea80000300a00 */
[----:B------:R-:W-:Y:S04]  /*20560*/  LDGSTS.E [R10+0x64000], desc[UR8][R72.64], !P5 ;  /* 0x64000000480a7fae */ /* 0x000fe8000e921848 */
[----:B------:R-:W-:Y:S04]  /*20570*/  LDGSTS.E [R10+0x60004], desc[UR8][R82.64], !P3 ;  /* 0x60004000520a7fae */ /* 0x000fe8000d921848 */
[----:B------:R1:W-:Y:S04]  /*20580*/  LDGSTS.E [R10+0x64004], desc[UR8][R4.64], !P3 ;  /* 0x64004000040a7fae */ /* 0x0003e8000d921848 */
[----:B------:R-:W2:Y:S01]  /*20590*/  LDL.LU.64 R72, [R1+0x948] ;  /* 0x0009480001487983 */ /* 0x000ea20000300a00 */
[----:B------:R-:W-:Y:S01]  /*205a0*/  ISETP.GE.U32.AND P3, PT, R230, 0x7ffffdd1, PT ;  /* 0x7ffffdd1e600780c */ /* 0x000fe20003f66070 */
[----:B------:R-:W-:-:S02]  /*205b0*/  VIADD R230, R76, 0xfffffe32 ;  /* 0xfffffe324ce67836 */ /* 0x000fc40000000000 */
[----:B-1----:R-:W-:Y:S01]  /*205c0*/  VIADD R4, R77, 0xfffffe33 ;  /* 0xfffffe334d047836 */ /* 0x002fe20000000000 */
[----:B------:R-:W1:Y:S01]  /*205d0*/  LDC R5, c[0x0][0x230] ;  /* 0x00008c00ff057b82 */ /* 0x000e620000000800 */
[----:B----4-:R-:W-:-:S04]  /*205e0*/  IMAD.WIDE R70, R231, 0x4, R70 ;  /* 0x00000004e7467825 */ /* 0x010fc800078e0246 */
[C---:B------:R-:W-:Y:S01]  /*205f0*/  IMAD.WIDE R62, R231.reuse, 0x4, R62 ;  /* 0x00000004e73e7825 */ /* 0x040fe200078e023e */
[----:B------:R4:W-:Y:S04]  /*20600*/  STL.64 [R1+0x4d0], R70 ;  /* 0x0004d04601007387 */ /* 0x0009e80000100a00 */
[----:B------:R1:W-:Y:S01]  /*20610*/  STL.64 [R1+0x4d8], R62 ;  /* 0x0004d83e01007387 */ /* 0x0003e20000100a00 */
[----:B------:R-:W-:-:S03]  /*20620*/  IMAD.WIDE R82, R231, 0x4, R68 ;  /* 0x00000004e7527825 */ /* 0x000fc600078e0244 */
[----:B------:R-:W-:Y:S01]  /*20630*/  LDGSTS.E [R10+0x60008], desc[UR8][R70.64], !P0 ;  /* 0x60008000460a7fae */ /* 0x000fe2000c121848 */
[----:B------:R-:W-:-:S03]  /*20640*/  IMAD.WIDE R76, R231, 0x4, R20 ;  /* 0x00000004e74c7825 */ /* 0x000fc600078e0214 */
[----:B------:R-:W2:Y:S04]  /*20650*/  LDL.LU.64 R68, [R1+0x938] ;  /* 0x0009380001447983 */ /* 0x000ea80000300a00 */
[----:B------:R-:W2:Y:S04]  /*20660*/  LDL.LU.64 R20, [R1+0x928] ;  /* 0x0009280001147983 */ /* 0x000ea80000300a00 */
[----:B------:R-:W-:Y:S04]  /*20670*/  STL.64 [R1+0x4e0], R82 ;  /* 0x0004e05201007387 */ /* 0x000fe80000100a00 */
[----:B------:R1:W-:Y:S04]  /*20680*/  STL.64 [R1+0x4f0], R76 ;  /* 0x0004f04c01007387 */ /* 0x0003e80000100a00 */
[----:B----4-:R-:W4:Y:S04]  /*20690*/  LDL.LU.64 R70, [R1+0x918] ;  /* 0x0009180001467983 */ /* 0x010f280000300a00 */
[----:B------:R-:W-:Y:S04]  /*206a0*/  LDGSTS.E [R10+0x64008], desc[UR8][R62.64], !P0 ;  /* 0x640080003e0a7fae */ /* 0x000fe8000c121848 */
[----:B-1----:R-:W4:Y:S01]  /*206b0*/  LDL.LU.64 R62, [R1+0x908] ;  /* 0x00090800013e7983 */ /* 0x002f220000300a00 */
[----:B------:R-:W-:-:S02]  /*206c0*/  ISETP.GE.U32.AND P0, PT, R4, 0x7ffffdb4, PT ;  /* 0x7ffffdb40400780c */ /* 0x000fc40003f06070 */
[----:B------:R-:W-:Y:S01]  /*206d0*/  IADD3 R4, R80, -0x1cf, RZ ;  /* 0xfffffe3150047810 */ /* 0x000fe20007ffe0ff */
[----:B------:R-:W-:Y:S04]  /*206e0*/  LDGSTS.E [R10+0x6000c], desc[UR8][R82.64], !P2 ;  /* 0x6000c000520a7fae */ /* 0x000fe8000d121848 */
[----:B------:R1:W-:Y:S01]  /*206f0*/  LDGSTS.E [R10+0x6400c], desc[UR8][R76.64], !P2 ;  /* 0x6400c0004c0a7fae */ /* 0x0003e2000d121848 */
[----:B------:R-:W-:-:S05]  /*20700*/  VIADD R78, R78, 0xfffffe51 ;  /* 0xfffffe514e4e7836 */ /* 0x000fca0000000000 */
[----:B------:R-:W-:Y:S02]  /*20710*/  ISETP.GE.U32.AND P5, PT, R78, 0x7ffffdd2, PT ;  /* 0x7ffffdd24e00780c */ /* 0x000fe40003fa6070 */
[----:B------:R-:W4:Y:S08]  /*20720*/  LDC R78, c[0x0][0x230] ;  /* 0x00008c00ff4e7b82 */ /* 0x000f300000000800 */
[----:B-1----:R-:W1:Y:S08]  /*20730*/  LDC R77, c[0x0][0x230] ;  /* 0x00008c00ff4d7b82 */ /* 0x002e700000000800 */
[----:B------:R-:W1:Y:S01]  /*20740*/  LDC R76, c[0x0][0x230] ;  /* 0x00008c00ff4c7b82 */ /* 0x000e620000000800 */
[----:B---3--:R-:W-:-:S04]  /*20750*/  IMAD.WIDE R66, R231, 0x4, R66 ;  /* 0x00000004e7427825 */ /* 0x008fc800078e0242 */
[C---:B------:R-:W-:Y:S01]  /*20760*/  IMAD.WIDE R64, R231.reuse, 0x4, R64 ;  /* 0x00000004e7407825 */ /* 0x040fe200078e0240 */
[----:B------:R3:W-:Y:S04]  /*20770*/  STL.64 [R1+0x4f8], R66 ;  /* 0x0004f84201007387 */ /* 0x0007e80000100a00 */
[----:B------:R1:W-:Y:S04]  /*20780*/  STL.64 [R1+0x500], R64 ;  /* 0x0005004001007387 */ /* 0x0003e80000100a00 */
[----:B------:R-:W-:Y:S01]  /*20790*/  LDGSTS.E [R10+0x68000], desc[UR8][R66.64], !P4 ;  /* 0x68000000420a7fae */ /* 0x000fe2000e121848 */
[----:B--2---:R-:W-:-:S03]  /*207a0*/  IMAD.WIDE R82, R231, 0x4, R74 ;  /* 0x00000004e7527825 */ /* 0x004fc600078e024a */
[----:B------:R-:W-:Y:S04]  /*207b0*/  LDGSTS.E [R10+0x6c000], desc[UR8][R64.64], !P4 ;  /* 0x6c000000400a7fae */ /* 0x000fe8000e121848 */
[----:B------:R-:W2:Y:S04]  /*207c0*/  LDL.LU.64 R74, [R1+0x7f8] ;  /* 0x0007f800014a7983 */ /* 0x000ea80000300a00 */
[----:B------:R4:W-:Y:S01]  /*207d0*/  LDGSTS.E [R10+0x68004], desc[UR8][R82.64], !P1 ;  /* 0x68004000520a7fae */ /* 0x0009e2000c921848 */
[----:B------:R-:W-:-:S03]  /*207e0*/  IMAD.WIDE R80, R231, 0x4, R72 ;  /* 0x00000004e7507825 */ /* 0x000fc600078e0248 */
[----:B------:R-:W2:Y:S04]  /*207f0*/  LDL.LU.64 R72, [R1+0x7f0] ;  /* 0x0007f00001487983 */ /* 0x000ea80000300a00 */
[----:B------:R4:W-:Y:S04]  /*20800*/  STL.64 [R1+0x508], R82 ;  /* 0x0005085201007387 */ /* 0x0009e80000100a00 */
[----:B------:R4:W-:Y:S04]  /*20810*/  STL.64 [R1+0x518], R80 ;  /* 0x0005185001007387 */ /* 0x0009e80000100a00 */
[----:B---3--:R-:W3:Y:S04]  /*20820*/  LDL.LU.64 R66, [R1+0x7e8] ;  /* 0x0007e80001427983 */ /* 0x008ee80000300a00 */
[----:B-1----:R-:W3:Y:S04]  /*20830*/  LDL.LU.64 R64, [R1+0x7e0] ;  /* 0x0007e00001407983 */ /* 0x002ee80000300a00 */
[----:B------:R1:W-:Y:S01]  /*20840*/  LDGSTS.E [R10+0x6c004], desc[UR8][R80.64], !P1 ;  /* 0x6c004000500a7fae */ /* 0x0003e2000c921848 */
[----:B------:R-:W-:-:S04]  /*20850*/  IMAD.WIDE R68, R231, 0x4, R68 ;  /* 0x00000004e7447825 */ /* 0x000fc800078e0244 */
[C---:B------:R-:W-:Y:S01]  /*20860*/  IMAD.WIDE R20, R231.reuse, 0x4, R20 ;  /* 0x00000004e7147825 */ /* 0x040fe200078e0214 */
[----:B------:R1:W-:Y:S04]  /*20870*/  STL.64 [R1+0x520], R68 ;  /* 0x0005204401007387 */ /* 0x0003e80000100a00 */
[----:B------:R1:W-:Y:S04]  /*20880*/  STL.64 [R1+0x530], R20 ;  /* 0x0005301401007387 */ /* 0x0003e80000100a00 */
[----:B------:R-:W-:Y:S01]  /*20890*/  LDGSTS.E [R10+0x68008], desc[UR8][R68.64], !P5 ;  /* 0x68008000440a7fae */ /* 0x000fe2000e921848 */
[----:B----4-:R-:W-:-:S03]  /*208a0*/  IMAD.WIDE R82, R231, 0x4, R70 ;  /* 0x00000004e7527825 */ /* 0x010fc600078e0246 */
[----:B------:R-:W-:Y:S04]  /*208b0*/  LDGSTS.E [R10+0x6c008], desc[UR8][R20.64], !P5 ;  /* 0x6c008000140a7fae */ /* 0x000fe8000e921848 */
[----:B------:R-:W4:Y:S01]  /*208c0*/  LDL.LU.64 R70, [R1+0x7d8] ;  /* 0x0007d80001467983 */ /* 0x000f220000300a00 */
[----:B------:R-:W-:Y:S01]  /*208d0*/  ISETP.GE.U32.AND P2, PT, R230, 0x7ffffdb3, PT ;  /* 0x7ffffdb3e600780c */ /* 0x000fe20003f46070 */
[----:B-1----:R-:W-:Y:S02]  /*208e0*/  IMAD.WIDE R80, R231, 0x4, R62 ;  /* 0x00000004e7507825 */ /* 0x002fe400078e023e */
[----:B------:R1:W-:Y:S04]  /*208f0*/  LDGSTS.E [R10+0x6800c], desc[UR8][R82.64], !P3 ;  /* 0x6800c000520a7fae */ /* 0x0003e8000d921848 */
[----:B------:R-:W4:Y:S04]  /*20900*/  LDL.LU.64 R62, [R1+0x7d0] ;  /* 0x0007d000013e7983 */ /* 0x000f280000300a00 */
[----:B------:R1:W-:Y:S04]  /*20910*/  STL.64 [R1+0x538], R82 ;  /* 0x0005385201007387 */ /* 0x0003e80000100a00 */
[----:B------:R3:W-:Y:S04]  /*20920*/  STL.64 [R1+0x540], R80 ;  /* 0x0005405001007387 */ /* 0x0007e80000100a00 */
[----:B------:R-:W4:Y:S04]  /*20930*/  LDL.LU.64 R68, [R1+0x7c8] ;  /* 0x0007c80001447983 */ /* 0x000f280000300a00 */
[----:B------:R-:W4:Y:S01]  /*20940*/  LDL.LU.64 R20, [R1+0x7b8] ;  /* 0x0007b80001147983 */ /* 0x000f220000300a00 */
[----:B------:R-:W-:-:S03]  /*20950*/  VIADD R230, R79, 0xfffffe30 ;  /* 0xfffffe304fe67836 */ /* 0x000fc60000000000 */
[----:B------:R3:W-:Y:S01]  /*20960*/  LDGSTS.E [R10+0x6c00c], desc[UR8][R80.64], !P3 ;  /* 0x6c00c000500a7fae */ /* 0x0007e2000d921848 */
[----:B-1----:R-:W-:Y:S01]  /*20970*/  VIADD R82, R77, 0xfffffe11 ;  /* 0xfffffe114d527836 */ /* 0x002fe20000000000 */
[----:B------:R-:W-:Y:S01]  /*20980*/  ISETP.GE.U32.AND P1, PT, R230, 0x7ffffdb1, PT ;  /* 0x7ffffdb1e600780c */ /* 0x000fe20003f26070 */
[----:B------:R-:W-:Y:S01]  /*20990*/  VIADD R5, R5, 0xfffffe13 ;  /* 0xfffffe1305057836 */ /* 0x000fe20000000000 */
[----:B------:R-:W-:Y:S01]  /*209a0*/  IADD3 R230, R78, -0x1ee, RZ ;  /* 0xfffffe124ee67810 */ /* 0x000fe20007ffe0ff */
[----:B------:R-:W1:Y:S03]  /*209b0*/  LDC R79, c[0x0][0x230] ;  /* 0x00008c00ff4f7b82 */ /* 0x000e660000000800 */
[----:B------:R-:W-:Y:S01]  /*209c0*/  ISETP.GE.U32.AND P3, PT, R230, 0x7ffffd93, PT ;  /* 0x7ffffd93e600780c */ /* 0x000fe20003f66070 */
[----:B------:R-:W-:Y:S01]  /*209d0*/  VIADD R230, R76, 0xfffffe10 ;  /* 0xfffffe104ce67836 */ /* 0x000fe20000000000 */
[----:B------:R-:W-:Y:S01]  /*209e0*/  ISETP.GE.U32.AND P4, PT, R4, 0x7ffffdb2, PT ;  /* 0x7ffffdb20400780c */ /* 0x000fe20003f86070 */
[----:B--2---:R-:W-:-:S04]  /*209f0*/  IMAD.WIDE R74, R231, 0x4, R74 ;  /* 0x00000004e74a7825 */ /* 0x004fc800078e024a */
[C---:B------:R-:W-:Y:S01]  /*20a00*/  IMAD.WIDE R72, R231.reuse, 0x4, R72 ;  /* 0x00000004e7487825 */ /* 0x040fe200078e0248 */
[----:B------:R2:W-:Y:S03]  /*20a10*/  STL.64 [R1+0x550], R74 ;  /* 0x0005504a01007387 */ /* 0x0005e60000100a00 */
[C---:B---3--:R-:W-:Y:S01]  /*20a20*/  IMAD.WIDE R80, R231.reuse, 0x4, R66 ;  /* 0x00000004e7507825 */ /* 0x048fe200078e0242 */
[----:B------:R3:W-:Y:S03]  /*20a30*/  STL.64 [R1+0x570], R72 ;  /* 0x0005704801007387 */ /* 0x0007e60000100a00 */
[C---:B----4-:R-:W-:Y:S01]  /*20a40*/  IMAD.WIDE R70, R231.reuse, 0x4, R70 ;  /* 0x00000004e7467825 */ /* 0x050fe200078e0246 */
[----:B------:R-:W4:Y:S03]  /*20a50*/  LDL.LU.64 R66, [R1+0x688] ;  /* 0x0006880001427983 */ /* 0x000f260000300a00 */
[----:B------:R-:W-:Y:S01]  /*20a60*/  IMAD.WIDE R62, R231, 0x4, R62 ;  /* 0x00000004e73e7825 */ /* 0x000fe200078e023e */
[----:B------:R-:W-:Y:S01]  /*20a70*/  LDGSTS.E [R10+0x70000], desc[UR8][R74.64], !P0 ;  /* 0x700000004a0a7fae */ /* 0x000fe2000c121848 */
[----:B------:R-:W-:Y:S01]  /*20a80*/  ISETP.GE.U32.AND P5, PT, R5, 0x7ffffd94, PT ;  /* 0x7ffffd940500780c */ /* 0x000fe20003fa6070 */
[----:B------:R-:W4:Y:S01]  /*20a90*/  LDC R78, c[0x0][0x230] ;  /* 0x00008c00ff4e7b82 */ /* 0x000f220000000800 */
[C---:B------:R-:W-:Y:S01]  /*20aa0*/  IMAD.WIDE R76, R231.reuse, 0x4, R64 ;  /* 0x00000004e74c7825 */ /* 0x040fe200078e0240 */
[----:B------:R-:W-:Y:S04]  /*20ab0*/  LDGSTS.E [R10+0x74000], desc[UR8][R72.64], !P0 ;  /* 0x74000000480a7fae */ /* 0x000fe8000c121848 */
[----:B------:R-:W4:Y:S02]  /*20ac0*/  LDL.LU.64 R64, [R1+0x680] ;  /* 0x0006800001407983 */ /* 0x000f240000300a00 */
[----:B------:R-:W4:Y:S02]  /*20ad0*/  LDC R4, c[0x0][0x230] ;  /* 0x00008c00ff047b82 */ /* 0x000f240000000800 */
[----:B------:R1:W-:Y:S04]  /*20ae0*/  STL.64 [R1+0x578], R80 ;  /* 0x0005785001007387 */ /* 0x0003e80000100a00 */
[----:B------:R1:W-:Y:S02]  /*20af0*/  STL.64 [R1+0x580], R76 ;  /* 0x0005804c01007387 */ /* 0x0003e40000100a00 */
[----:B------:R-:W4:Y:S02]  /*20b00*/  LDC R5, c[0x0][0x230] ;  /* 0x00008c00ff057b82 */ /* 0x000f240000000800 */
[----:B--2---:R-:W2:Y:S04]  /*20b10*/  LDL.LU.64 R74, [R1+0x678] ;  /* 0x00067800014a7983 */ /* 0x004ea80000300a00 */
[----:B---3--:R-:W3:Y:S01]  /*20b20*/  LDL.LU.64 R72, [R1+0x670] ;  /* 0x0006700001487983 */ /* 0x008ee20000300a00 */
[----:B------:R-:W-:Y:S01]  /*20b30*/  ISETP.GE.U32.AND P0, PT, R82, 0x7ffffd92, PT ;  /* 0x7ffffd925200780c */ /* 0x000fe20003f06070 */
[----:B------:R-:W-:-:S02]  /*20b40*/  IMAD.WIDE R82, R231, 0x4, R68 ;  /* 0x00000004e7527825 */ /* 0x000fc400078e0244 */
[----:B------:R1:W-:Y:S04]  /*20b50*/  LDGSTS.E [R10+0x70004], desc[UR8][R80.64], !P2 ;  /* 0x70004000500a7fae */ /* 0x0003e8000d121848 */
[----:B------:R1:W-:Y:S04]  /*20b60*/  STL.64 [R1+0x588], R70 ;  /* 0x0005884601007387 */ /* 0x0003e80000100a00 */
[----:B------:R1:W-:Y:S02]  /*20b70*/  STL.64 [R1+0x598], R62 ;  /* 0x0005983e01007387 */ /* 0x0003e40000100a00 */
[----:B-1----:R-:W-:-:S02]  /*20b80*/  IMAD.WIDE R80, R231, 0x4, R20 ;  /* 0x00000004e7507825 */ /* 0x002fc400078e0214 */
[----:B------:R-:W3:Y:S04]  /*20b90*/  LDL.LU.64 R68, [R1+0x668] ;  /* 0x0006680001447983 */ /* 0x000ee80000300a00 */
[----:B------:R-:W3:Y:S04]  /*20ba0*/  LDL.LU.64 R20, [R1+0x660] ;  /* 0x0006600001147983 */ /* 0x000ee80000300a00 */
[----:B------:R1:W-:Y:S04]  /*20bb0*/  LDGSTS.E [R10+0x74004], desc[UR8][R76.64], !P2 ;  /* 0x740040004c0a7fae */ /* 0x0003e8000d121848 */
[----:B------:R2:W-:Y:S04]  /*20bc0*/  STL.64 [R1+0x5a8], R82 ;  /* 0x0005a85201007387 */ /* 0x0005e80000100a00 */
[----:B------:R-:W-:Y:S04]  /*20bd0*/  LDGSTS.E [R10+0x70008], desc[UR8][R70.64], !P4 ;  /* 0x70008000460a7fae */ /* 0x000fe8000e121848 */
[----:B------:R3:W-:Y:S01]  /*20be0*/  STL.64 [R1+0x5b8], R80 ;  /* 0x0005b85001007387 */ /* 0x0007e20000100a00 */
[----:B-1----:R-:W1:Y:S03]  /*20bf0*/  LDC R77, c[0x0][0x230] ;  /* 0x00008c00ff4d7b82 */ /* 0x002e660000000800 */
[----:B------:R-:W-:Y:S04]  /*20c00*/  LDGSTS.E [R10+0x74008], desc[UR8][R62.64], !P4 ;  /* 0x740080003e0a7fae */ /* 0x000fe8000e121848 */
[----:B------:R-:W3:Y:S01]  /*20c10*/  LDL.LU.64 R70, [R1+0x658] ;  /* 0x0006580001467983 */ /* 0x000ee20000300a00 */
[----:B------:R-:W1:Y:S03]  /*20c20*/  LDC R76, c[0x0][0x230] ;  /* 0x00008c00ff4c7b82 */ /* 0x000e660000000800 */
[----:B------:R2:W-:Y:S04]  /*20c30*/  LDGSTS.E [R10+0x7000c], desc[UR8][R82.64], !P1 ;  /* 0x7000c000520a7fae */ /* 0x0005e8000c921848 */
[----:B------:R-:W3:Y:S04]  /*20c40*/  LDL.LU.64 R62, [R1+0x650] ;  /* 0x00065000013e7983 */ /* 0x000ee80000300a00 */
[----:B------:R3:W-:Y:S01]  /*20c50*/  LDGSTS.E [R10+0x7400c], desc[UR8][R80.64], !P1 ;  /* 0x7400c000500a7fae */ /* 0x0007e2000c921848 */
[----:B------:R-:W-:Y:S01]  /*20c60*/  ISETP.GE.U32.AND P2, PT, R230, 0x7ffffd91, PT ;  /* 0x7ffffd91e600780c */ /* 0x000fe20003f46070 */
[----:B------:R-:W-:-:S02]  /*20c70*/  VIADD R230, R79, 0xfffffe6e ;  /* 0xfffffe6e4fe67836 */ /* 0x000fc40000000000 */
[----:B----4-:R-:W-:-:S04]  /*20c80*/  IMAD.WIDE R66, R231, 0x4, R66 ;  /* 0x00000004e7427825 */ /* 0x010fc800078e0242 */
[C---:B------:R-:W-:Y:S01]  /*20c90*/  IMAD.WIDE R64, R231.reuse, 0x4, R64 ;  /* 0x00000004e7407825 */ /* 0x040fe200078e0240 */
[----:B------:R4:W-:Y:S01]  /*20ca0*/  STL.64 [R1+0x5c8], R66 ;  /* 0x0005c84201007387 */ /* 0x0009e20000100a00 */
[----:B------:R-:W-:Y:S01]  /*20cb0*/  IADD3 R4, R4, -0x191, RZ ;  /* 0xfffffe6f04047810 */ /* 0x000fe20007ffe0ff */
[----:B------:R-:W1:Y:S02]  /*20cc0*/  LDC R79, c[0x0][0x230] ;  /* 0x00008c00ff4f7b82 */ /* 0x000e640000000800 */
[----:B------:R4:W-:Y:S04]  /*20cd0*/  STL.64 [R1+0x5d8], R64 ;  /* 0x0005d84001007387 */ /* 0x0009e80000100a00 */
[----:B------:R-:W-:Y:S01]  /*20ce0*/  LDGSTS.E [R10+0x78000], desc[UR8][R66.64], !P5 ;  /* 0x78000000420a7fae */ /* 0x000fe2000e921848 */
[----:B--2---:R-:W-:-:S03]  /*20cf0*/  IMAD.WIDE R82, R231, 0x4, R74 ;  /* 0x00000004e7527825 */ /* 0x004fc600078e024a */
[----:B------:R-:W-:Y:S01]  /*20d00*/  LDGSTS.E [R10+0x7c000], desc[UR8][R64.64], !P5 ;  /* 0x7c000000400a7fae */ /* 0x000fe2000e921848 */
[----:B---3--:R-:W-:-:S03]  /*20d10*/  IMAD.WIDE R80, R231, 0x4, R72 ;  /* 0x00000004e7507825 */ /* 0x008fc600078e0248 */
[----:B------:R-:W2:Y:S04]  /*20d20*/  LDL.LU.64 R74, [R1+0xa38] ;  /* 0x000a3800014a7983 */ /* 0x000ea80000300a00 */
[----:B------:R-:W3:Y:S04]  /*20d30*/  LDL.LU.64 R72, [R1+0xa30] ;  /* 0x000a300001487983 */ /* 0x000ee80000300a00 */
[----:B------:R1:W-:Y:S04]  /*20d40*/  STL.64 [R1+0x5e8], R82 ;  /* 0x0005e85201007387 */ /* 0x0003e80000100a00 */
[----:B------:R1:W-:Y:S04]  /*20d50*/  STL.64 [R1+0x5f0], R80 ;  /* 0x0005f05001007387 */ /* 0x0003e80000100a00 */
[----:B----4-:R-:W4:Y:S04]  /*20d60*/  LDL.LU.64 R66, [R1+0xa28] ;  /* 0x000a280001427983 */ /* 0x010f280000300a00 */
[----:B------:R-:W4:Y:S01]  /*20d70*/  LDL.LU.64 R64, [R1+0xa20] ;  /* 0x000a200001407983 */ /* 0x000f220000300a00 */
[----:B------:R-:W-:Y:S01]  /*20d80*/  ISETP.GE.U32.AND P1, PT, R230, 0x7ffffdef, PT ;  /* 0x7ffffdefe600780c */ /* 0x000fe20003f26070 */
[C---:B------:R-:W-:Y:S01]  /*20d90*/  IMAD.WIDE R68, R231.reuse, 0x4, R68 ;  /* 0x00000004e7447825 */ /* 0x040fe200078e0244 */
[----:B------:R-:W-:Y:S01]  /*20da0*/  IADD3 R230, R78, -0x194, RZ ;  /* 0xfffffe6c4ee67810 */ /* 0x000fe20007ffe0ff */
[----:B------:R1:W-:Y:S02]  /*20db0*/  LDGSTS.E [R10+0x78004], desc[UR8][R82.64], !P3 ;  /* 0x78004000520a7fae */ /* 0x0003e4000d921848 */
[----:B------:R-:W-:Y:S01]  /*20dc0*/  IMAD.WIDE R20, R231, 0x4, R20 ;  /* 0x00000004e7147825 */ /* 0x000fe200078e0214 */
[----:B------:R-:W-:Y:S01]  /*20dd0*/  ISETP.GE.U32.AND P4, PT, R4, 0x7ffffdf0, PT ;  /* 0x7ffffdf00400780c */ /* 0x000fe20003f86070 */
[----:B------:R1:W-:Y:S01]  /*20de0*/  LDGSTS.E [R10+0x7c004], desc[UR8][R80.64], !P3 ;  /* 0x7c004000500a7fae */ /* 0x0003e2000d921848 */
[----:B------:R-:W-:Y:S01]  /*20df0*/  ISETP.GE.U32.AND P3, PT, R230, 0x7ffffded, PT ;  /* 0x7ffffdede600780c */ /* 0x000fe20003f66070 */
[----:B-1----:R-:W-:Y:S01]  /*20e00*/  VIADD R230, R76, 0xfffffe4e ;  /* 0xfffffe4e4ce67836 */ /* 0x002fe20000000000 */
[----:B------:R-:W1:Y:S01]  /*20e10*/  LDC R78, c[0x0][0x230] ;  /* 0x00008c00ff4e7b82 */ /* 0x000e620000000800 */
[----:B------:R1:W-:Y:S01]  /*20e20*/  STL.64 [R1+0x5f8], R68 ;  /* 0x0005f84401007387 */ /* 0x0003e20000100a00 */
[----:B------:R-:W-:-:S03]  /*20e30*/  VIADD R82, R77, 0xfffffe4f ;  /* 0xfffffe4f4d527836 */ /* 0x000fc60000000000 */
[----:B------:R1:W-:Y:S01]  /*20e40*/  STL.64 [R1+0x600], R20 ;  /* 0x0006001401007387 */ /* 0x0003e20000100a00 */
[----:B------:R-:W-:Y:S02]  /*20e50*/  VIADD R5, R5, 0xfffffe6d ;  /* 0xfffffe6d05057836 */ /* 0x000fe40000000000 */
[----:B------:R-:W4:Y:S01]  /*20e60*/  LDC R4, c[0x0][0x230] ;  /* 0x00008c00ff047b82 */ /* 0x000f220000000800 */
[----:B------:R-:W-:Y:S01]  /*20e70*/  LDGSTS.E [R10+0x78008], desc[UR8][R68.64], !P0 ;  /* 0x78008000440a7fae */ /* 0x000fe2000c121848 */
[----:B------:R-:W-:-:S03]  /*20e80*/  IMAD.WIDE R80, R231, 0x4, R70 ;  /* 0x00000004e7507825 */ /* 0x000fc600078e0246 */
[----:B------:R-:W-:Y:S04]  /*20e90*/  LDGSTS.E [R10+0x7c008], desc[UR8][R20.64], !P0 ;  /* 0x7c008000140a7fae */ /* 0x000fe8000c121848 */
[----:B------:R-:W4:Y:S01]  /*20ea0*/  LDL.LU.64 R70, [R1+0xa18] ;  /* 0x000a180001467983 */ /* 0x000f220000300a00 */
[----:B------:R-:W-:Y:S01]  /*20eb0*/  IMAD.WIDE R76, R231, 0x4, R62 ;  /* 0x00000004e74c7825 */ /* 0x000fe200078e023e */
[----:B------:R-:W-:Y:S02]  /*20ec0*/  ISETP.GE.U32.AND P0, PT, R82, 0x7ffffdd0, PT ;  /* 0x7ffffdd05200780c */ /* 0x000fe40003f06070 */
[----:B------:R-:W4:Y:S04]  /*20ed0*/  LDL.LU.64 R62, [R1+0xa10] ;  /* 0x000a1000013e7983 */ /* 0x000f280000300a00 */
[----:B------:R-:W-:Y:S04]  /*20ee0*/  STL.64 [R1+0x608], R80 ;  /* 0x0006085001007387 */ /* 0x000fe80000100a00 */
[----:B------:R1:W-:Y:S04]  /*20ef0*/  STL.64 [R1+0x610], R76 ;  /* 0x0006104c01007387 */ /* 0x0003e80000100a00 */
[----:B-1----:R-:W4:Y:S04]  /*20f00*/  LDL.LU.64 R68, [R1+0xa08] ;  /* 0x000a080001447983 */ /* 0x002f280000300a00 */
[----:B------:R-:W4:Y:S04]  /*20f10*/  LDL.LU.64 R20, [R1+0xa00] ;  /* 0x000a000001147983 */ /* 0x000f280000300a00 */
[----:B------:R-:W-:Y:S04]  /*20f20*/  LDGSTS.E [R10+0x7800c], desc[UR8][R80.64], !P2 ;  /* 0x7800c000500a7fae */ /* 0x000fe8000d121848 */
[----:B------:R1:W-:Y:S01]  /*20f30*/  LDGSTS.E [R10+0x7c00c], desc[UR8][R76.64], !P2 ;  /* 0x7c00c0004c0a7fae */ /* 0x0003e2000d121848 */
[----:B------:R-:W-:Y:S01]  /*20f40*/  ISETP.GE.U32.AND P5, PT, R5, 0x7ffffdee, PT ;  /* 0x7ffffdee0500780c */ /* 0x000fe20003fa6070 */
[----:B-1----:R-:W1:Y:S08]  /*20f50*/  LDC R77, c[0x0][0x230] ;  /* 0x00008c00ff4d7b82 */ /* 0x002e700000000800 */
[----:B------:R-:W1:Y:S01]  /*20f60*/  LDC R76, c[0x0][0x230] ;  /* 0x00008c00ff4c7b82 */ /* 0x000e620000000800 */
[----:B--2---:R-:W-:-:S04]  /*20f70*/  IMAD.WIDE R74, R231, 0x4, R74 ;  /* 0x00000004e74a7825 */ /* 0x004fc800078e024a */
[C---:B---3--:R-:W-:Y:S01]  /*20f80*/  IMAD.WIDE R72, R231.reuse, 0x4, R72 ;  /* 0x00000004e7487825 */ /* 0x048fe200078e0248 */
[----:B------:R2:W-:Y:S03]  /*20f90*/  STL.64 [R1+0x618], R74 ;  /* 0x0006184a01007387 */ /* 0x0005e60000100a00 */
[C---:B----4-:R-:W-:Y:S01]  /*20fa0*/  IMAD.WIDE R82, R231.reuse, 0x4, R66 ;  /* 0x00000004e7527825 */ /* 0x050fe200078e0242 */
[----:B------:R3:W-:Y:S03]  /*20fb0*/  STL.64 [R1+0x620], R72 ;  /* 0x0006204801007387 */ /* 0x0007e60000100a00 */
[C---:B------:R-:W-:Y:S01]  /*20fc0*/  IMAD.WIDE R80, R231.reuse, 0x4, R64 ;  /* 0x00000004e7507825 */ /* 0x040fe200078e0240 */
[----:B------:R-:W4:Y:S03]  /*20fd0*/  LDL.LU.64 R66, [R1+0x8f8] ;  /* 0x0008f80001427983 */ /* 0x000f260000300a00 */
[C---:B------:R-:W-:Y:S01]  /*20fe0*/  IMAD.WIDE R70, R231.reuse, 0x4, R70 ;  /* 0x00000004e7467825 */ /* 0x040fe200078e0246 */
[----:B------:R-:W4:Y:S03]  /*20ff0*/  LDL.LU.64 R64, [R1+0x8f0] ;  /* 0x0008f00001407983 */ /* 0x000f260000300a00 */
[C---:B------:R-:W-:Y:S01]  /*21000*/  IMAD.WIDE R62, R231.reuse, 0x4, R62 ;  /* 0x00000004e73e7825 */ /* 0x040fe200078e023e */
[----:B------:R1:W-:Y:S01]  /*21010*/  STL.64 [R1+0x628], R82 ;  /* 0x0006285201007387 */ /* 0x0003e20000100a00 */
[----:B------:R-:W-:Y:S01]  /*21020*/  ISETP.GE.U32.AND P2, PT, R230, 0x7ffffdcf, PT ;  /* 0x7ffffdcfe600780c */ /* 0x000fe20003f46070 */
[----:B------:R-:W4:Y:S02]  /*21030*/  LDC R5, c[0x0][0x230] ;  /* 0x00008c00ff057b82 */ /* 0x000f240000000800 */
[----:B------:R-:W-:Y:S04]  /*21040*/  LDGSTS.E [R11+0x60000], desc[UR8][R74.64], !P4 ;  /* 0x600000004a0b7fae */ /* 0x000fe8000e121848 */
[----:B------:R1:W-:Y:S04]  /*21050*/  STL.64 [R1+0x630], R80 ;  /* 0x0006305001007387 */ /* 0x0003e80000100a00 */
[----:B------:R-:W-:Y:S04]  /*21060*/  LDGSTS.E [R11+0x64000], desc[UR8][R72.64], !P4 ;  /* 0x64000000480b7fae */ /* 0x000fe8000e121848 */
[----:B--2---:R-:W2:Y:S04]  /*21070*/  LDL.LU.64 R74, [R1+0x8e8] ;  /* 0x0008e800014a7983 */ /* 0x004ea80000300a00 */
[----:B------:R1:W-:Y:S04]  /*21080*/  LDGSTS.E [R11+0x60004], desc[UR8][R82.64], !P1 ;  /* 0x60004000520b7fae */ /* 0x0003e8000c921848 */
[----:B---3--:R-:W3:Y:S04]  /*21090*/  LDL.LU.64 R72, [R1+0x8e0] ;  /* 0x0008e00001487983 */ /* 0x008ee80000300a00 */
[----:B------:R1:W-:Y:S02]  /*210a0*/  LDGSTS.E [R11+0x64004], desc[UR8][R80.64], !P1 ;  /* 0x64004000500b7fae */ /* 0x0003e4000c921848 */
[----:B-1----:R-:W-:-:S02]  /*210b0*/  IMAD.WIDE R82, R231, 0x4, R68 ;  /* 0x00000004e7527825 */ /* 0x002fc400078e0244 */
[----:B------:R1:W-:Y:S04]  /*210c0*/  STL.64 [R1+0x638], R70 ;  /* 0x0006384601007387 */ /* 0x0003e80000100a00 */
[----:B------:R4:W-:Y:S01]  /*210d0*/  STL.64 [R1+0x640], R62 ;  /* 0x0006403e01007387 */ /* 0x0009e20000100a00 */
[----:B------:R-:W-:-:S03]  /*210e0*/  IMAD.WIDE R80, R231, 0x4, R20 ;  /* 0x00000004e7507825 */ /* 0x000fc600078e0214 */
[----:B------:R-:W3:Y:S04]  /*210f0*/  LDL.LU.64 R68, [R1+0x8d8] ;  /* 0x0008d80001447983 */ /* 0x000ee80000300a00 */
[----:B------:R-:W3:Y:S04]  /*21100*/  LDL.LU.64 R20, [R1+0x8d0] ;  /* 0x0008d00001147983 */ /* 0x000ee80000300a00 */
[----:B------:R4:W-:Y:S04]  /*21110*/  STL.64 [R1+0x648], R82 ;  /* 0x0006485201007387 */ /* 0x0009e80000100a00 */
[----:B------:R-:W-:Y:S04]  /*21120*/  LDGSTS.E [R11+0x60008], desc[UR8][R70.64], !P5 ;  /* 0x60008000460b7fae */ /* 0x000fe8000e921848 */
[----:B------:R2:W-:Y:S04]  /*21130*/  STL.64 [R1+0x650], R80 ;  /* 0x0006505001007387 */ /* 0x0005e80000100a00 */
[----:B------:R-:W-:Y:S04]  /*21140*/  LDGSTS.E [R11+0x64008], desc[UR8][R62.64], !P5 ;  /* 0x640080003e0b7fae */ /* 0x000fe8000e921848 */
[----:B-1----:R-:W3:Y:S01]  /*21150*/  LDL.LU.64 R70, [R1+0x8c8] ;  /* 0x0008c80001467983 */ /* 0x002ee20000300a00 */
[----:B------:R-:W-:Y:S01]  /*21160*/  VIADD R230, R79, 0xfffffe4c ;  /* 0xfffffe4c4fe67836 */ /* 0x000fe20000000000 */
[----:B------:R-:W-:Y:S01]  /*21170*/  IADD3 R4, R4, -0x1b3, RZ ;  /* 0xfffffe4d04047810 */ /* 0x000fe20007ffe0ff */
[----:B----4-:R-:W-:Y:S01]  /*21180*/  IMAD.WIDE R66, R231, 0x4, R66 ;  /* 0x00000004e7427825 */ /* 0x010fe200078e0242 */
[----:B------:R-:W4:Y:S02]  /*21190*/  LDL.LU.64 R62, [R1+0x8c0] ;  /* 0x0008c000013e7983 */ /* 0x000f240000300a00 */
[----:B------:R-:W-:Y:S01]  /*211a0*/  ISETP.GE.U32.AND P1, PT, R230, 0x7ffffdcd, PT ;  /* 0x7ffffdcde600780c */ /* 0x000fe20003f26070 */
[----:B------:R-:W1:Y:S01]  /*211b0*/  LDC R79, c[0x0][0x230] ;  /* 0x00008c00ff4f7b82 */ /* 0x000e620000000800 */
[----:B------:R-:W-:Y:S01]  /*211c0*/  IADD3 R230, R78, -0x1d2, RZ ;  /* 0xfffffe2e4ee67810 */ /* 0x000fe20007ffe0ff */
[----:B------:R1:W-:Y:S04]  /*211d0*/  LDGSTS.E [R11+0x6000c], desc[UR8][R82.64], !P3 ;  /* 0x6000c000520b7fae */ /* 0x0003e8000d921848 */
[----:B------:R2:W-:Y:S01]  /*211e0*/  LDGSTS.E [R11+0x6400c], desc[UR8][R80.64], !P3 ;  /* 0x6400c000500b7fae */ /* 0x0005e2000d921848 */
[----:B------:R-:W-:Y:S01]  /*211f0*/  ISETP.GE.U32.AND P3, PT, R230, 0x7ffffdaf, PT ;  /* 0x7ffffdafe600780c */ /* 0x000fe20003f66070 */
[----:B------:R-:W-:-:S02]  /*21200*/  VIADD R230, R76, 0xfffffe2c ;  /* 0xfffffe2c4ce67836 */ /* 0x000fc40000000000 */
[----:B------:R-:W-:Y:S01]  /*21210*/  IMAD.WIDE R64, R231, 0x4, R64 ;  /* 0x00000004e7407825 */ /* 0x000fe200078e0240 */
[----:B------:R3:W-:Y:S01]  /*21220*/  STL.64 [R1+0x658], R66 ;  /* 0x0006584201007387 */ /* 0x0007e20000100a00 */
[----:B------:R-:W-:Y:S01]  /*21230*/  ISETP.GE.U32.AND P4, PT, R4, 0x7ffffdce, PT ;  /* 0x7ffffdce0400780c */ /* 0x000fe20003f86070 */
[----:B------:R-:W4:Y:S01]  /*21240*/  LDC R78, c[0x0][0x230] ;  /* 0x00008c00ff4e7b82 */ /* 0x000f220000000800 */
[----:B-1----:R-:W-:Y:S01]  /*21250*/  VIADD R82, R77, 0xfffffe2d ;  /* 0xfffffe2d4d527836 */ /* 0x002fe20000000000 */
[----:B------:R1:W-:Y:S04]  /*21260*/  STL.64 [R1+0x660], R64 ;  /* 0x0006604001007387 */ /* 0x0003e80000100a00 */
[----:B------:R-:W-:Y:S01]  /*21270*/  LDGSTS.E [R11+0x68000], desc[UR8][R66.64], !P0 ;  /* 0x68000000420b7fae */ /* 0x000fe2000c121848 */
[----:B------:R-:W-:Y:S01]  /*21280*/  VIADD R5, R5, 0xfffffe2f ;  /* 0xfffffe2f05057836 */ /* 0x000fe20000000000 */
[----:B------:R-:W4:Y:S02]  /*21290*/  LDC R4, c[0x0][0x230] ;  /* 0x00008c00ff047b82 */ /* 0x000f240000000800 */
[----:B------:R-:W-:Y:S01]  /*212a0*/  LDGSTS.E [R11+0x6c000], desc[UR8][R64.64], !P0 ;  /* 0x6c000000400b7fae */ /* 0x000fe2000c121848 */
[----:B--2---:R-:W-:-:S03]  /*212b0*/  IMAD.WIDE R80, R231, 0x4, R74 ;  /* 0x00000004e7507825 */ /* 0x004fc600078e024a */
[----:B------:R-:W2:Y:S01]  /*212c0*/  LDL.LU.64 R74, [R1+0x7a8] ;  /* 0x0007a800014a7983 */ /* 0x000ea20000300a00 */
[C---:B---3--:R-:W-:Y:S01]  /*212d0*/  IMAD.WIDE R76, R231.reuse, 0x4, R72 ;  /* 0x00000004e74c7825 */ /* 0x048fe200078e0248 */
[----:B------:R-:W-:Y:S02]  /*212e0*/  ISETP.GE.U32.AND P0, PT, R82, 0x7ffffdae, PT ;  /* 0x7ffffdae5200780c */ /* 0x000fe40003f06070 */
[----:B------:R-:W3:Y:S04]  /*212f0*/  LDL.LU.64 R72, [R1+0x798] ;  /* 0x0007980001487983 */ /* 0x000ee80000300a00 */
[----:B------:R-:W-:Y:S04]  /*21300*/  STL.64 [R1+0x668], R80 ;  /* 0x0006685001007387 */ /* 0x000fe80000100a00 */
[----:B------:R1:W-:Y:S04]  /*21310*/  STL.64 [R1+0x670], R76 ;  /* 0x0006704c01007387 */ /* 0x0003e80000100a00 */
[----:B------:R-:W3:Y:S04]  /*21320*/  LDL.LU.64 R66, [R1+0x788] ;  /* 0x0007880001427983 */ /* 0x000ee80000300a00 */
[----:B-1----:R-:W3:Y:S01]  /*21330*/  LDL.LU.64 R64, [R1+0x778] ;  /* 0x0007780001407983 */ /* 0x002ee20000300a00 */
[----:B------:R-:W-:-:S03]  /*21340*/  IMAD.WIDE R68, R231, 0x4, R68 ;  /* 0x00000004e7447825 */ /* 0x000fc600078e0244 */
[----:B------:R-:W-:Y:S01]  /*21350*/  LDGSTS.E [R11+0x68004], desc[UR8][R80.64], !P2 ;  /* 0x68004000500b7fae */ /* 0x000fe2000d121848 */
[----:B------:R-:W-:-:S03]  /*21360*/  IMAD.WIDE R20, R231, 0x4, R20 ;  /* 0x00000004e7147825 */ /* 0x000fc600078e0214 */
[----:B------:R1:W-:Y:S04]  /*21370*/  STL.64 [R1+0x678], R68 ;  /* 0x0006784401007387 */ /* 0x0003e80000100a00 */
[----:B------:R1:W-:Y:S04]  /*21380*/  STL.64 [R1+0x680], R20 ;  /* 0x0006801401007387 */ /* 0x0003e80000100a00 */
[----:B------:R1:W-:Y:S04]  /*21390*/  LDGSTS.E [R11+0x6c004], desc[UR8][R76.64], !P2 ;  /* 0x6c0040004c0b7fae */ /* 0x0003e8000d121848 */
[----:B------:R-:W-:Y:S01]  /*213a0*/  LDGSTS.E [R11+0x68008], desc[UR8][R68.64], !P4 ;  /* 0x68008000440b7fae */ /* 0x000fe2000e121848 */
[----:B------:R-:W-:-:S03]  /*213b0*/  IMAD.WIDE R82, R231, 0x4, R70 ;  /* 0x00000004e7527825 */ /* 0x000fc600078e0246 */
[----:B------:R-:W-:Y:S04]  /*213c0*/  LDGSTS.E [R11+0x6c008], desc[UR8][R20.64], !P4 ;  /* 0x6c008000140b7fae */ /* 0x000fe8000e121848 */
[----:B------:R-:W3:Y:S01]  /*213d0*/  LDL.LU.64 R70, [R1+0x768] ;  /* 0x0007680001467983 */ /* 0x000ee20000300a00 */
[----:B------:R-:W-:Y:S01]  /*213e0*/  ISETP.GE.U32.AND P5, PT, R5, 0x7ffffdb0, PT ;  /* 0x7ffffdb00500780c */ /* 0x000fe20003fa6070 */
[----:B-1----:R-:W1:Y:S02]  /*213f0*/  LDC R77, c[0x0][0x230] ;  /* 0x00008c00ff4d7b82 */ /* 0x002e640000000800 */
[----:B------:R3:W-:Y:S06]  /*21400*/  LDGSTS.E [R11+0x6800c], desc[UR8][R82.64], !P1 ;  /* 0x6800c000520b7fae */ /* 0x0007ec000c921848 */
[----:B------:R-:W1:Y:S01]  /*21410*/  LDC R76, c[0x0][0x230] ;  /* 0x00008c00ff4c7b82 */ /* 0x000e620000000800 */
[----:B----4-:R-:W-:Y:S01]  /*21420*/  IMAD.WIDE R80, R231, 0x4, R62 ;  /* 0x00000004e7507825 */ /* 0x010fe200078e023e */
[----:B------:R-:W-:Y:S01]  /*21430*/  ISETP.GE.U32.AND P2, PT, R230, 0x7ffffdad, PT ;  /* 0x7ffffdade600780c */ /* 0x000fe20003f46070 */
[----:B------:R-:W4:Y:S01]  /*21440*/  LDL.LU.64 R62, [R1+0x758] ;  /* 0x00075800013e7983 */ /* 0x000f220000300a00 */
[----:B------:R-:W-:-:S04]  /*21450*/  IADD3 R4, R4, -0x1f1, RZ ;  /* 0xfffffe0f04047810 */ /* 0x000fc80007ffe0ff */
[----:B------:R-:W1:Y:S01]  /*21460*/  LDC R5, c[0x0][0x230] ;  /* 0x00008c00ff057b82 */ /* 0x000e620000000800 */
[----:B------:R3:W-:Y:S04]  /*21470*/  STL.64 [R1+0x688], R82 ;  /* 0x0006885201007387 */ /* 0x0007e80000100a00 */
[----:B------:R3:W-:Y:S04]  /*21480*/  STL.64 [R1+0x690], R80 ;  /* 0x0006905001007387 */ /* 0x0007e80000100a00 */
[----:B------:R-:W4:Y:S04]  /*21490*/  LDL.LU.64 R68, [R1+0x748] ;  /* 0x0007480001447983 */ /* 0x000f280000300a00 */
[----:B------:R-:W4:Y:S04]  /*214a0*/  LDL.LU.64 R20, [R1+0x6f8] ;  /* 0x0006f80001147983 */ /* 0x000f280000300a00 */
[----:B------:R3:W-:Y:S01]  /*214b0*/  LDGSTS.E [R11+0x6c00c], desc[UR8][R80.64], !P1 ;  /* 0x6c00c000500b7fae */ /* 0x0007e2000c921848 */
[----:B--2---:R-:W-:-:S04]  /*214c0*/  IMAD.WIDE R74, R231, 0x4, R74 ;  /* 0x00000004e74a7825 */ /* 0x004fc800078e024a */
[C---:B---3--:R-:W-:Y:S01]  /*214d0*/  IMAD.WIDE R72, R231.reuse, 0x4, R72 ;  /* 0x00000004e7487825 */ /* 0x048fe200078e0248 */
[----:B------:R2:W-:Y:S04]  /*214e0*/  STL.64 [R1+0x698], R74 ;  /* 0x0006984a01007387 */ /* 0x0005e80000100a00 */
[----:B------:R3:W-:Y:S04]  /*214f0*/  STL.64 [R1+0x6a0], R72 ;  /* 0x0006a04801007387 */ /* 0x0007e80000100a00 */
[----:B------:R-:W-:Y:S01]  /*21500*/  LDGSTS.E [R11+0x70000], desc[UR8][R74.64], !P5 ;  /* 0x700000004a0b7fae */ /* 0x000fe2000e921848 */
[----:B------:R-:W-:-:S03]  /*21510*/  IMAD.WIDE R82, R231, 0x4, R66 ;  /* 0x00000004e7527825 */ /* 0x000fc600078e0242 */
[----:B------:R-:W-:Y:S01]  /*21520*/  LDGSTS.E [R11+0x74000], desc[UR8][R72.64], !P5 ;  /* 0x74000000480b7fae */ /* 0x000fe2000e921848 */
[----:B------:R-:W-:-:S03]  /*21530*/  IMAD.WIDE R80, R231, 0x4, R64 ;  /* 0x00000004e7507825 */ /* 0x000fc600078e0240 */
[----:B------:R-:W4:Y:S04]  /*21540*/  LDL.LU.64 R66, [R1+0x708] ;  /* 0x0007080001427983 */ /* 0x000f280000300a00 */
[----:B------:R-:W4:Y:S04]  /*21550*/  LDL.LU.64 R64, [R1+0x710] ;  /* 0x0007100001407983 */ /* 0x000f280000300a00 */
[----:B------:R1:W-:Y:S04]  /*21560*/  STL.64 [R1+0x6a8], R82 ;  /* 0x0006a85201007387 */ /* 0x0003e80000100a00 */
[----:B------:R1:W-:Y:S04]  /*21570*/  STL.64 [R1+0x6b8], R80 ;  /* 0x0006b85001007387 */ /* 0x0003e80000100a00 */
[----:B--2---:R-:W2:Y:S04]  /*21580*/  LDL.LU.64 R74, [R1+0x718] ;  /* 0x00071800014a7983 */ /* 0x004ea80000300a00 */
[----:B---3--:R-:W3:Y:S01]  /*21590*/  LDL.LU.64 R72, [R1+0x720] ;  /* 0x0007200001487983 */ /* 0x008ee20000300a00 */
[----:B------:R-:W-:-:S02]  /*215a0*/  VIADD R230, R79, 0xfffffe0e ;  /* 0xfffffe0e4fe67836 */ /* 0x000fc40000000000 */
[----:B------:R-:W-:-:S03]  /*215b0*/  IMAD.WIDE R70, R231, 0x4, R70 ;  /* 0x00000004e7467825 */ /* 0x000fc600078e0246 */
[----:B------:R-:W-:Y:S01]  /*215c0*/  ISETP.GE.U32.AND P1, PT, R230, 0x7ffffd8f, PT ;  /* 0x7ffffd8fe600780c */ /* 0x000fe20003f26070 */
[----:B------:R1:W-:Y:S01]  /*215d0*/  LDGSTS.E [R11+0x70004], desc[UR8][R82.64], !P3 ;  /* 0x70004000520b7fae */ /* 0x0003e2000d921848 */
[----:B------:R-:W-:Y:S01]  /*215e0*/  IADD3 R230, R78, -0x1f4, RZ ;  /* 0xfffffe0c4ee67810 */ /* 0x000fe20007ffe0ff */
[----:B----4-:R-:W-:Y:S02]  /*215f0*/  IMAD.WIDE R62, R231, 0x4, R62 ;  /* 0x00000004e73e7825 */ /* 0x010fe400078e023e */
[----:B------:R4:W-:Y:S01]  /*21600*/  LDGSTS.E [R11+0x74004], desc[UR8][R80.64], !P3 ;  /* 0x74004000500b7fae */ /* 0x0009e2000d921848 */
[----:B------:R-:W-:Y:S01]  /*21610*/  ISETP.GE.U32.AND P3, PT, R230, 0x7ffffd8d, PT ;  /* 0x7ffffd8de600780c */ /* 0x000fe20003f66070 */
[----:B------:R-:W3:Y:S01]  /*21620*/  LDC R79, c[0x0][0x230] ;  /* 0x00008c00ff4f7b82 */ /* 0x000ee20000000800 */
[----:B-1----:R-:W-:Y:S01]  /*21630*/  VIADD R82, R77, 0xfffffe6b ;  /* 0xfffffe6b4d527836 */ /* 0x002fe20000000000 */
[----:B------:R1:W-:Y:S01]  /*21640*/  STL.64 [R1+0x6c8], R70 ;  /* 0x0006c84601007387 */ /* 0x0003e20000100a00 */
[----:B------:R-:W-:-:S03]  /*21650*/  VIADD R230, R76, 0xfffffe6a ;  /* 0xfffffe6a4ce67836 */ /* 0x000fc60000000000 */
[----:B------:R1:W-:Y:S01]  /*21660*/  STL.64 [R1+0x6d8], R62 ;  /* 0x0006d83e01007387 */ /* 0x0003e20000100a00 */
[----:B------:R-:W-:Y:S01]  /*21670*/  ISETP.GE.U32.AND P4, PT, R4, 0x7ffffd90, PT ;  /* 0x7ffffd900400780c */ /* 0x000fe20003f86070 */
[----:B------:R-:W-:Y:S01]  /*21680*/  VIADD R5, R5, 0xfffffe0d ;  /* 0xfffffe0d05057836 */ /* 0x000fe20000000000 */
[----:B------:R-:W3:Y:S01]  /*21690*/  LDC R78, c[0x0][0x230] ;  /* 0x00008c00ff4e7b82 */ /* 0x000ee20000000800 */
[C---:B----4-:R-:W-:Y:S01]  /*216a0*/  IMAD.WIDE R80, R231.reuse, 0x4, R68 ;  /* 0x00000004e7507825 */ /* 0x050fe200078e0244 */
[----:B------:R-:W-:Y:S03]  /*216b0*/  LDGSTS.E [R11+0x70008], desc[UR8][R70.64], !P0 ;  /* 0x70008000460b7fae */ /* 0x000fe6000c121848 */
[----:B------:R-:W-:Y:S01]  /*216c0*/  IMAD.WIDE R76, R231, 0x4, R20 ;  /* 0x00000004e74c7825 */ /* 0x000fe200078e0214 */
[----:B------:R-:W-:Y:S02]  /*216d0*/  LDGSTS.E [R11+0x74008], desc[UR8][R62.64], !P0 ;  /* 0x740080003e0b7fae */ /* 0x000fe4000c121848 */
[----:B------:R-:W4:Y:S02]  /*216e0*/  LDC R4, c[0x0][0x230] ;  /* 0x00008c00ff047b82 */ /* 0x000f240000000800 */
[----:B------:R-:W4:Y:S04]  /*216f0*/  LDL.LU.64 R20, [R1+0x728] ;  /* 0x0007280001147983 */ /* 0x000f280000300a00 */
[----:B------:R-:W4:Y:S04]  /*21700*/  LDL.LU.64 R68, [R1+0x730] ;  /* 0x0007300001447983 */ /* 0x000f280000300a00 */
[----:B------:R-:W-:Y:S04]  /*21710*/  STL.64 [R1+0x6e8], R80 ;  /* 0x0006e85001007387 */ /* 0x000fe80000100a00 */
[----:B------:R1:W-:Y:S04]  /*21720*/  STL.64 [R1+0x6f8], R76 ;  /* 0x0006f84c01007387 */ /* 0x0003e80000100a00 */
[----:B-1----:R-:W4:Y:S04]  /*21730*/  LDL.LU.64 R70, [R1+0x738] ;  /* 0x0007380001467983 */ /* 0x002f280000300a00 */
[----:B------:R-:W4:Y:S01]  /*21740*/  LDL.LU.64 R62, [R1+0x740] ;  /* 0x00074000013e7983 */ /* 0x000f220000300a00 */
[----:B------:R-:W-:-:S03]  /*21750*/  ISETP.GE.U32.AND P0, PT, R82, 0x7ffffdec, PT ;  /* 0x7ffffdec5200780c */ /* 0x000fc60003f06070 */
[----:B------:R-:W-:Y:S04]  /*21760*/  LDGSTS.E [R11+0x7000c], desc[UR8][R80.64], !P2 ;  /* 0x7000c000500b7fae */ /* 0x000fe8000d121848 */
[----:B------:R1:W-:Y:S01]  /*21770*/  LDGSTS.E [R11+0x7400c], desc[UR8][R76.64], !P2 ;  /* 0x7400c0004c0b7fae */ /* 0x0003e2000d121848 */
[----:B------:R-:W-:-:S04]  /*21780*/  IMAD.WIDE R66, R231, 0x4, R66 ;  /* 0x00000004e7427825 */ /* 0x000fc800078e0242 */
[----:B------:R-:W-:Y:S01]  /*21790*/  IMAD.WIDE R64, R231, 0x4, R64 ;  /* 0x00000004e7407825 */ /* 0x000fe200078e0240 */
[----:B------:R4:W-:Y:S01]  /*217a0*/  STL.64 [R1+0x708], R66 ;  /* 0x0007084201007387 */ /* 0x0009e20000100a00 */
[----:B------:R-:W-:Y:S01]  /*217b0*/  ISETP.GE.U32.AND P5, PT, R5, 0x7ffffd8e, PT ;  /* 0x7ffffd8e0500780c */ /* 0x000fe20003fa6070 */
[----:B-1----:R-:W1:Y:S02]  /*217c0*/  LDC R77, c[0x0][0x230] ;  /* 0x00008c00ff4d7b82 */ /* 0x002e640000000800 */
[----:B------:R4:W-:Y:S04]  /*217d0*/  STL.64 [R1+0x710], R64 ;  /* 0x0007104001007387 */ /* 0x0009e80000100a00 */
[----:B------:R-:W-:Y:S02]  /*217e0*/  LDGSTS.E [R11+0x78000], desc[UR8][R66.64], !P4 ;  /* 0x78000000420b7fae */ /* 0x000fe4000e121848 */
[----:B------:R-:W1:Y:S01]  /*217f0*/  LDC R76, c[0x0][0x230] ;  /* 0x00008c00ff4c7b82 */ /* 0x000e620000000800 */
[C---:B--2---:R-:W-:Y:S01]  /*21800*/  IMAD.WIDE R82, R231.reuse, 0x4, R74 ;  /* 0x00000004e7527825 */ /* 0x044fe200078e024a */
[----:B------:R-:W-:Y:S03]  /*21810*/  LDGSTS.E [R11+0x7c000], desc[UR8][R64.64], !P4 ;  /* 0x7c000000400b7fae */ /* 0x000fe6000e121848 */
[C---:B---3--:R-:W-:Y:S01]  /*21820*/  IMAD.WIDE R80, R231.reuse, 0x4, R72 ;  /* 0x00000004e7507825 */ /* 0x048fe200078e0248 */
[----:B------:R-:W2:Y:S03]  /*21830*/  LDL.LU.64 R74, [R1+0x9f8] ;  /* 0x0009f800014a7983 */ /* 0x000ea60000300a00 */
[C---:B----4-:R-:W-:Y:S01]  /*21840*/  IMAD.WIDE R20, R231.reuse, 0x4, R20 ;  /* 0x00000004e7147825 */ /* 0x050fe200078e0214 */
[----:B------:R3:W-:Y:S03]  /*21850*/  STL.64 [R1+0x718], R82 ;  /* 0x0007185201007387 */ /* 0x0007e60000100a00 */
[C---:B------:R-:W-:Y:S01]  /*21860*/  IMAD.WIDE R68, R231.reuse, 0x4, R68 ;  /* 0x00000004e7447825 */ /* 0x040fe200078e0244 */
[----:B------:R-:W4:Y:S01]  /*21870*/  LDL.LU.64 R72, [R1+0x9f0] ;  /* 0x0009f00001487983 */ /* 0x000f220000300a00 */
[----:B------:R-:W-:Y:S01]  /*21880*/  ISETP.GE.U32.AND P2, PT, R230, 0x7ffffdeb, PT ;  /* 0x7ffffdebe600780c */ /* 0x000fe20003f46070 */
[----:B------:R-:W4:Y:S02]  /*21890*/  LDC R5, c[0x0][0x230] ;  /* 0x00008c00ff057b82 */ /* 0x000f240000000800 */
[----:B------:R1:W-:Y:S04]  /*218a0*/  STL.64 [R1+0x720], R80 ;  /* 0x0007205001007387 */ /* 0x0003e80000100a00 */
[----:B------:R-:W4:Y:S04]  /*218b0*/  LDL.LU.64 R66, [R1+0x9e8] ;  /* 0x0009e80001427983 */ /* 0x000f280000300a00 */
[----:B------:R-:W4:Y:S04]  /*218c0*/  LDL.LU.64 R64, [R1+0x9d8] ;  /* 0x0009d80001407983 */ /* 0x000f280000300a00 */
[----:B------:R3:W-:Y:S04]  /*218d0*/  LDGSTS.E [R11+0x78004], desc[UR8][R82.64], !P1 ;  /* 0x78004000520b7fae */ /* 0x0007e8000c921848 */
[----:B------:R1:W-:Y:S04]  /*218e0*/  LDGSTS.E [R11+0x7c004], desc[UR8][R80.64], !P1 ;  /* 0x7c004000500b7fae */ /* 0x0003e8000c921848 */
[----:B------:R1:W-:Y:S01]  /*218f0*/  STL.64 [R1+0x728], R20 ;  /* 0x0007281401007387 */ /* 0x0003e20000100a00 */
[----:B---3--:R-:W-:-:S03]  /*21900*/  IMAD.WIDE R82, R231, 0x4, R70 ;  /* 0x00000004e7527825 */ /* 0x008fc600078e0246 */
[----:B------:R3:W-:Y:S01]  /*21910*/  STL.64 [R1+0x730], R68 ;  /* 0x0007304401007387 */ /* 0x0007e20000100a00 */
[----:B-1----:R-:W-:-:S03]  /*21920*/  IMAD.WIDE R80, R231, 0x4, R62 ;  /* 0x00000004e7507825 */ /* 0x002fc600078e023e */
[----:B------:R-:W-:Y:S04]  /*21930*/  LDGSTS.E [R11+0x78008], desc[UR8][R20.64], !P5 ;  /* 0x78008000140b7fae */ /* 0x000fe8000e921848 */
[----:B------:R-:W4:Y:S04]  /*21940*/  LDL.LU.64 R62, [R1+0x9c8] ;  /* 0x0009c800013e7983 */ /* 0x000f280000300a00 */
[----:B------:R-:W-:Y:S04]  /*21950*/  STL.64 [R1+0x738], R82 ;  /* 0x0007385201007387 */ /* 0x000fe80000100a00 */
[----:B------:R-:W4:Y:S04]  /*21960*/  LDL.LU.64 R20, [R1+0x9b8] ;  /* 0x0009b80001147983 */ /* 0x000f280000300a00 */
[----:B------:R1:W-:Y:S04]  /*21970*/  STL.64 [R1+0x740], R80 ;  /* 0x0007405001007387 */ /* 0x0003e80000100a00 */
[----:B------:R-:W-:Y:S04]  /*21980*/  LDGSTS.E [R11+0x7c008], desc[UR8][R68.64], !P5 ;  /* 0x7c008000440b7fae */ /* 0x000fe8000e921848 */
[----:B------:R-:W4:Y:S01]  /*21990*/  LDL.LU.64 R70, [R1+0x9a0] ;  /* 0x0009a00001467983 */ /* 0x000f220000300a00 */
[----:B------:R-:W-:Y:S01]  /*219a0*/  VIADD R230, R79, 0xfffffe68 ;  /* 0xfffffe684fe67836 */ /* 0x000fe20000000000 */
[----:B------:R-:W-:Y:S01]  /*219b0*/  IADD3 R4, R4, -0x197, RZ ;  /* 0xfffffe6904047810 */ /* 0x000fe20007ffe0ff */
[----:B------:R-:W1:Y:S01]  /*219c0*/  LDC R79, c[0x0][0x230] ;  /* 0x00008c00ff4f7b82 */ /* 0x000e620000000800 */
[----:B------:R-:W-:Y:S04]  /*219d0*/  LDGSTS.E [R11+0x7800c], desc[UR8][R82.64], !P3 ;  /* 0x7800c000520b7fae */ /* 0x000fe8000d921848 */
[----:B---3--:R-:W3:Y:S01]  /*219e0*/  LDL.LU.64 R68, [R1+0x990] ;  /* 0x0009900001447983 */ /* 0x008ee20000300a00 */
[----:B------:R-:W-:-:S02]  /*219f0*/  ISETP.GE.U32.AND P1, PT, R230, 0x7ffffde9, PT ;  /* 0x7ffffde9e600780c */ /* 0x000fc40003f26070 */
[----:B------:R-:W-:Y:S01]  /*21a00*/  IADD3 R230, R78, -0x1b6, RZ ;  /* 0xfffffe4a4ee67810 */ /* 0x000fe20007ffe0ff */
[C---:B--2---:R-:W-:Y:S01]  /*21a10*/  IMAD.WIDE R74, R231.reuse, 0x4, R74 ;  /* 0x00000004e74a7825 */ /* 0x044fe200078e024a */
[----:B------:R1:W-:Y:S01]  /*21a20*/  LDGSTS.E [R11+0x7c00c], desc[UR8][R80.64], !P3 ;  /* 0x7c00c000500b7fae */ /* 0x0003e2000d921848 */
[----:B------:R-:W-:Y:S01]  /*21a30*/  ISETP.GE.U32.AND P4, PT, R4, 0x7ffffdea, PT ;  /* 0x7ffffdea0400780c */ /* 0x000fe20003f86070 */
[----:B------:R-:W2:Y:S01]  /*21a40*/  LDC R78, c[0x0][0x230] ;  /* 0x00008c00ff4e7b82 */ /* 0x000ea20000000800 */
[----:B------:R-:W-:Y:S01]  /*21a50*/  ISETP.GE.U32.AND P3, PT, R230, 0x7ffffdcb, PT ;  /* 0x7ffffdcbe600780c */ /* 0x000fe20003f66070 */
[----:B------:R-:W-:Y:S01]  /*21a60*/  VIADD R230, R76, 0xfffffe48 ;  /* 0xfffffe484ce67836 */ /* 0x000fe20000000000 */
[----:B------:R1:W-:Y:S04]  /*21a70*/  STL.64 [R1+0x1440], R10 ;  /* 0x0014400a01007387 */ /* 0x0003e80000100a00 */
[----:B------:R1:W-:Y:S01]  /*21a80*/  STL.64 [R1+0x748], R74 ;  /* 0x0007484a01007387 */ /* 0x0003e20000100a00 */
[----:B----4-:R-:W-:-:S03]  /*21a90*/  IMAD.WIDE R72, R231, 0x4, R72 ;  /* 0x00000004e7487825 */ /* 0x010fc600078e0248 */
[----:B------:R-:W-:Y:S01]  /*21aa0*/  LDGSTS.E [R12+0x60000], desc[UR8][R74.64], !P0 ;  /* 0x600000004a0c7fae */ /* 0x000fe2000c121848 */
[----:B------:R-:W4:Y:S01]  /*21ab0*/  LDC R4, c[0x0][0x230] ;  /* 0x00008c00ff047b82 */ /* 0x000f220000000800 */
[----:B-1----:R-:W-:Y:S02]  /*21ac0*/  VIADD R80, R77, 0xfffffe49 ;  /* 0xfffffe494d507836 */ /* 0x002fe40000000000 */
[----:B------:R1:W-:Y:S01]  /*21ad0*/  STL.64 [R1+0x758], R72 ;  /* 0x0007584801007387 */ /* 0x0003e20000100a00 */
[----:B------:R-:W-:-:S03]  /*21ae0*/  IMAD.WIDE R76, R231, 0x4, R66 ;  /* 0x00000004e74c7825 */ /* 0x000fc600078e0242 */
[----:B------:R-:W-:Y:S01]  /*21af0*/  LDGSTS.E [R12+0x64000], desc[UR8][R72.64], !P0 ;  /* 0x64000000480c7fae */ /* 0x000fe2000c121848 */
[----:B------:R-:W-:-:S03]  /*21b00*/  IMAD.WIDE R10, R231, 0x4, R64 ;  /* 0x00000004e70a7825 */ /* 0x000fc600078e0240 */
[----:B------:R-:W4:Y:S04]  /*21b10*/  LDL.LU.64 R66, [R1+0x8b8] ;  /* 0x0008b80001427983 */ /* 0x000f280000300a00 */
[----:B------:R-:W4:Y:S04]  /*21b20*/  LDL.LU.64 R64, [R1+0x8b0] ;  /* 0x0008b00001407983 */ /* 0x000f280000300a00 */
[----:B------:R2:W-:Y:S04]  /*21b30*/  STL.64 [R1+0x768], R76 ;  /* 0x0007684c01007387 */ /* 0x0005e80000100a00 */
[----:B------:R3:W-:Y:S04]  /*21b40*/  STL.64 [R1+0x778], R10 ;  /* 0x0007780a01007387 */ /* 0x0007e80000100a00 */
[----:B------:R-:W4:Y:S04]  /*21b50*/  LDL.LU.64 R74, [R1+0x8a8] ;  /* 0x0008a800014a7983 */ /* 0x000f280000300a00 */
[----:B-1----:R-:W4:Y:S01]  /*21b60*/  LDL.LU.64 R72, [R1+0x8a0] ;  /* 0x0008a00001487983 */ /* 0x002f220000300a00 */
[----:B------:R-:W-:Y:S01]  /*21b70*/  ISETP.GE.U32.AND P0, PT, R80, 0x7ffffdca, PT ;  /* 0x7ffffdca5000780c */ /* 0x000fe20003f06070 */
[----:B------:R-:W-:-:S02]  /*21b80*/  IMAD.WIDE R62, R231, 0x4, R62 ;  /* 0x00000004e73e7825 */ /* 0x000fc400078e023e */
[----:B------:R2:W-:Y:S04]  /*21b90*/  LDGSTS.E [R12+0x60004], desc[UR8][R76.64], !P2 ;  /* 0x600040004c0c7fae */ /* 0x0005e8000d121848 */
[----:B------:R3:W-:Y:S01]  /*21ba0*/  LDGSTS.E [R12+0x64004], desc[UR8][R10.64], !P2 ;  /* 0x640040000a0c7fae */ /* 0x0007e2000d121848 */
[----:B------:R-:W-:-:S03]  /*21bb0*/  IMAD.WIDE R20, R231, 0x4, R20 ;  /* 0x00000004e7147825 */ /* 0x000fc600078e0214 */
[----:B------:R1:W-:Y:S04]  /*21bc0*/  STL.64 [R1+0x788], R62 ;  /* 0x0007883e01007387 */ /* 0x0003e80000100a00 */
[----:B------:R1:W-:Y:S01]  /*21bd0*/  STL.64 [R1+0x798], R20 ;  /* 0x0007981401007387 */ /* 0x0003e20000100a00 */
[----:B------:R-:W-:Y:S01]  /*21be0*/  VIADD R5, R5, 0xfffffe4b ;  /* 0xfffffe4b05057836 */ /* 0x000fe20000000000 */
[----:B--2---:R-:W2:Y:S02]  /*21bf0*/  LDC R77, c[0x0][0x230] ;  /* 0x00008c00ff4d7b82 */ /* 0x004ea40000000800 */
[----:B------:R-:W-:Y:S01]  /*21c00*/  LDGSTS.E [R12+0x60008], desc[UR8][R62.64], !P4 ;  /* 0x600080003e0c7fae */ /* 0x000fe2000e121848 */
[----:B------:R-:W-:-:S03]  /*21c10*/  IMAD.WIDE R80, R231, 0x4, R70 ;  /* 0x00000004e7507825 */ /* 0x000fc600078e0246 */
[----:B------:R-:W-:Y:S02]  /*21c20*/  LDGSTS.E [R12+0x64008], desc[UR8][R20.64], !P4 ;  /* 0x64008000140c7fae */ /* 0x000fe4000e121848 */
[----:B------:R-:W2:Y:S02]  /*21c30*/  LDC R76, c[0x0][0x230] ;  /* 0x00008c00ff4c7b82 */ /* 0x000ea40000000800 */
[----:B------:R-:W2:Y:S01]  /*21c40*/  LDL.LU.64 R70, [R1+0x890] ;  /* 0x0008900001467983 */ /* 0x000ea20000300a00 */
[----:B---3--:R-:W-:Y:S01]  /*21c50*/  IMAD.WIDE R10, R231, 0x4, R68 ;  /* 0x00000004e70a7825 */ /* 0x008fe200078e0244 */
[----:B------:R-:W-:Y:S02]  /*21c60*/  ISETP.GE.U32.AND P5, PT, R5, 0x7ffffdcc, PT ;  /* 0x7ffffdcc0500780c */ /* 0x000fe40003fa6070 */
[----:B------:R-:W3:Y:S01]  /*21c70*/  LDL.LU.64 R68, [R1+0x880] ;  /* 0x0008800001447983 */ /* 0x000ee20000300a00 */
[----:B------:R-:W-:Y:S01]  /*21c80*/  ISETP.GE.U32.AND P2, PT, R230, 0x7ffffdc9, PT ;  /* 0x7ffffdc9e600780c */ /* 0x000fe20003f46070 */
[----:B------:R-:W3:Y:S02]  /*21c90*/  LDC R5, c[0x0][0x230] ;  /* 0x00008c00ff057b82 */ /* 0x000ee40000000800 */
[----:B------:R-:W-:Y:S04]  /*21ca0*/  STL.64 [R1+0x7a8], R80 ;  /* 0x0007a85001007387 */ /* 0x000fe80000100a00 */
[----:B------:R4:W-:Y:S04]  /*21cb0*/  STL.64 [R1+0x7b8], R10 ;  /* 0x0007b80a01007387 */ /* 0x0009e80000100a00 */
[----:B-1----:R-:W3:Y:S04]  /*21cc0*/  LDL.LU.64 R62, [R1+0x870] ;  /* 0x00087000013e7983 */ /* 0x002ee80000300a00 */
[----:B------:R-:W3:Y:S01]  /*21cd0*/  LDL.LU.64 R20, [R1+0x860] ;  /* 0x0008600001147983 */ /* 0x000ee20000300a00 */
[----:B------:R-:W-:-:S03]  /*21ce0*/  VIADD R230, R79, 0xfffffe2a ;  /* 0xfffffe2a4fe67836 */ /* 0x000fc60000000000 */
[----:B------:R-:W-:Y:S04]  /*21cf0*/  LDGSTS.E [R12+0x6000c], desc[UR8][R80.64], !P1 ;  /* 0x6000c000500c7fae */ /* 0x000fe8000c921848 */
[----:B------:R1:W-:Y:S01]  /*21d00*/  LDGSTS.E [R12+0x6400c], desc[UR8][R10.64], !P1 ;  /* 0x6400c0000a0c7fae */ /* 0x0003e2000c921848 */
[----:B------:R-:W-:Y:S02]  /*21d10*/  ISETP.GE.U32.AND P1, PT, R230, 0x7ffffdab, PT ;  /* 0x7ffffdabe600780c */ /* 0x000fe40003f26070 */
[----:B------:R-:W-:Y:S01]  /*21d20*/  IADD3 R230, R78, -0x1d8, RZ ;  /* 0xfffffe284ee67810 */ /* 0x000fe20007ffe0ff */
[C---:B----4-:R-:W-:Y:S01]  /*21d30*/  IMAD.WIDE R66, R231.reuse, 0x4, R66 ;  /* 0x00000004e7427825 */ /* 0x050fe200078e0242 */
[----:B------:R-:W-:Y:S01]  /*21d40*/  IADD3 R4, R4, -0x1d5, RZ ;  /* 0xfffffe2b04047810 */ /* 0x000fe20007ffe0ff */
[----:B-1----:R-:W1:Y:S02]  /*21d50*/  LDC R11, c[0x0][0x230] ;  /* 0x00008c00ff0b7b82 */ /* 0x002e640000000800 */
[C---:B------:R-:W-:Y:S01]  /*21d60*/  IMAD.WIDE R64, R231.reuse, 0x4, R64 ;  /* 0x00000004e7407825 */ /* 0x040fe200078e0240 */
[----:B------:R4:W-:Y:S04]  /*21d70*/  STL.64 [R1+0x7c8], R66 ;  /* 0x0007c84201007387 */ /* 0x0009e80000100a00 */
[----:B------:R4:W-:Y:S01]  /*21d80*/  STL.64 [R1+0x7d0], R64 ;  /* 0x0007d04001007387 */ /* 0x0009e20000100a00 */
[----:B--2---:R-:W-:-:S03]  /*21d90*/  IMAD.WIDE R70, R231, 0x4, R70 ;  /* 0x00000004e7467825 */ /* 0x004fc600078e0246 */
[----:B------:R-:W-:Y:S01]  /*21da0*/  LDGSTS.E [R12+0x68000], desc[UR8][R66.64], !P5 ;  /* 0x68000000420c7fae */ /* 0x000fe2000e921848 */
[----:B------:R-:W2:Y:S01]  /*21db0*/  LDC R10, c[0x0][0x230] ;  /* 0x00008c00ff0a7b82 */ /* 0x000ea20000000800 */
[C---:B------:R-:W-:Y:S02]  /*21dc0*/  IMAD.WIDE R80, R231.reuse, 0x4, R74 ;  /* 0x00000004e7507825 */ /* 0x040fe400078e024a */
[----:B------:R-:W-:Y:S02]  /*21dd0*/  LDGSTS.E [R12+0x6c000], desc[UR8][R64.64], !P5 ;  /* 0x6c000000400c7fae */ /* 0x000fe4000e921848 */
[C---:B------:R-:W-:Y:S02]  /*21de0*/  IMAD.WIDE R78, R231.reuse, 0x4, R72 ;  /* 0x00000004e74e7825 */ /* 0x040fe400078e0248 */
[----:B------:R-:W2:Y:S04]  /*21df0*/  LDL.LU.64 R74, [R1+0x808] ;  /* 0x00080800014a7983 */ /* 0x000ea80000300a00 */
[----:B------:R-:W2:Y:S04]  /*21e00*/  LDL.LU.64 R72, [R1+0x810] ;  /* 0x0008100001487983 */ /* 0x000ea80000300a00 */
[----:B------:R1:W-:Y:S04]  /*21e10*/  STL.64 [R1+0x7d8], R80 ;  /* 0x0007d85001007387 */ /* 0x0003e80000100a00 */
[----:B------:R1:W-:Y:S04]  /*21e20*/  STL.64 [R1+0x7e0], R78 ;  /* 0x0007e04e01007387 */ /* 0x0003e80000100a00 */
[----:B----4-:R-:W4:Y:S04]  /*21e30*/  LDL.LU.64 R66, [R1+0x818] ;  /* 0x0008180001427983 */ /* 0x010f280000300a00 */
[----:B------:R-:W4:Y:S01]  /*21e40*/  LDL.LU.64 R64, [R1+0x820] ;  /* 0x0008200001407983 */ /* 0x000f220000300a00 */
[----:B---3--:R-:W-:-:S03]  /*21e50*/  IMAD.WIDE R68, R231, 0x4, R68 ;  /* 0x00000004e7447825 */ /* 0x008fc600078e0244 */
[----:B------:R1:W-:Y:S04]  /*21e60*/  LDGSTS.E [R12+0x68004], desc[UR8][R80.64], !P3 ;  /* 0x68004000500c7fae */ /* 0x0003e8000d921848 */
[----:B------:R3:W-:Y:S01]  /*21e70*/  LDGSTS.E [R12+0x6c004], desc[UR8][R78.64], !P3 ;  /* 0x6c0040004e0c7fae */ /* 0x0007e2000d921848 */
[----:B------:R-:W-:Y:S01]  /*21e80*/  ISETP.GE.U32.AND P3, PT, R230, 0x7ffffda9, PT ;  /* 0x7ffffda9e600780c */ /* 0x000fe20003f66070 */
[----:B------:R-:W-:Y:S02]  /*21e90*/  VIADD R230, R76, 0xfffffe0a ;  /* 0xfffffe0a4ce67836 */ /* 0x000fe40000000000 */
[----:B------:R3:W-:Y:S01]  /*21ea0*/  STL.64 [R1+0x7e8], R70 ;  /* 0x0007e84601007387 */ /* 0x0007e20000100a00 */
[----:B-1----:R-:W-:-:S03]  /*21eb0*/  VIADD R80, R77, 0xfffffe0b ;  /* 0xfffffe0b4d507836 */ /* 0x002fc60000000000 */
[----:B------:R1:W-:Y:S01]  /*21ec0*/  STL.64 [R1+0x7f0], R68 ;  /* 0x0007f04401007387 */ /* 0x0003e20000100a00 */
[----:B------:R-:W-:-:S03]  /*21ed0*/  IMAD.WIDE R76, R231, 0x4, R20 ;  /* 0x00000004e74c7825 */ /* 0x000fc600078e0214 */
[----:B------:R-:W-:Y:S01]  /*21ee0*/  LDGSTS.E [R12+0x68008], desc[UR8][R70.64], !P0 ;  /* 0x68008000460c7fae */ /* 0x000fe2000c121848 */
[----:B---3--:R-:W-:-:S03]  /*21ef0*/  IMAD.WIDE R78, R231, 0x4, R62 ;  /* 0x00000004e74e7825 */ /* 0x008fc600078e023e */
[----:B------:R-:W3:Y:S04]  /*21f00*/  LDL.LU.64 R62, [R1+0x828] ;  /* 0x00082800013e7983 */ /* 0x000ee80000300a00 */
[----:B------:R-:W3:Y:S04]  /*21f10*/  LDL.LU.64 R20, [R1+0x830] ;  /* 0x0008300001147983 */ /* 0x000ee80000300a00 */
[----:B------:R-:W-:Y:S04]  /*21f20*/  STL.64 [R1+0x7f8], R78 ;  /* 0x0007f84e01007387 */ /* 0x000fe80000100a00 */
[----:B------:R1:W-:Y:S04]  /*21f30*/  STL.64 [R1+0x800], R76 ;  /* 0x0008004c01007387 */ /* 0x0003e80000100a00 */
[----:B------:R-:W3:Y:S04]  /*21f40*/  LDL.LU.64 R70, [R1+0x838] ;  /* 0x0008380001467983 */ /* 0x000ee80000300a00 */
[----:B------:R-:W-:Y:S04]  /*21f50*/  LDGSTS.E [R12+0x6c008], desc[UR8][R68.64], !P0 ;  /* 0x6c008000440c7fae */ /* 0x000fe8000c121848 */
[----:B-1----:R-:W3:Y:S01]  /*21f60*/  LDL.LU.64 R68, [R1+0x840] ;  /* 0x0008400001447983 */ /* 0x002ee20000300a00 */
[----:B------:R-:W-:-:S02]  /*21f70*/  ISETP.GE.U32.AND P4, PT, R4, 0x7ffffdac, PT ;  /* 0x7ffffdac0400780c */ /* 0x000fc40003f86070 */
[----:B------:R-:W-:Y:S01]  /*21f80*/  ISETP.GE.U32.AND P0, PT, R80, 0x7ffffd8c, PT ;  /* 0x7ffffd8c5000780c */ /* 0x000fe20003f06070 */
[----:B------:R-:W-:Y:S01]  /*21f90*/  LDGSTS.E [R12+0x6800c], desc[UR8][R78.64], !P2 ;  /* 0x6800c0004e0c7fae */ /* 0x000fe2000d121848 */
[----:B------:R-:W-:Y:S01]  /*21fa0*/  VIADD R5, R5, 0xfffffe29 ;  /* 0xfffffe2905057836 */ /* 0x000fe20000000000 */
[----:B------:R-:W1:Y:S02]  /*21fb0*/  LDC R4, c[0x0][0x230] ;  /* 0x00008c00ff047b82 */ /* 0x000e640000000800 */
[----:B------:R1:W-:Y:S02]  /*21fc0*/  LDGSTS.E [R12+0x6c00c], desc[UR8][R76.64], !P2 ;  /* 0x6c00c0004c0c7fae */ /* 0x0003e4000d121848 */
[----:B------:R-:W-:-:S04]  /*21fd0*/  ISETP.GE.U32.AND P5, PT, R5, 0x7ffffdaa, PT ;  /* 0x7ffffdaa0500780c */ /* 0x000fc80003fa6070 */
[----:B-1----:R-:W1:Y:S08]  /*21fe0*/  LDC R77, c[0x0][0x230] ;  /* 0x00008c00ff4d7b82 */ /* 0x002e700000000800 */
[----:B------:R-:W1:Y:S01]  /*21ff0*/  LDC R76, c[0x0][0x230] ;  /* 0x00008c00ff4c7b82 */ /* 0x000e620000000800 */
[----:B--2---:R-:W-:-:S04]  /*22000*/  IMAD.WIDE R74, R231, 0x4, R74 ;  /* 0x00000004e74a7825 */ /* 0x004fc800078e024a */
[C---:B------:R-:W-:Y:S01]  /*22010*/  IMAD.WIDE R72, R231.reuse, 0x4, R72 ;  /* 0x00000004e7487825 */ /* 0x040fe200078e0248 */
[----:B------:R2:W-:Y:S03]  /*22020*/  STL.64 [R1+0x808], R74 ;  /* 0x0008084a01007387 */ /* 0x0005e60000100a00 */
[C---:B----4-:R-:W-:Y:S01]  /*22030*/  IMAD.WIDE R80, R231.reuse, 0x4, R66 ;  /* 0x00000004e7507825 */ /* 0x050fe200078e0242 */
[----:B------:R4:W-:Y:S03]  /*22040*/  STL.64 [R1+0x810], R72 ;  /* 0x0008104801007387 */ /* 0x0009e60000100a00 */
[C---:B------:R-:W-:Y:S01]  /*22050*/  IMAD.WIDE R78, R231.reuse, 0x4, R64 ;  /* 0x00000004e74e7825 */ /* 0x040fe200078e0240 */
[----:B------:R-:W4:Y:S03]  /*22060*/  LDL.LU.64 R66, [R1+0x7c0] ;  /* 0x0007c00001427983 */ /* 0x000f260000300a00 */
[C---:B---3--:R-:W-:Y:S01]  /*22070*/  IMAD.WIDE R62, R231.reuse, 0x4, R62 ;  /* 0x00000004e73e7825 */ /* 0x048fe200078e023e */
[----:B------:R-:W3:Y:S03]  /*22080*/  LDL.LU.64 R64, [R1+0x7b0] ;  /* 0x0007b00001407983 */ /* 0x000ee60000300a00 */
[C---:B------:R-:W-:Y:S01]  /*22090*/  IMAD.WIDE R20, R231.reuse, 0x4, R20 ;  /* 0x00000004e7147825 */ /* 0x040fe200078e0214 */
[----:B------:R1:W-:Y:S01]  /*220a0*/  STL.64 [R1+0x818], R80 ;  /* 0x0008185001007387 */ /* 0x0003e20000100a00 */
[----:B------:R-:W-:Y:S01]  /*220b0*/  ISETP.GE.U32.AND P2, PT, R230, 0x7ffffd8b, PT ;  /* 0x7ffffd8be600780c */ /* 0x000fe20003f46070 */
[----:B------:R-:W3:Y:S02]  /*220c0*/  LDC R5, c[0x0][0x230] ;  /* 0x00008c00ff057b82 */ /* 0x000ee40000000800 */
[----:B------:R-:W-:Y:S04]  /*220d0*/  LDGSTS.E [R12+0x70000], desc[UR8][R74.64], !P4 ;  /* 0x700000004a0c7fae */ /* 0x000fe8000e121848 */
[----:B------:R1:W-:Y:S04]  /*220e0*/  STL.64 [R1+0x820], R78 ;  /* 0x0008204e01007387 */ /* 0x0003e80000100a00 */
[----:B------:R-:W-:Y:S04]  /*220f0*/  LDGSTS.E [R12+0x74000], desc[UR8][R72.64], !P4 ;  /* 0x74000000480c7fae */ /* 0x000fe8000e121848 */
[----:B--2---:R-:W2:Y:S04]  /*22100*/  LDL.LU.64 R74, [R1+0x7a0] ;  /* 0x0007a000014a7983 */ /* 0x004ea80000300a00 */
[----:B------:R1:W-:Y:S04]  /*22110*/  LDGSTS.E [R12+0x70004], desc[UR8][R80.64], !P1 ;  /* 0x70004000500c7fae */ /* 0x0003e8000c921848 */
[----:B----4-:R-:W4:Y:S04]  /*22120*/  LDL.LU.64 R72, [R1+0x790] ;  /* 0x0007900001487983 */ /* 0x010f280000300a00 */
[----:B------:R1:W-:Y:S02]  /*22130*/  LDGSTS.E [R12+0x74004], desc[UR8][R78.64], !P1 ;  /* 0x740040004e0c7fae */ /* 0x0003e4000c921848 */
[----:B-1----:R-:W-:-:S02]  /*22140*/  IMAD.WIDE R80, R231, 0x4, R70 ;  /* 0x00000004e7507825 */ /* 0x002fc400078e0246 */
[----:B------:R1:W-:Y:S04]  /*22150*/  STL.64 [R1+0x828], R62 ;  /* 0x0008283e01007387 */ /* 0x0003e80000100a00 */
[----:B------:R1:W-:Y:S01]  /*22160*/  STL.64 [R1+0x830], R20 ;  /* 0x0008301401007387 */ /* 0x0003e20000100a00 */
[----:B------:R-:W-:-:S03]  /*22170*/  IMAD.WIDE R78, R231, 0x4, R68 ;  /* 0x00000004e74e7825 */ /* 0x000fc600078e0244 */
[----:B------:R-:W4:Y:S04]  /*22180*/  LDL.LU.64 R70, [R1+0x780] ;  /* 0x0007800001467983 */ /* 0x000f280000300a00 */
[----:B------:R-:W4:Y:S04]  /*22190*/  LDL.LU.64 R68, [R1+0x770] ;  /* 0x0007700001447983 */ /* 0x000f280000300a00 */
[----:B------:R3:W-:Y:S04]  /*221a0*/  STL.64 [R1+0x838], R80 ;  /* 0x0008385001007387 */ /* 0x0007e80000100a00 */
[----:B------:R-:W-:Y:S04]  /*221b0*/  LDGSTS.E [R12+0x70008], desc[UR8][R62.64], !P5 ;  /* 0x700080003e0c7fae */ /* 0x000fe8000e921848 */
[----:B------:R2:W-:Y:S04]  /*221c0*/  STL.64 [R1+0x840], R78 ;  /* 0x0008404e01007387 */ /* 0x0005e80000100a00 */
[----:B------:R-:W-:Y:S04]  /*221d0*/  LDGSTS.E [R12+0x74008], desc[UR8][R20.64], !P5 ;  /* 0x74008000140c7fae */ /* 0x000fe8000e921848 */
[----:B-1----:R-:W4:Y:S01]  /*221e0*/  LDL.LU.64 R62, [R1+0x760] ;  /* 0x00076000013e7983 */ /* 0x002f220000300a00 */
[----:B------:R-:W-:Y:S01]  /*221f0*/  VIADD R230, R11, 0xfffffe08 ;  /* 0xfffffe080be67836 */ /* 0x000fe20000000000 */
[----:B------:R-:W-:Y:S01]  /*22200*/  IADD3 R4, R4, -0x1f7, RZ ;  /* 0xfffffe0904047810 */ /* 0x000fe20007ffe0ff */
[----:B------:R-:W-:Y:S01]  /*22210*/  IMAD.WIDE R66, R231, 0x4, R66 ;  /* 0x00000004e7427825 */ /* 0x000fe200078e0242 */
        /* <DEDUP_REMOVED lines=8> */
[----:B---3--:R-:W-:Y:S01]  /*222a0*/  IMAD.WIDE R64, R231, 0x4, R64 ;  /* 0x00000004e7407825 */ /* 0x008fe200078e0240 */
[----:B------:R3:W-:Y:S01]  /*222b0*/  STL.64 [R1+0x7c0], R66 ;  /* 0x0007c04201007387 */ /* 0x0007e20000100a00 */
[----:B------:R-:W-:Y:S01]  /*222c0*/  ISETP.GE.U32.AND P4, PT, R4, 0x7ffffd8a, PT ;  /* 0x7ffffd8a0400780c */ /* 0x000fe20003f86070 */
[----:B------:R-:W1:Y:S01]  /*222d0*/  LDC R10, c[0x0][0x230] ;  /* 0x00008c00ff0a7b82 */ /* 0x000e620000000800 */
[----:B------:R-:W-:Y:S01]  /*222e0*/  VIADD R80, R77, 0xfffffe65 ;  /* 0xfffffe654d507836 */ /* 0x000fe20000000000 */
[----:B------:R3:W-:Y:S04]  /*222f0*/  STL.64 [R1+0x7b0], R64 ;  /* 0x0007b04001007387 */ /* 0x0007e80000100a00 */
[----:B------:R-:W3:Y:S01]  /*22300*/  LDL.LU.64 R76, [R1+0x980] ;  /* 0x00098000014c7983 */ /* 0x000ee20000300a00 */
[----:B------:R-:W-:Y:S01]  /*22310*/  VIADD R5, R5, 0xfffffe67 ;  /* 0xfffffe6705057836 */ /* 0x000fe20000000000 */
[----:B------:R-:W1:Y:S02]  /*22320*/  LDC R4, c[0x0][0x230] ;  /* 0x00008c00ff047b82 */ /* 0x000e640000000800 */
[----:B------:R-:W-:Y:S04]  /*22330*/  LDGSTS.E [R12+0x78000], desc[UR8][R66.64], !P0 ;  /* 0x78000000420c7fae */ /* 0x000fe8000c121848 */
[----:B------:R-:W-:Y:S01]  /*22340*/  LDGSTS.E [R12+0x7c000], desc[UR8][R64.64], !P0 ;  /* 0x7c000000400c7fae */ /* 0x000fe2000c121848 */
[----:B--2---:R-:W-:Y:S01]  /*22350*/  IMAD.WIDE R78, R231, 0x4, R74 ;  /* 0x00000004e74e7825 */ /* 0x004fe200078e024a */
[----:B------:R-:W-:-:S04]  /*22360*/  ISETP.GE.U32.AND P0, PT, R80, 0x7ffffde6, PT ;  /* 0x7ffffde65000780c */ /* 0x000fc80003f06070 */
[----:B------:R-:W-:Y:S01]  /*22370*/  LDGSTS.E [R12+0x78004], desc[UR8][R78.64], !P2 ;  /* 0x780040004e0c7fae */ /* 0x000fe2000d121848 */
[----:B----4-:R-:W-:-:S03]  /*22380*/  IMAD.WIDE R74, R231, 0x4, R72 ;  /* 0x00000004e74a7825 */ /* 0x010fc600078e0248 */
[----:B------:R-:W2:Y:S04]  /*22390*/  LDL.LU.64 R72, [R1+0x970] ;  /* 0x0009700001487983 */ /* 0x000ea80000300a00 */
[----:B------:R-:W-:Y:S04]  /*223a0*/  STL.64 [R1+0x7a0], R78 ;  /* 0x0007a04e01007387 */ /* 0x000fe80000100a00 */
[----:B------:R4:W-:Y:S04]  /*223b0*/  STL.64 [R1+0x790], R74 ;  /* 0x0007904a01007387 */ /* 0x0009e80000100a00 */
[----:B---3--:R-:W3:Y:S04]  /*223c0*/  LDL.LU.64 R66, [R1+0x960] ;  /* 0x0009600001427983 */ /* 0x008ee80000300a00 */
[----:B------:R-:W3:Y:S01]  /*223d0*/  LDL.LU.64 R64, [R1+0x950] ;  /* 0x0009500001407983 */ /* 0x000ee20000300a00 */
[----:B------:R-:W-:-:S03]  /*223e0*/  IMAD.WIDE R70, R231, 0x4, R70 ;  /* 0x00000004e7467825 */ /* 0x000fc600078e0246 */
[----:B------:R4:W-:Y:S01]  /*223f0*/  LDGSTS.E [R12+0x7c004], desc[UR8][R74.64], !P2 ;  /* 0x7c0040004a0c7fae */ /* 0x0009e2000d121848 */
[----:B------:R-:W-:-:S03]  /*22400*/  IMAD.WIDE R68, R231, 0x4, R68 ;  /* 0x00000004e7447825 */ /* 0x000fc600078e0244 */
[----:B------:R1:W-:Y:S04]  /*22410*/  STL.64 [R1+0x780], R70 ;  /* 0x0007804601007387 */ /* 0x0003e80000100a00 */
[----:B------:R1:W-:Y:S04]  /*22420*/  STL.64 [R1+0x770], R68 ;  /* 0x0007704401007387 */ /* 0x0003e80000100a00 */
[----:B------:R-:W-:Y:S01]  /*22430*/  LDGSTS.E [R12+0x78008], desc[UR8][R70.64], !P4 ;  /* 0x78008000460c7fae */ /* 0x000fe2000e121848 */
[----:B------:R-:W-:Y:S01]  /*22440*/  ISETP.GE.U32.AND P5, PT, R5, 0x7ffffde8, PT ;  /* 0x7ffffde80500780c */ /* 0x000fe20003fa6070 */
[----:B----4-:R-:W4:Y:S02]  /*22450*/  LDC R75, c[0x0][0x230] ;  /* 0x00008c00ff4b7b82 */ /* 0x010f240000000800 */
[----:B------:R-:W-:Y:S01]  /*22460*/  LDGSTS.E [R12+0x7c008], desc[UR8][R68.64], !P4 ;  /* 0x7c008000440c7fae */ /* 0x000fe2000e121848 */
[----:B------:R-:W-:-:S03]  /*22470*/  IMAD.WIDE R80, R231, 0x4, R62 ;  /* 0x00000004e7507825 */ /* 0x000fc600078e023e */
[----:B------:R-:W4:Y:S02]  /*22480*/  LDL.LU.64 R62, [R1+0x940] ;  /* 0x00094000013e7983 */ /* 0x000f240000300a00 */
[----:B------:R-:W4:Y:S02]  /*22490*/  LDC R74, c[0x0][0x230] ;  /* 0x00008c00ff4a7b82 */ /* 0x000f240000000800 */
[----:B------:R3:W-:Y:S01]  /*224a0*/  LDGSTS.E [R12+0x7800c], desc[UR8][R80.64], !P1 ;  /* 0x7800c000500c7fae */ /* 0x0007e2000c921848 */
[----:B------:R-:W-:-:S04]  /*224b0*/  IMAD.WIDE R78, R231, 0x4, R20 ;  /* 0x00000004e74e7825 */ /* 0x000fc800078e0214 */
[C---:B------:R-:W-:Y:S01]  /*224c0*/  IMAD.WIDE R76, R231.reuse, 0x4, R76 ;  /* 0x00000004e74c7825 */ /* 0x040fe200078e024c */
[----:B------:R-:W4:Y:S03]  /*224d0*/  LDL.LU.64 R20, [R1+0x930] ;  /* 0x0009300001147983 */ /* 0x000f260000300a00 */
[C---:B--2---:R-:W-:Y:S01]  /*224e0*/  IMAD.WIDE R72, R231.reuse, 0x4, R72 ;  /* 0x00000004e7487825 */ /* 0x044fe200078e0248 */
[----:B------:R3:W-:Y:S01]  /*224f0*/  STL.64 [R1+0x760], R80 ;  /* 0x0007605001007387 */ /* 0x0007e20000100a00 */
[----:B------:R-:W-:Y:S01]  /*22500*/  ISETP.GE.U32.AND P2, PT, R230, 0x7ffffde5, PT ;  /* 0x7ffffde5e600780c */ /* 0x000fe20003f46070 */
[----:B------:R-:W2:Y:S02]  /*22510*/  LDC R5, c[0x0][0x230] ;  /* 0x00008c00ff057b82 */ /* 0x000ea40000000800 */
[----:B------:R3:W-:Y:S04]  /*22520*/  STL.64 [R1+0x750], R78 ;  /* 0x0007504e01007387 */ /* 0x0007e80000100a00 */
[----:B-1----:R-:W2:Y:S04]  /*22530*/  LDL.LU.64 R70, [R1+0x920] ;  /* 0x0009200001467983 */ /* 0x002ea80000300a00 */
[----:B------:R-:W2:Y:S01]  /*22540*/  LDL.LU.64 R68, [R1+0x910] ;  /* 0x0009100001447983 */ /* 0x000ea20000300a00 */
[----:B---3--:R-:W-:-:S03]  /*22550*/  IMAD.WIDE R80, R231, 0x4, R66 ;  /* 0x00000004e7507825 */ /* 0x008fc600078e0242 */
[----:B------:R1:W-:Y:S04]  /*22560*/  LDGSTS.E [R12+0x7c00c], desc[UR8][R78.64], !P1 ;  /* 0x7c00c0004e0c7fae */ /* 0x0003e8000c921848 */
[----:B------:R3:W-:Y:S04]  /*22570*/  STL.64 [R1+0x848], R76 ;  /* 0x0008484c01007387 */ /* 0x0007e80000100a00 */
[----:B------:R4:W-:Y:S01]  /*22580*/  STL.64 [R1+0x850], R72 ;  /* 0x0008504801007387 */ /* 0x0009e20000100a00 */
[----:B-1----:R-:W-:-:S03]  /*22590*/  IMAD.WIDE R78, R231, 0x4, R64 ;  /* 0x00000004e74e7825 */ /* 0x002fc600078e0240 */
[----:B------:R-:W2:Y:S04]  /*225a0*/  LDL.LU.64 R66, [R1+0x700] ;  /* 0x0007000001427983 */ /* 0x000ea80000300a00 */
[----:B------:R-:W2:Y:S04]  /*225b0*/  LDL.LU.64 R64, [R1+0x6f0] ;  /* 0x0006f00001407983 */ /* 0x000ea80000300a00 */
[----:B------:R1:W-:Y:S04]  /*225c0*/  STL.64 [R1+0x858], R80 ;  /* 0x0008585001007387 */ /* 0x0003e80000100a00 */
[----:B------:R-:W-:Y:S04]  /*225d0*/  LDGSTS.E [R13+0x60000], desc[UR8][R76.64], !P5 ;  /* 0x600000004c0d7fae */ /* 0x000fe8000e921848 */
[----:B------:R2:W-:Y:S04]  /*225e0*/  STL.64 [R1+0x860], R78 ;  /* 0x0008604e01007387 */ /* 0x0005e80000100a00 */
[----:B------:R-:W-:Y:S04]  /*225f0*/  LDGSTS.E [R13+0x64000], desc[UR8][R72.64], !P5 ;  /* 0x64000000480d7fae */ /* 0x000fe8000e921848 */
[----:B---3--:R-:W3:Y:S01]  /*22600*/  LDL.LU.64 R76, [R1+0x6e0] ;  /* 0x0006e000014c7983 */ /* 0x008ee20000300a00 */
[----:B------:R-:W-:-:S02]  /*22610*/  VIADD R230, R11, 0xfffffe46 ;  /* 0xfffffe460be67836 */ /* 0x000fc40000000000 */
[----:B----4-:R-:W-:Y:S01]  /*22620*/  IMAD.WIDE R62, R231, 0x4, R62 ;  /* 0x00000004e73e7825 */ /* 0x010fe200078e023e */
[----:B------:R1:W-:Y:S01]  /*22630*/  LDGSTS.E [R13+0x60004], desc[UR8][R80.64], !P3 ;  /* 0x60004000500d7fae */ /* 0x0003e2000d921848 */
[----:B------:R-:W-:Y:S01]  /*22640*/  IADD3 R4, R4, -0x1b9, RZ ;  /* 0xfffffe4704047810 */ /* 0x000fe20007ffe0ff */
[----:B------:R-:W4:Y:S02]  /*22650*/  LDC R11, c[0x0][0x230] ;  /* 0x00008c00ff0b7b82 */ /* 0x000f240000000800 */
[----:B------:R-:W4:Y:S01]  /*22660*/  LDL.LU.64 R72, [R1+0x6d0] ;  /* 0x0006d00001487983 */ /* 0x000f220000300a00 */
[----:B------:R-:W-:Y:S02]  /*22670*/  ISETP.GE.U32.AND P1, PT, R230, 0x7ffffdc7, PT ;  /* 0x7ffffdc7e600780c */ /* 0x000fe40003f26070 */
[----:B------:R-:W-:Y:S01]  /*22680*/  IADD3 R230, R10, -0x1bc, RZ ;  /* 0xfffffe440ae67810 */ /* 0x000fe20007ffe0ff */
[----:B------:R2:W-:Y:S01]  /*22690*/  LDGSTS.E [R13+0x64004], desc[UR8][R78.64], !P3 ;  /* 0x640040004e0d7fae */ /* 0x0005e2000d921848 */
[----:B-1----:R-:W-:-:S02]  /*226a0*/  VIADD R80, R75, 0xfffffe27 ;  /* 0xfffffe274b507836 */ /* 0x002fc40000000000 */
[----:B------:R-:W-:Y:S01]  /*226b0*/  ISETP.GE.U32.AND P3, PT, R230, 0x7ffffdc5, PT ;  /* 0x7ffffdc5e600780c */ /* 0x000fe20003f66070 */
[----:B------:R1:W-:Y:S01]  /*226c0*/  STL.64 [R1+0x868], R62 ;  /* 0x0008683e01007387 */ /* 0x0003e20000100a00 */
[----:B------:R-:W-:Y:S02]  /*226d0*/  VIADD R230, R74, 0xfffffe26 ;  /* 0xfffffe264ae67836 */ /* 0x000fe40000000000 */
[----:B------:R-:W-:Y:S01]  /*226e0*/  IMAD.WIDE R20, R231, 0x4, R20 ;  /* 0x00000004e7147825 */ /* 0x000fe200078e0214 */
[----:B------:R-:W-:Y:S01]  /*226f0*/  LDGSTS.E [R13+0x60008], desc[UR8][R62.64], !P0 ;  /* 0x600080003e0d7fae */ /* 0x000fe2000c121848 */
[----:B------:R-:W-:Y:S01]  /*22700*/  ISETP.GE.U32.AND P4, PT, R4, 0x7ffffdc8, PT ;  /* 0x7ffffdc80400780c */ /* 0x000fe20003f86070 */
[----:B------:R-:W4:Y:S02]  /*22710*/  LDC R10, c[0x0][0x230] ;  /* 0x00008c00ff0a7b82 */ /* 0x000f240000000800 */
[----:B------:R1:W-:Y:S04]  /*22720*/  STL.64 [R1+0x870], R20 ;  /* 0x0008701401007387 */ /* 0x0003e80000100a00 */
[----:B------:R-:W4:Y:S01]  /*22730*/  LDL.LU.64 R74, [R1+0x6c0] ;  /* 0x0006c000014a7983 */ /* 0x000f220000300a00 */
[----:B--2---:R-:W-:Y:S01]  /*22740*/  VIADD R5, R5, 0xfffffe45 ;  /* 0xfffffe4505057836 */ /* 0x004fe20000000000 */
[----:B------:R-:W2:Y:S02]  /*22750*/  LDC R4, c[0x0][0x230] ;  /* 0x00008c00ff047b82 */ /* 0x000ea40000000800 */
[----:B------:R-:W-:Y:S01]  /*22760*/  LDGSTS.E [R13+0x64008], desc[UR8][R20.64], !P0 ;  /* 0x64008000140d7fae */ /* 0x000fe2000c121848 */
[----:B------:R-:W-:-:S04]  /*22770*/  IMAD.WIDE R78, R231, 0x4, R70 ;  /* 0x00000004e74e7825 */ /* 0x000fc800078e0246 */
[C---:B------:R-:W-:Y:S01]  /*22780*/  IMAD.WIDE R70, R231.reuse, 0x4, R68 ;  /* 0x00000004e7467825 */ /* 0x040fe200078e0244 */
[----:B------:R-:W-:Y:S01]  /*22790*/  ISETP.GE.U32.AND P0, PT, R80, 0x7ffffda8, PT ;  /* 0x7ffffda85000780c */ /* 0x000fe20003f06070 */
[----:B------:R-:W2:Y:S04]  /*227a0*/  LDL.LU.64 R68, [R1+0x6b0] ;  /* 0x0006b00001447983 */ /* 0x000ea80000300a00 */
[----:B------:R-:W-:Y:S04]  /*227b0*/  STL.64 [R1+0x878], R78 ;  /* 0x0008784e01007387 */ /* 0x000fe80000100a00 */
[----:B------:R3:W-:Y:S04]  /*227c0*/  STL.64 [R1+0x8e0], R70 ;  /* 0x0008e04601007387 */ /* 0x0007e80000100a00 */
[----:B-1----:R-:W2:Y:S04]  /*227d0*/  LDL.LU.64 R62, [R1+0x5e0] ;  /* 0x0005e000013e7983 */ /* 0x002ea80000300a00 */
[----:B------:R-:W2:Y:S01]  /*227e0*/  LDL.LU.64 R20, [R1+0x5d0] ;  /* 0x0005d00001147983 */ /* 0x000ea20000300a00 */
[----:B------:R-:W-:-:S03]  /*227f0*/  IMAD.WIDE R66, R231, 0x4, R66 ;  /* 0x00000004e7427825 */ /* 0x000fc600078e0242 */
[----:B------:R-:W-:Y:S01]  /*22800*/  LDGSTS.E [R13+0x6000c], desc[UR8][R78.64], !P2 ;  /* 0x6000c0004e0d7fae */ /* 0x000fe2000d121848 */
[----:B------:R-:W-:-:S03]  /*22810*/  IMAD.WIDE R64, R231, 0x4, R64 ;  /* 0x00000004e7407825 */ /* 0x000fc600078e0240 */
[----:B------:R1:W-:Y:S04]  /*22820*/  STL.64 [R1+0x8d8], R66 ;  /* 0x0008d84201007387 */ /* 0x0003e80000100a00 */
[----:B------:R2:W-:Y:S04]  /*22830*/  STL.64 [R1+0x8d0], R64 ;  /* 0x0008d04001007387 */ /* 0x0005e80000100a00 */
[----:B------:R1:W-:Y:S04]  /*22840*/  LDGSTS.E [R13+0x6400c], desc[UR8][R70.64], !P2 ;  /* 0x6400c000460d7fae */ /* 0x0003e8000d121848 */
[----:B------:R-:W-:Y:S01]  /*22850*/  LDGSTS.E [R13+0x68000], desc[UR8][R66.64], !P4 ;  /* 0x68000000420d7fae */ /* 0x000fe2000e121848 */
[----:B---3--:R-:W-:-:S03]  /*22860*/  IMAD.WIDE R80, R231, 0x4, R76 ;  /* 0x00000004e7507825 */ /* 0x008fc600078e024c */
[----:B------:R-:W-:Y:S04]  /*22870*/  LDGSTS.E [R13+0x6c000], desc[UR8][R64.64], !P4 ;  /* 0x6c000000400d7fae */ /* 0x000fe8000e121848 */
[----:B------:R-:W3:Y:S01]  /*22880*/  LDL.LU.64 R76, [R1+0x5c0] ;  /* 0x0005c000014c7983 */ /* 0x000ee20000300a00 */
[----:B------:R-:W-:Y:S01]  /*22890*/  ISETP.GE.U32.AND P5, PT, R5, 0x7ffffdc6, PT ;  /* 0x7ffffdc60500780c */ /* 0x000fe20003fa6070 */
[----:B-1----:R-:W1:Y:S01]  /*228a0*/  LDC R71, c[0x0][0x230] ;  /* 0x00008c00ff477b82 */ /* 0x002e620000000800 */
[C---:B----4-:R-:W-:Y:S01]  /*228b0*/  IMAD.WIDE R78, R231.reuse, 0x4, R72 ;  /* 0x00000004e74e7825 */ /* 0x050fe200078e0248 */
[----:B------:R4:W-:Y:S04]  /*228c0*/  LDGSTS.E [R13+0x68004], desc[UR8][R80.64], !P1 ;  /* 0x68004000500d7fae */ /* 0x0009e8000c921848 */
[----:B------:R-:W3:Y:S02]  /*228d0*/  LDL.LU.64 R72, [R1+0x5b0] ;  /* 0x0005b00001487983 */ /* 0x000ee40000300a00 */
[----:B------:R-:W1:Y:S02]  /*228e0*/  LDC R70, c[0x0][0x230] ;  /* 0x00008c00ff467b82 */ /* 0x000e640000000800 */
[----:B------:R4:W-:Y:S04]  /*228f0*/  STL.64 [R1+0x8c8], R80 ;  /* 0x0008c85001007387 */ /* 0x0009e80000100a00 */
[----:B------:R4:W-:Y:S01]  /*22900*/  STL.64 [R1+0x8c0], R78 ;  /* 0x0008c04e01007387 */ /* 0x0009e20000100a00 */
[----:B------:R-:W-:-:S03]  /*22910*/  IMAD.WIDE R74, R231, 0x4, R74 ;  /* 0x00000004e74a7825 */ /* 0x000fc600078e024a */
[----:B------:R-:W3:Y:S01]  /*22920*/  LDL.LU.64 R66, [R1+0x5a0] ;  /* 0x0005a00001427983 */ /* 0x000ee20000300a00 */
[----:B--2---:R-:W-:-:S03]  /*22930*/  IMAD.WIDE R68, R231, 0x4, R68 ;  /* 0x00000004e7447825 */ /* 0x004fc600078e0244 */
[----:B------:R-:W2:Y:S01]  /*22940*/  LDL.LU.64 R64, [R1+0x590] ;  /* 0x0005900001407983 */ /* 0x000ea20000300a00 */
[----:B------:R-:W-:Y:S01]  /*22950*/  ISETP.GE.U32.AND P2, PT, R230, 0x7ffffda7, PT ;  /* 0x7ffffda7e600780c */ /* 0x000fe20003f46070 */
[----:B------:R-:W2:Y:S02]  /*22960*/  LDC R5, c[0x0][0x230] ;  /* 0x00008c00ff057b82 */ /* 0x000ea40000000800 */
[----:B------:R1:W-:Y:S04]  /*22970*/  LDGSTS.E [R13+0x6c004], desc[UR8][R78.64], !P1 ;  /* 0x6c0040004e0d7fae */ /* 0x0003e8000c921848 */
[----:B------:R3:W-:Y:S01]  /*22980*/  STL.64 [R1+0x8b8], R74 ;  /* 0x0008b84a01007387 */ /* 0x0007e20000100a00 */
[----:B----4-:R-:W-:-:S03]  /*22990*/  IMAD.WIDE R80, R231, 0x4, R62 ;  /* 0x00000004e7507825 */ /* 0x010fc600078e023e */
        /* <DEDUP_REMOVED lines=10> */
[C---:B------:R-:W-:Y:S01]  /*22a40*/  IMAD.WIDE R76, R231.reuse, 0x4, R76 ;  /* 0x00000004e74c7825 */ /* 0x040fe200078e024c */
[----:B------:R1:W-:Y:S01]  /*22a50*/  LDGSTS.E [R13+0x6800c], desc[UR8][R80.64], !P3 ;  /* 0x6800c000500d7fae */ /* 0x0003e2000d921848 */
[----:B------:R-:W-:Y:S01]  /*22a60*/  IADD3 R4, R4, -0x1db, RZ ;  /* 0xfffffe2504047810 */ /* 0x000fe20007ffe0ff */
[----:B------:R-:W3:Y:S02]  /*22a70*/  LDC R11, c[0x0][0x230] ;  /* 0x00008c00ff0b7b82 */ /* 0x000ee40000000800 */
[----:B----4-:R-:W4:Y:S01]  /*22a80*/  LDL.LU.64 R68, [R1+0x548] ;  /* 0x0005480001447983 */ /* 0x010f220000300a00 */
[----:B------:R-:W-:Y:S01]  /*22a90*/  ISETP.GE.U32.AND P1, PT, R230, 0x7ffffda5, PT ;  /* 0x7ffffda5e600780c */ /* 0x000fe20003f26070 */
[----:B------:R-:W-:Y:S01]  /*22aa0*/  IMAD.WIDE R72, R231, 0x4, R72 ;  /* 0x00000004e7487825 */ /* 0x000fe200078e0248 */
[----:B------:R-:W-:Y:S01]  /*22ab0*/  IADD3 R230, R10, -0x1fa, RZ ;  /* 0xfffffe060ae67810 */ /* 0x000fe20007ffe0ff */
[----:B------:R2:W-:Y:S02]  /*22ac0*/  LDGSTS.E [R13+0x6c00c], desc[UR8][R78.64], !P3 ;  /* 0x6c00c0004e0d7fae */ /* 0x0005e4000d921848 */
[----:B-1----:R-:W-:Y:S01]  /*22ad0*/  VIADD R80, R71, 0xfffffe05 ;  /* 0xfffffe0547507836 */ /* 0x002fe20000000000 */
[----:B------:R-:W-:Y:S01]  /*22ae0*/  ISETP.GE.U32.AND P3, PT, R230, 0x7ffffd87, PT ;  /* 0x7ffffd87e600780c */ /* 0x000fe20003f66070 */
[----:B------:R1:W-:Y:S01]  /*22af0*/  STL.64 [R1+0x898], R76 ;  /* 0x0008984c01007387 */ /* 0x0003e20000100a00 */
[----:B------:R-:W-:Y:S01]  /*22b00*/  VIADD R230, R70, 0xfffffe04 ;  /* 0xfffffe0446e67836 */ /* 0x000fe20000000000 */
[----:B------:R-:W-:Y:S01]  /*22b10*/  ISETP.GE.U32.AND P4, PT, R4, 0x7ffffda6, PT ;  /* 0x7ffffda60400780c */ /* 0x000fe20003f86070 */
[C---:B--2---:R-:W-:Y:S01]  /*22b20*/  IMAD.WIDE R64, R231.reuse, 0x4, R64 ;  /* 0x00000004e7407825 */ /* 0x044fe200078e0240 */
[----:B------:R2:W-:Y:S01]  /*22b30*/  STL.64 [R1+0x890], R72 ;  /* 0x0008904801007387 */ /* 0x0005e20000100a00 */
[----:B------:R-:W4:Y:S02]  /*22b40*/  LDC R4, c[0x0][0x230] ;  /* 0x00008c00ff047b82 */ /* 0x000f240000000800 */
[----:B------:R-:W-:Y:S01]  /*22b50*/  IMAD.WIDE R78, R231, 0x4, R66 ;  /* 0x00000004e74e7825 */ /* 0x000fe200078e0242 */
[----:B------:R-:W4:Y:S04]  /*22b60*/  LDL.LU.64 R70, [R1+0x510] ;  /* 0x0005100001467983 */ /* 0x000f280000300a00 */
[----:B------:R-:W4:Y:S01]  /*22b70*/  LDL.LU.64 R66, [R1+0x4e8] ;  /* 0x0004e80001427983 */ /* 0x000f220000300a00 */
[----:B------:R-:W-:Y:S01]  /*22b80*/  VIADD R5, R5, 0xfffffe07 ;  /* 0xfffffe0705057836 */ /* 0x000fe20000000000 */
[----:B------:R-:W4:Y:S02]  /*22b90*/  LDC R10, c[0x0][0x230] ;  /* 0x00008c00ff0a7b82 */ /* 0x000f240000000800 */
[----:B------:R4:W-:Y:S04]  /*22ba0*/  STL.64 [R1+0x888], R78 ;  /* 0x0008884e01007387 */ /* 0x0009e80000100a00 */
[----:B------:R-:W-:Y:S04]  /*22bb0*/  LDGSTS.E [R13+0x70000], desc[UR8][R76.64], !P0 ;  /* 0x700000004c0d7fae */ /* 0x000fe8000c121848 */
[----:B------:R4:W-:Y:S04]  /*22bc0*/  STL.64 [R1+0x880], R64 ;  /* 0x0008804001007387 */ /* 0x0009e80000100a00 */
[----:B------:R-:W-:Y:S04]  /*22bd0*/  LDGSTS.E [R13+0x74000], desc[UR8][R72.64], !P0 ;  /* 0x74000000480d7fae */ /* 0x000fe8000c121848 */
[----:B-1----:R-:W4:Y:S01]  /*22be0*/  LDL.LU.64 R76, [R1+0x480] ;  /* 0x00048000014c7983 */ /* 0x002f220000300a00 */
[----:B------:R-:W-:Y:S01]  /*22bf0*/  IMAD.WIDE R62, R231, 0x4, R62 ;  /* 0x00000004e73e7825 */ /* 0x000fe200078e023e */
[----:B------:R-:W-:-:S02]  /*22c00*/  ISETP.GE.U32.AND P0, PT, R80, 0x7ffffd86, PT ;  /* 0x7ffffd865000780c */ /* 0x000fc40003f06070 */
[----:B------:R4:W-:Y:S04]  /*22c10*/  LDGSTS.E [R13+0x70004], desc[UR8][R78.64], !P2 ;  /* 0x700040004e0d7fae */ /* 0x0009e8000d121848 */
[----:B--2---:R-:W2:Y:S01]  /*22c20*/  LDL.LU.64 R72, [R1+0x460] ;  /* 0x0004600001487983 */ /* 0x004ea20000300a00 */
[----:B------:R-:W-:-:S03]  /*22c30*/  IMAD.WIDE R20, R231, 0x4, R20 ;  /* 0x00000004e7147825 */ /* 0x000fc600078e0214 */
[----:B------:R1:W-:Y:S01]  /*22c40*/  STL.64 [R1+0x700], R62 ;  /* 0x0007003e01007387 */ /* 0x0003e20000100a00 */
[----:B---3--:R-:W-:-:S03]  /*22c50*/  IMAD.WIDE R80, R231, 0x4, R74 ;  /* 0x00000004e7507825 */ /* 0x008fc600078e024a */
[----:B------:R3:W-:Y:S01]  /*22c60*/  STL.64 [R1+0x6f0], R20 ;  /* 0x0006f01401007387 */ /* 0x0007e20000100a00 */
[----:B----4-:R-:W-:-:S03]  /*22c70*/  IMAD.WIDE R78, R231, 0x4, R68 ;  /* 0x00000004e74e7825 */ /* 0x010fc600078e0244 */
[----:B------:R4:W-:Y:S04]  /*22c80*/  LDGSTS.E [R13+0x74004], desc[UR8][R64.64], !P2 ;  /* 0x74004000400d7fae */ /* 0x0009e8000d121848 */
[----:B------:R-:W2:Y:S04]  /*22c90*/  LDL.LU.64 R68, [R1+0x458] ;  /* 0x0004580001447983 */ /* 0x000ea80000300a00 */
[----:B------:R-:W2:Y:S04]  /*22ca0*/  LDL.LU.64 R74, [R1+0x450] ;  /* 0x00045000014a7983 */ /* 0x000ea80000300a00 */
[----:B------:R3:W-:Y:S01]  /*22cb0*/  STL.64 [R1+0x6e0], R80 ;  /* 0x0006e05001007387 */ /* 0x0007e20000100a00 */
[----:B------:R-:W-:Y:S01]  /*22cc0*/  ISETP.GE.U32.AND P5, PT, R5, 0x7ffffd88, PT ;  /* 0x7ffffd880500780c */ /* 0x000fe20003fa6070 */
[----:B----4-:R-:W4:Y:S02]  /*22cd0*/  LDC R64, c[0x0][0x230] ;  /* 0x00008c00ff407b82 */ /* 0x010f240000000800 */
[----:B------:R-:W-:Y:S04]  /*22ce0*/  LDGSTS.E [R13+0x70008], desc[UR8][R62.64], !P4 ;  /* 0x700080003e0d7fae */ /* 0x000fe8000e121848 */
[----:B------:R2:W-:Y:S01]  /*22cf0*/  STL.64 [R1+0x6d0], R78 ;  /* 0x0006d04e01007387 */ /* 0x0005e20000100a00 */
[----:B------:R-:W-:Y:S01]  /*22d00*/  ISETP.GE.U32.AND P2, PT, R230, 0x7ffffd85, PT ;  /* 0x7ffffd85e600780c */ /* 0x000fe20003f46070 */
[----:B------:R-:W4:Y:S02]  /*22d10*/  LDC R65, c[0x0][0x230] ;  /* 0x00008c00ff417b82 */ /* 0x000f240000000800 */
[----:B------:R-:W-:Y:S04]  /*22d20*/  LDGSTS.E [R13+0x74008], desc[UR8][R20.64], !P4 ;  /* 0x74008000140d7fae */ /* 0x000fe8000e121848 */
[----:B-1----:R-:W4:Y:S01]  /*22d30*/  LDL.LU.64 R62, [R1+0x448] ;  /* 0x00044800013e7983 */ /* 0x002f220000300a00 */
[----:B------:R-:W-:Y:S01]  /*22d40*/  IADD3 R4, R4, -0x19d, RZ ;  /* 0xfffffe6304047810 */ /* 0x000fe20007ffe0ff */
[----:B------:R-:W1:Y:S02]  /*22d50*/  LDC R5, c[0x0][0x230] ;  /* 0x00008c00ff057b82 */ /* 0x000e640000000800 */
[----:B------:R1:W-:Y:S04]  /*22d60*/  LDGSTS.E [R13+0x7000c], desc[UR8][R80.64], !P1 ;  /* 0x7000c000500d7fae */ /* 0x0003e8000c921848 */
[----:B---3--:R-:W3:Y:S04]  /*22d70*/  LDL.LU.64 R20, [R1+0x440] ;  /* 0x0004400001147983 */ /* 0x008ee80000300a00 */
[----:B------:R2:W-:Y:S01]  /*22d80*/  LDGSTS.E [R13+0x7400c], desc[UR8][R78.64], !P1 ;  /* 0x7400c0004e0d7fae */ /* 0x0005e2000c921848 */
[----:B------:R-:W-:-:S04]  /*22d90*/  IMAD.WIDE R70, R231, 0x4, R70 ;  /* 0x00000004e7467825 */ /* 0x000fc800078e0246 */
[C---:B------:R-:W-:Y:S01]  /*22da0*/  IMAD.WIDE R66, R231.reuse, 0x4, R66 ;  /* 0x00000004e7427825 */ /* 0x040fe200078e0242 */
[----:B------:R-:W-:Y:S04]  /*22db0*/  STL.64 [R1+0x6c0], R70 ;  /* 0x0006c04601007387 */ /* 0x000fe80000100a00 */
[----:B------:R2:W-:Y:S04]  /*22dc0*/  STL.64 [R1+0x6b0], R66 ;  /* 0x0006b04201007387 */ /* 0x0005e80000100a00 */
[----:B------:R-:W-:Y:S04]  /*22dd0*/  LDGSTS.E [R13+0x78000], desc[UR8][R70.64], !P5 ;  /* 0x78000000460d7fae */ /* 0x000fe8000e921848 */
[----:B------:R-:W-:Y:S01]  /*22de0*/  LDGSTS.E [R13+0x7c000], desc[UR8][R66.64], !P5 ;  /* 0x7c000000420d7fae */ /* 0x000fe2000e921848 */
[----:B-1----:R-:W-:-:S03]  /*22df0*/  IMAD.WIDE R80, R231, 0x4, R76 ;  /* 0x00000004e7507825 */ /* 0x002fc600078e024c */
[----:B------:R-:W3:Y:S04]  /*22e00*/  LDL.LU.64 R76, [R1+0x900] ;  /* 0x00090000014c7983 */ /* 0x000ee80000300a00 */
[----:B------:R-:W-:Y:S01]  /*22e10*/  STL.64 [R1+0x5e0], R80 ;  /* 0x0005e05001007387 */ /* 0x000fe20000100a00 */
[----:B--2---:R-:W-:-:S03]  /*22e20*/  IMAD.WIDE R78, R231, 0x4, R72 ;  /* 0x00000004e74e7825 */ /* 0x004fc600078e0248 */
[----:B------:R-:W2:Y:S04]  /*22e30*/  LDL.LU.64 R72, [R1+0x438] ;  /* 0x0004380001487983 */ /* 0x000ea80000300a00 */
[----:B------:R1:W-:Y:S04]  /*22e40*/  STL.64 [R1+0x5d0], R78 ;  /* 0x0005d04e01007387 */ /* 0x0003e80000100a00 */
[----:B------:R-:W2:Y:S04]  /*22e50*/  LDL.LU.64 R66, [R1+0x430] ;  /* 0x0004300001427983 */ /* 0x000ea80000300a00 */
[----:B------:R-:W2:Y:S01]  /*22e60*/  LDL.LU.64 R70, [R1+0x428] ;  /* 0x0004280001467983 */ /* 0x000ea20000300a00 */
[----:B------:R-:W-:-:S03]  /*22e70*/  IMAD.WIDE R68, R231, 0x4, R68 ;  /* 0x00000004e7447825 */ /* 0x000fc600078e0244 */
[----:B------:R-:W-:Y:S04]  /*22e80*/  LDGSTS.E [R13+0x78004], desc[UR8][R80.64], !P3 ;  /* 0x78004000500d7fae */ /* 0x000fe8000d921848 */
[----:B------:R1:W-:Y:S04]  /*22e90*/  LDGSTS.E [R13+0x7c004], desc[UR8][R78.64], !P3 ;  /* 0x7c0040004e0d7fae */ /* 0x0003e8000d921848 */
[----:B------:R3:W-:Y:S04]  /*22ea0*/  STL.64 [R1+0x5c0], R68 ;  /* 0x0005c04401007387 */ /* 0x0007e80000100a00 */
[----:B------:R-:W-:Y:S01]  /*22eb0*/  LDGSTS.E [R13+0x78008], desc[UR8][R68.64], !P0 ;  /* 0x78008000440d7fae */ /* 0x000fe2000c121848 */
[----:B-1----:R-:W-:-:S05]  /*22ec0*/  IMAD.WIDE R78, R231, 0x4, R74 ;  /* 0x00000004e74e7825 */ /* 0x002fca00078e024a */
[----:B------:R-:W-:Y:S01]  /*22ed0*/  STL.64 [R1+0x5b0], R78 ;  /* 0x0005b04e01007387 */ /* 0x000fe20000100a00 */
[----:B----4-:R-:W-:-:S03]  /*22ee0*/  IMAD.WIDE R62, R231, 0x4, R62 ;  /* 0x00000004e73e7825 */ /* 0x010fc600078e023e */
[----:B------:R-:W4:Y:S04]  /*22ef0*/  LDL.LU.64 R74, [R1+0x420] ;  /* 0x00042000014a7983 */ /* 0x000f280000300a00 */
[----:B------:R1:W-:Y:S01]  /*22f00*/  STL.64 [R1+0x5a0], R62 ;  /* 0x0005a03e01007387 */ /* 0x0003e20000100a00 */
[----:B---3--:R-:W-:-:S03]  /*22f10*/  IMAD.WIDE R20, R231, 0x4, R20 ;  /* 0x00000004e7147825 */ /* 0x008fc600078e0214 */
[----:B------:R-:W3:Y:S04]  /*22f20*/  LDL.LU.64 R68, [R1+0x408] ;  /* 0x0004080001447983 */ /* 0x000ee80000300a00 */
[----:B------:R1:W-:Y:S04]  /*22f30*/  LDGSTS.E [R13+0x7c008], desc[UR8][R78.64], !P0 ;  /* 0x7c0080004e0d7fae */ /* 0x0003e8000c121848 */
[----:B------:R1:W-:Y:S04]  /*22f40*/  STL.64 [R1+0x590], R20 ;  /* 0x0005901401007387 */ /* 0x0003e80000100a00 */
[----:B------:R-:W-:Y:S04]  /*22f50*/  LDGSTS.E [R13+0x7800c], desc[UR8][R62.64], !P2 ;  /* 0x7800c0003e0d7fae */ /* 0x000fe8000d121848 */
[----:B------:R2:W-:Y:S04]  /*22f60*/  LDGSTS.E [R13+0x7c00c], desc[UR8][R20.64], !P2 ;  /* 0x7c00c000140d7fae */ /* 0x0005e8000d121848 */
[----:B-1----:R-:W3:Y:S04]  /*22f70*/  LDL.LU.64 R62, [R1+0x3f0] ;  /* 0x0003f000013e7983 */ /* 0x002ee80000300a00 */
[----:B------:R-:W3:Y:S04]  /*22f80*/  LDL.LU.64 R20, [R1+0x3e8] ;  /* 0x0003e80001147983 */ /* 0x000ee80000300a00 */
[----:B------:R1:W-:Y:S01]  /*22f90*/  STL.64 [R1+0x1448], R12 ;  /* 0x0014480c01007387 */ /* 0x0003e20000100a00 */
[----:B------:R-:W-:Y:S01]  /*22fa0*/  VIADD R230, R11, 0xfffffe62 ;  /* 0xfffffe620be67836 */ /* 0x000fe20000000000 */
[----:B------:R-:W-:Y:S01]  /*22fb0*/  ISETP.GE.U32.AND P4, PT, R4, 0x7ffffde4, PT ;  /* 0x7ffffde40400780c */ /* 0x000fe20003f86070 */
[----:B------:R-:W3:Y:S03]  /*22fc0*/  LDC R11, c[0x0][0x230] ;  /* 0x00008c00ff0b7b82 */ /* 0x000ee60000000800 */
[----:B------:R-:W-:Y:S01]  /*22fd0*/  ISETP.GE.U32.AND P1, PT, R230, 0x7ffffde3, PT ;  /* 0x7ffffde3e600780c */ /* 0x000fe20003f26070 */
[----:B------:R-:W-:-:S04]  /*22fe0*/  IMAD.WIDE R78, R231, 0x4, R76 ;  /* 0x00000004e74e7825 */ /* 0x000fc800078e024c */
[----:B------:R-:W3:Y:S01]  /*22ff0*/  LDC R4, c[0x0][0x230] ;  /* 0x00008c00ff047b82 */ /* 0x000ee20000000800 */
[C---:B--2---:R-:W-:Y:S01]  /*23000*/  IMAD.WIDE R72, R231.reuse, 0x4, R72 ;  /* 0x00000004e7487825 */ /* 0x044fe200078e0248 */
[----:B------:R-:W-:Y:S04]  /*23010*/  STL.64 [R1+0x9a0], R78 ;  /* 0x0009a04e01007387 */ /* 0x000fe80000100a00 */
[----:B------:R-:W-:Y:S04]  /*23020*/  STL.64 [R1+0x998], R72 ;  /* 0x0009984801007387 */ /* 0x000fe80000100a00 */
[----:B------:R-:W2:Y:S01]  /*23030*/  LDL.LU.64 R76, [R1+0x3d8] ;  /* 0x0003d800014c7983 */ /* 0x000ea20000300a00 */
[----:B-1----:R-:W-:-:S03]  /*23040*/  IMAD.WIDE R12, R231, 0x4, R70 ;  /* 0x00000004e70c7825 */ /* 0x002fc600078e0246 */
[----:B------:R1:W-:Y:S04]  /*23050*/  LDGSTS.E [R14+0x60000], desc[UR8][R78.64], !P4 ;  /* 0x600000004e0e7fae */ /* 0x0003e8000e121848 */
[----:B------:R-:W2:Y:S01]  /*23060*/  LDL.LU.64 R70, [R1+0x3d0] ;  /* 0x0003d00001467983 */ /* 0x000ea20000300a00 */
[----:B------:R-:W-:-:S03]  /*23070*/  IMAD.WIDE R66, R231, 0x4, R66 ;  /* 0x00000004e7427825 */ /* 0x000fc600078e0242 */
[----:B------:R-:W-:Y:S04]  /*23080*/  LDGSTS.E [R14+0x64000], desc[UR8][R72.64], !P4 ;  /* 0x64000000480e7fae */ /* 0x000fe8000e121848 */
[----:B------:R1:W-:Y:S04]  /*23090*/  STL.64 [R1+0x990], R66 ;  /* 0x0009904201007387 */ /* 0x0003e80000100a00 */
[----:B------:R3:W-:Y:S04]  /*230a0*/  STL.64 [R1+0x988], R12 ;  /* 0x0009880c01007387 */ /* 0x0007e80000100a00 */
[----:B------:R-:W-:Y:S04]  /*230b0*/  LDGSTS.E [R14+0x60004], desc[UR8][R66.64], !P1 ;  /* 0x60004000420e7fae */ /* 0x000fe8000c921848 */
[----:B------:R3:W-:Y:S01]  /*230c0*/  LDGSTS.E [R14+0x64004], desc[UR8][R12.64], !P1 ;  /* 0x640040000c0e7fae */ /* 0x0007e2000c921848 */
[----:B----4-:R-:W-:-:S03]  /*230d0*/  IMAD.WIDE R82, R231, 0x4, R74 ;  /* 0x00000004e7527825 */ /* 0x010fc600078e024a */
[----:B-1----:R-:W4:Y:S04]  /*230e0*/  LDL.LU.64 R66, [R1+0x3c8] ;  /* 0x0003c80001427983 */ /* 0x002f280000300a00 */
[----:B------:R-:W4:Y:S01]  /*230f0*/  LDL.LU.64 R72, [R1+0x3b8] ;  /* 0x0003b80001487983 */ /* 0x000f220000300a00 */
[----:B---3--:R-:W-:-:S03]  /*23100*/  IMAD.WIDE R80, R231, 0x4, R68 ;  /* 0x00000004e7507825 */ /* 0x008fc600078e0244 */
[----:B------:R-:W3:Y:S04]  /*23110*/  LDL.LU.64 R74, [R1+0x3b0] ;  /* 0x0003b000014a7983 */ /* 0x000ee80000300a00 */
[----:B------:R-:W-:Y:S04]  /*23120*/  STL.64 [R1+0x980], R82 ;  /* 0x0009805201007387 */ /* 0x000fe80000100a00 */
[----:B------:R-:W3:Y:S04]  /*23130*/  LDL.LU.64 R68, [R1+0x3a0] ;  /* 0x0003a00001447983 */ /* 0x000ee80000300a00 */
[----:B------:R-:W-:Y:S01]  /*23140*/  STL.64 [R1+0x978], R80 ;  /* 0x0009785001007387 */ /* 0x000fe20000100a00 */
[----:B------:R-:W-:-:S03]  /*23150*/  IMAD.WIDE R78, R231, 0x4, R62 ;  /* 0x00000004e74e7825 */ /* 0x000fc600078e023e */
[----:B------:R-:W3:Y:S01]  /*23160*/  LDL.LU.64 R62, [R1+0x398] ;  /* 0x00039800013e7983 */ /* 0x000ee20000300a00 */
[----:B------:R-:W-:-:S03]  /*23170*/  IMAD.WIDE R12, R231, 0x4, R20 ;  /* 0x00000004e70c7825 */ /* 0x000fc600078e0214 */
[----:B------:R-:W3:Y:S01]  /*23180*/  LDL.LU.64 R20, [R1+0x388] ;  /* 0x0003880001147983 */ /* 0x000ee20000300a00 */
[----:B------:R-:W-:Y:S01]  /*23190*/  IADD3 R230, R10, -0x1a0, RZ ;  /* 0xfffffe600ae67810 */ /* 0x000fe20007ffe0ff */
[----:B------:R-:W-:Y:S01]  /*231a0*/  VIADD R64, R64, 0xfffffe43 ;  /* 0xfffffe4340407836 */ /* 0x000fe20000000000 */
[----:B------:R-:W1:Y:S02]  /*231b0*/  LDC R10, c[0x0][0x230] ;  /* 0x00008c00ff0a7b82 */ /* 0x000e640000000800 */
[----:B------:R-:W-:Y:S01]  /*231c0*/  ISETP.GE.U32.AND P3, PT, R230, 0x7ffffde1, PT ;  /* 0x7ffffde1e600780c */ /* 0x000fe20003f66070 */
[----:B------:R-:W-:Y:S01]  /*231d0*/  VIADD R230, R65, 0xfffffe42 ;  /* 0xfffffe4241e67836 */ /* 0x000fe20000000000 */
[----:B------:R-:W-:Y:S01]  /*231e0*/  ISETP.GE.U32.AND P0, PT, R64, 0x7ffffdc4, PT ;  /* 0x7ffffdc44000780c */ /* 0x000fe20003f06070 */
[----:B------:R-:W-:-:S03]  /*231f0*/  VIADD R5, R5, 0xfffffe61 ;  /* 0xfffffe6105057836 */ /* 0x000fc60000000000 */
[----:B------:R-:W1:Y:S02]  /*23200*/  LDC R65, c[0x0][0x230] ;  /* 0x00008c00ff417b82 */ /* 0x000e640000000800 */
[----:B------:R-:W-:-:S06]  /*23210*/  ISETP.GE.U32.AND P5, PT, R5, 0x7ffffde2, PT ;  /* 0x7ffffde20500780c */ /* 0x000fcc0003fa6070 */
[----:B------:R-:W1:Y:S01]  /*23220*/  LDC R64, c[0x0][0x230] ;  /* 0x00008c00ff407b82 */ /* 0x000e620000000800 */
[----:B------:R-:W-:Y:S01]  /*23230*/  ISETP.GE.U32.AND P2, PT, R230, 0x7ffffdc3, PT ;  /* 0x7ffffdc3e600780c */ /* 0x000fe20003f46070 */
[----:B------:R-:W-:Y:S01]  /*23240*/  VIADD R230, R11, 0xfffffe40 ;  /* 0xfffffe400be67836 */ /* 0x000fe20000000000 */
[----:B------:R1:W-:Y:S04]  /*23250*/  STL.64 [R1+0x970], R78 ;  /* 0x0009704e01007387 */ /* 0x0003e80000100a00 */
[----:B------:R-:W-:Y:S01]  /*23260*/  ISETP.GE.U32.AND P1, PT, R230, 0x7ffffdc1, PT ;  /* 0x7ffffdc1e600780c */ /* 0x000fe20003f26070 */
[----:B------:R-:W-:Y:S01]  /*23270*/  LDGSTS.E [R14+0x60008], desc[UR8][R82.64], !P5 ;  /* 0x60008000520e7fae */ /* 0x000fe2000e921848 */
[----:B-1----:R-:W-:Y:S01]  /*23280*/  IADD3 R230, R10, -0x1de, RZ ;  /* 0xfffffe220ae67810 */ /* 0x002fe20007ffe0ff */
[----:B------:R-:W1:Y:S02]  /*23290*/  LDC R5, c[0x0][0x230] ;  /* 0x00008c00ff057b82 */ /* 0x000e640000000800 */
[----:B------:R-:W-:Y:S04]  /*232a0*/  LDGSTS.E [R14+0x64008], desc[UR8][R80.64], !P5 ;  /* 0x64008000500e7fae */ /* 0x000fe8000e921848 */
[----:B------:R1:W-:Y:S01]  /*232b0*/  LDGSTS.E [R14+0x6000c], desc[UR8][R78.64], !P3 ;  /* 0x6000c0004e0e7fae */ /* 0x0003e2000d921848 */
[----:B------:R-:W-:Y:S01]  /*232c0*/  IADD3 R4, R4, -0x1bf, RZ ;  /* 0xfffffe4104047810 */ /* 0x000fe20007ffe0ff */
[----:B------:R-:W3:Y:S02]  /*232d0*/  LDC R11, c[0x0][0x230] ;  /* 0x00008c00ff0b7b82 */ /* 0x000ee40000000800 */
[----:B------:R4:W-:Y:S04]  /*232e0*/  STL.64 [R1+0x968], R12 ;  /* 0x0009680c01007387 */ /* 0x0009e80000100a00 */
[----:B------:R4:W-:Y:S01]  /*232f0*/  LDGSTS.E [R14+0x6400c], desc[UR8][R12.64], !P3 ;  /* 0x6400c0000c0e7fae */ /* 0x0009e2000d921848 */
[----:B------:R-:W-:Y:S01]  /*23300*/  ISETP.GE.U32.AND P3, PT, R230, 0x7ffffda3, PT ;  /* 0x7ffffda3e600780c */ /* 0x000fe20003f66070 */
[----:B------:R-:W-:Y:S01]  /*23310*/  VIADD R230, R64, 0xfffffe20 ;  /* 0xfffffe2040e67836 */ /* 0x000fe20000000000 */
[----:B------:R-:W3:Y:S01]  /*23320*/  LDC R10, c[0x0][0x230] ;  /* 0x00008c00ff0a7b82 */ /* 0x000ee20000000800 */
[----:B-1----:R-:W-:Y:S01]  /*23330*/  VIADD R78, R65, 0xfffffe21 ;  /* 0xfffffe21414e7836 */ /* 0x002fe20000000000 */
[----:B------:R-:W-:Y:S01]  /*23340*/  ISETP.GE.U32.AND P4, PT, R4, 0x7ffffdc2, PT ;  /* 0x7ffffdc20400780c */ /* 0x000fe20003f86070 */
[----:B--2---:R-:W-:-:S05]  /*23350*/  IMAD.WIDE R82, R231, 0x4, R76 ;  /* 0x00000004e7527825 */ /* 0x004fca00078e024c */
[----:B------:R-:W1:Y:S01]  /*23360*/  LDC R4, c[0x0][0x230] ;  /* 0x00008c00ff047b82 */ /* 0x000e620000000800 */
[----:B------:R-:W-:Y:S01]  /*23370*/  LDGSTS.E [R14+0x68000], desc[UR8][R82.64], !P0 ;  /* 0x68000000520e7fae */ /* 0x000fe2000c121848 */
[----:B------:R-:W-:-:S03]  /*23380*/  IMAD.WIDE R80, R231, 0x4, R70 ;  /* 0x00000004e7507825 */ /* 0x000fc600078e0246 */
[----:B------:R-:W2:Y:S04]  /*23390*/  LDL.LU.64 R70, [R1+0x380] ;  /* 0x0003800001467983 */ /* 0x000ea80000300a00 */
[----:B------:R-:W-:Y:S04]  /*233a0*/  STL.64 [R1+0x960], R82 ;  /* 0x0009605201007387 */ /* 0x000fe80000100a00 */
[----:B------:R-:W2:Y:S04]  /*233b0*/  LDL.LU.64 R64, [R1+0x378] ;  /* 0x0003780001407983 */ /* 0x000ea80000300a00 */
[----:B------:R-:W-:Y:S04]  /*233c0*/  STL.64 [R1+0x958], R80 ;  /* 0x0009585001007387 */ /* 0x000fe80000100a00 */
[----:B------:R-:W-:Y:S01]  /*233d0*/  LDGSTS.E [R14+0x6c000], desc[UR8][R80.64], !P0 ;  /* 0x6c000000500e7fae */ /* 0x000fe2000c121848 */
[----:B----4-:R-:W-:-:S03]  /*233e0*/  IMAD.WIDE R76, R231, 0x4, R66 ;  /* 0x00000004e74c7825 */ /* 0x010fc600078e0242 */
[----:B------:R-:W4:Y:S01]  /*233f0*/  LDL.LU.64 R66, [R1+0x370] ;  /* 0x0003700001427983 */ /* 0x000f220000300a00 */
[----:B------:R-:W-:-:S03]  /*23400*/  IMAD.WIDE R12, R231, 0x4, R72 ;  /* 0x00000004e70c7825 */ /* 0x000fc600078e0248 */
[----:B------:R-:W4:Y:S04]  /*23410*/  LDL.LU.64 R72, [R1+0x368] ;  /* 0x0003680001487983 */ /* 0x000f280000300a00 */
[----:B------:R3:W-:Y:S04]  /*23420*/  STL.64 [R1+0x950], R76 ;  /* 0x0009504c01007387 */ /* 0x0007e80000100a00 */
[----:B------:R3:W-:Y:S04]  /*23430*/  LDGSTS.E [R14+0x68004], desc[UR8][R76.64], !P2 ;  /* 0x680040004c0e7fae */ /* 0x0007e8000d121848 */
[----:B------:R1:W-:Y:S04]  /*23440*/  STL.64 [R1+0x948], R12 ;  /* 0x0009480c01007387 */ /* 0x0003e80000100a00 */
[----:B------:R1:W-:Y:S01]  /*23450*/  LDGSTS.E [R14+0x6c004], desc[UR8][R12.64], !P2 ;  /* 0x6c0040000c0e7fae */ /* 0x0003e2000d121848 */
[----:B---3--:R-:W-:-:S04]  /*23460*/  IMAD.WIDE R76, R231, 0x4, R74 ;  /* 0x00000004e74c7825 */ /* 0x008fc800078e024a */
[C---:B------:R-:W-:Y:S01]  /*23470*/  IMAD.WIDE R74, R231.reuse, 0x4, R68 ;  /* 0x00000004e74a7825 */ /* 0x040fe200078e0244 */
[----:B------:R-:W-:Y:S03]  /*23480*/  STL.64 [R1+0x940], R76 ;  /* 0x0009404c01007387 */ /* 0x000fe60000100a00 */
[C---:B------:R-:W-:Y:S01]  /*23490*/  IMAD.WIDE R68, R231.reuse, 0x4, R62 ;  /* 0x00000004e7447825 */ /* 0x040fe200078e023e */
[----:B------:R3:W-:Y:S03]  /*234a0*/  STL.64 [R1+0x938], R74 ;  /* 0x0009384a01007387 */ /* 0x0007e60000100a00 */
[----:B-1----:R-:W-:Y:S01]  /*234b0*/  IMAD.WIDE R12, R231, 0x4, R20 ;  /* 0x00000004e70c7825 */ /* 0x002fe200078e0214 */
[----:B------:R-:W4:Y:S04]  /*234c0*/  LDL.LU.64 R62, [R1+0x360] ;  /* 0x00036000013e7983 */ /* 0x000f280000300a00 */
[----:B------:R-:W4:Y:S04]  /*234d0*/  LDL.LU.64 R20, [R1+0x358] ;  /* 0x0003580001147983 */ /* 0x000f280000300a00 */
[----:B------:R1:W-:Y:S04]  /*234e0*/  STL.64 [R1+0x930], R68 ;  /* 0x0009304401007387 */ /* 0x0003e80000100a00 */
[----:B------:R-:W-:Y:S04]  /*234f0*/  LDGSTS.E [R14+0x68008], desc[UR8][R76.64], !P4 ;  /* 0x680080004c0e7fae */ /* 0x000fe8000e121848 */
[----:B------:R-:W-:Y:S04]  /*23500*/  STL.64 [R1+0x928], R12 ;  /* 0x0009280c01007387 */ /* 0x000fe80000100a00 */
[----:B------:R-:W-:Y:S04]  /*23510*/  LDGSTS.E [R14+0x6c008], desc[UR8][R74.64], !P4 ;  /* 0x6c0080004a0e7fae */ /* 0x000fe8000e121848 */
[----:B------:R-:W-:Y:S01]  /*23520*/  LDGSTS.E [R14+0x6800c], desc[UR8][R68.64], !P1 ;  /* 0x6800c000440e7fae */ /* 0x000fe2000c921848 */
[----:B------:R-:W-:-:S03]  /*23530*/  VIADD R5, R5, 0xfffffe23 ;  /* 0xfffffe2305057836 */ /* 0x000fc60000000000 */
[----:B------:R-:W-:Y:S04]  /*23540*/  LDGSTS.E [R14+0x6c00c], desc[UR8][R12.64], !P1 ;  /* 0x6c00c0000c0e7fae */ /* 0x000fe8000c921848 */
[----:B---3--:R-:W3:Y:S04]  /*23550*/  LDL.LU.64 R74, [R1+0x348] ;  /* 0x00034800014a7983 */ /* 0x008ee80000300a00 */
[----:B-1----:R-:W3:Y:S01]  /*23560*/  LDL.LU.64 R68, [R1+0x340] ;  /* 0x0003400001447983 */ /* 0x002ee20000300a00 */
[----:B------:R-:W-:Y:S02]  /*23570*/  ISETP.GE.U32.AND P5, PT, R5, 0x7ffffda4, PT ;  /* 0x7ffffda40500780c */ /* 0x000fe40003fa6070 */
[----:B------:R-:W1:Y:S01]  /*23580*/  LDC R5, c[0x0][0x230] ;  /* 0x00008c00ff057b82 */ /* 0x000e620000000800 */
[----:B------:R-:W-:Y:S01]  /*23590*/  ISETP.GE.U32.AND P2, PT, R230, 0x7ffffda1, PT ;  /* 0x7ffffda1e600780c */ /* 0x000fe20003f46070 */
[----:B------:R-:W-:Y:S01]  /*235a0*/  VIADD R230, R11, 0xfffffe02 ;  /* 0xfffffe020be67836 */ /* 0x000fe20000000000 */
[----:B------:R-:W-:Y:S01]  /*235b0*/  ISETP.GE.U32.AND P0, PT, R78, 0x7ffffda2, PT ;  /* 0x7ffffda24e00780c */ /* 0x000fe20003f06070 */
[----:B------:R-:W-:-:S03]  /*235c0*/  VIADD R10, R10, 0xfffffe01 ;  /* 0xfffffe010a0a7836 */ /* 0x000fc60000000000 */
[----:B------:R-:W-:Y:S02]  /*235d0*/  ISETP.GE.U32.AND P1, PT, R230, 0x7ffffd83, PT ;  /* 0x7ffffd83e600780c */ /* 0x000fe40003f26070 */
[----:B-1----:R-:W-:Y:S01]  /*235e0*/  IADD3 R5, R5, -0x200, RZ ;  /* 0xfffffe0005057810 */ /* 0x002fe20007ffe0ff */
[----:B--2---:R-:W-:-:S04]  /*235f0*/  IMAD.WIDE R70, R231, 0x4, R70 ;  /* 0x00000004e7467825 */ /* 0x004fc800078e0246 */
[C---:B------:R-:W-:Y:S01]  /*23600*/  IMAD.WIDE R64, R231.reuse, 0x4, R64 ;  /* 0x00000004e7407825 */ /* 0x040fe200078e0240 */
[----:B------:R-:W-:Y:S04]  /*23610*/  STL.64 [R1+0x920], R70 ;  /* 0x0009204601007387 */ /* 0x000fe80000100a00 */
[----:B------:R-:W-:Y:S04]  /*23620*/  LDGSTS.E [R14+0x70000], desc[UR8][R70.64], !P5 ;  /* 0x70000000460e7fae */ /* 0x000fe8000e921848 */
[----:B------:R1:W-:Y:S04]  /*23630*/  STL.64 [R1+0x918], R64 ;  /* 0x0009184001007387 */ /* 0x0003e80000100a00 */
[----:B------:R1:W-:Y:S02]  /*23640*/  LDGSTS.E [R14+0x74000], desc[UR8][R64.64], !P5 ;  /* 0x74000000400e7fae */ /* 0x0003e4000e921848 */
[----:B-1----:R-:W1:Y:S01]  /*23650*/  S2R R64, SR_TID.X ;  /* 0x0000000000407919 */ /* 0x002e620000002100 */
[----:B------:R-:W2:Y:S01]  /*23660*/  LDC R65, c[0x0][0x230] ;  /* 0x00008c00ff417b82 */ /* 0x000ea20000000800 */
[----:B----4-:R-:W-:-:S04]  /*23670*/  IMAD.WIDE R66, R231, 0x4, R66 ;  /* 0x00000004e7427825 */ /* 0x010fc800078e0242 */
[----:B------:R-:W-:Y:S01]  /*23680*/  IMAD.WIDE R12, R231, 0x4, R72 ;  /* 0x00000004e70c7825 */ /* 0x000fe200078e0248 */
[----:B------:R4:W-:Y:S04]  /*23690*/  STL.64 [R1+0x910], R66 ;  /* 0x0009104201007387 */ /* 0x0009e80000100a00 */
[----:B------:R3:W-:Y:S04]  /*236a0*/  STL.64 [R1+0x908], R12 ;  /* 0x0009080c01007387 */ /* 0x0007e80000100a00 */
[----:B------:R-:W3:Y:S04]  /*236b0*/  LDL.LU.64 R80, [R1+0x310] ;  /* 0x0003100001507983 */ /* 0x000ee80000300a00 */
[----:B------:R-:W3:Y:S04]  /*236c0*/  LDL.LU.64 R78, [R1+0x308] ;  /* 0x00030800014e7983 */ /* 0x000ee80000300a00 */
[----:B------:R4:W-:Y:S01]  /*236d0*/  LDGSTS.E [R14+0x70004], desc[UR8][R66.64], !P3 ;  /* 0x70004000420e7fae */ /* 0x0009e2000d921848 */
[----:B--2---:R-:W-:-:S03]  /*236e0*/  VIADD R65, R65, 0x7f ;  /* 0x0000007f41417836 */ /* 0x004fc60000000000 */
[----:B------:R-:W2:Y:S04]  /*236f0*/  LDL.LU.64 R72, [R1+0x300] ;  /* 0x0003000001487983 */ /* 0x000ea80000300a00 */
[----:B------:R3:W-:Y:S01]  /*23700*/  LDGSTS.E [R14+0x74004], desc[UR8][R12.64], !P3 ;  /* 0x740040000c0e7fae */ /* 0x0007e2000d921848 */
[----:B-1----:R-:W-:Y:S01]  /*23710*/  LOP3.LUT R64, R64, 0x7f, RZ, 0xc0, !PT ;  /* 0x0000007f40407812 */ /* 0x002fe200078ec0ff */
[----:B----4-:R-:W-:-:S03]  /*23720*/  IMAD.WIDE R66, R231, 0x4, R62 ;  /* 0x00000004e7427825 */ /* 0x010fc600078e023e */
[----:B------:R-:W-:Y:S01]  /*23730*/  ISETP.GE.AND P5, PT, R64, R5, PT ;  /* 0x000000054000720c */ /* 0x000fe20003fa6270 */
[----:B------:R-:W4:Y:S01]  /*23740*/  LDL.LU.64 R70, [R1+0x1d0] ;  /* 0x0001d00001467983 */ /* 0x000f220000300a00 */
[----:B------:R-:W-:Y:S01]  /*23750*/  ISETP.GT.AND P3, PT, R65, 0x27f, PT ;  /* 0x0000027f4100780c */ /* 0x000fe20003f64270 */
[----:B------:R-:W-:Y:S01]  /*23760*/  IMAD.WIDE R62, R231, 0x4, R20 ;  /* 0x00000004e73e7825 */ /* 0x000fe200078e0214 */
[----:B------:R-:W-:Y:S01]  /*23770*/  SEL R230, RZ, 0x4, P5 ;  /* 0x00000004ffe67807 */ /* 0x000fe20002800000 */
[----:B------:R-:W4:Y:S01]  /*23780*/  LDL.LU.64 R64, [R1+0x1c8] ;  /* 0x0001c80001407983 */ /* 0x000f220000300a00 */
[----:B------:R-:W-:-:S03]  /*23790*/  ISETP.GE.U32.AND P5, PT, R10, 0x7ffffd82, PT ;  /* 0x7ffffd820a00780c */ /* 0x000fc60003fa6070 */
[----:B------:R-:W4:Y:S04]  /*237a0*/  LDL.LU.64 R20, [R1+0x1c0] ;  /* 0x0001c00001147983 */ /* 0x000f280000300a00 */
[----:B------:R1:W-:Y:S04]  /*237b0*/  STL.64 [R1+0x900], R66 ;  /* 0x0009004201007387 */ /* 0x0003e80000100a00 */
[----:B------:R1:W-:Y:S04]  /*237c0*/  STL.64 [R1+0x8f8], R62 ;  /* 0x0008f83e01007387 */ /* 0x0003e80000100a00 */
[----:B------:R-:W-:Y:S04]  /*237d0*/  LDGSTS.E [R14+0x70008], desc[UR8][R66.64], !P0 ;  /* 0x70008000420e7fae */ /* 0x000fe8000c121848 */
[----:B------:R-:W-:Y:S01]  /*237e0*/  LDGSTS.E [R14+0x74008], desc[UR8][R62.64], !P0 ;  /* 0x740080003e0e7fae */ /* 0x000fe2000c121848 */
[----:B---3--:R-:W-:-:S03]  /*237f0*/  IMAD.WIDE R12, R231, 0x4, R74 ;  /* 0x00000004e70c7825 */ /* 0x008fc600078e024a */
[----:B------:R-:W3:Y:S01]  /*23800*/  LDL.LU.64 R74, [R1+0x1b8] ;  /* 0x0001b800014a7983 */ /* 0x000ee20000300a00 */
[----:B------:R-:W-:-:S03]  /*23810*/  IMAD.WIDE R10, R231, 0x4, R68 ;  /* 0x00000004e70a7825 */ /* 0x000fc600078e0244 */
[----:B------:R-:W-:Y:S04]  /*23820*/  STL.64 [R1+0x8f0], R12 ;  /* 0x0008f00c01007387 */ /* 0x000fe80000100a00 */
[----:B------:R-:W-:Y:S04]  /*23830*/  STL.64 [R1+0x8e8], R10 ;  /* 0x0008e80a01007387 */ /* 0x000fe80000100a00 */
[----:B------:R-:W3:Y:S04]  /*23840*/  LDL.LU.64 R68, [R1+0x1b0] ;  /* 0x0001b00001447983 */ /* 0x000ee80000300a00 */
[----:B-1----:R-:W3:Y:S04]  /*23850*/  LDL.LU.64 R66, [R1+0x2f8] ;  /* 0x0002f80001427983 */ /* 0x002ee80000300a00 */
[----:B------:R-:W3:Y:S01]  /*23860*/  LDL.LU.64 R62, [R1+0x2f0] ;  /* 0x0002f000013e7983 */ /* 0x000ee20000300a00 */
[----:B------:R-:W-:-:S02]  /*23870*/  IADD3 R4, R4, -0x1fd, RZ ;  /* 0xfffffe0304047810 */ /* 0x000fc40007ffe0ff */
[----:B------:R-:W-:Y:S01]  /*23880*/  SEL R230, R230, RZ, P3 ;  /* 0x000000ffe6e67207 */ /* 0x000fe20001800000 */
[----:B------:R1:W-:Y:S01]  /*23890*/  LDGSTS.E [R14+0x7000c], desc[UR8][R12.64], !P2 ;  /* 0x7000c0000c0e7fae */ /* 0x0003e2000d121848 */
[----:B------:R-:W-:Y:S02]  /*238a0*/  ISETP.GE.U32.AND P4, PT, R4, 0x7ffffd84, PT ;  /* 0x7ffffd840400780c */ /* 0x000fe40003f86070 */
[----:B------:R-:W1:Y:S01]  /*238b0*/  LDC R4, c[0x0][0x230] ;  /* 0x00008c00ff047b82 */ /* 0x000e620000000800 */
[----:B------:R3:W-:Y:S01]  /*238c0*/  LDGSTS.E [R14+0x7400c], desc[UR8][R10.64], !P2 ;  /* 0x7400c0000a0e7fae */ /* 0x0007e2000d121848 */
[----:B------:R-:W-:Y:S02]  /*238d0*/  ISETP.GE.U32.AND P3, PT, R5, 0x7ffffd81, PT ;  /* 0x7ffffd810500780c */ /* 0x000fe40003f66070 */
[----:B------:R-:W-:Y:S01]  /*238e0*/  ISETP.NE.U32.AND P0, PT, R230, RZ, PT ;  /* 0x000000ffe600720c */ /* 0x000fe20003f05070 */
[----:B------:R-:W3:Y:S01]  /*238f0*/  LDL.LU.64 R76, [R1+0x2e8] ;  /* 0x0002e800014c7983 */ /* 0x000ee20000300a00 */
[----:B------:R-:W-:-:S03]  /*23900*/  IADD3 R230, R2, 0x100000, RZ ;  /* 0x0010000002e67810 */ /* 0x000fc60007ffe0ff */
[----:B------:R1:W-:Y:S02]  /*23910*/  STL.64 [R1+0x1450], R2 ;  /* 0x0014500201007387 */ /* 0x0003e40000100a00 */
[----:B-1----:R-:W-:-:S05]  /*23920*/  VIADD R4, R4, 0xfffffdff ;  /* 0xfffffdff04047836 */ /* 0x002fca0000000000 */
[----:B------:R-:W-:Y:S01]  /*23930*/  ISETP.GE.U32.AND P2, PT, R4, 0x7ffffd80, PT ;  /* 0x7ffffd800400780c */ /* 0x000fe20003f46070 */
[----:B------:R-:W-:-:S04]  /*23940*/  IMAD.WIDE R4, R252, 0x4, R80 ;  /* 0x00000004fc047825 */ /* 0x000fc800078e0250 */
[C---:B------:R-:W-:Y:S01]  /*23950*/  IMAD.WIDE R2, R252.reuse, 0x4, R78 ;  /* 0x00000004fc027825 */ /* 0x040fe200078e024e */
[----:B------:R-:W-:Y:S03]  /*23960*/  STL.64 [R1+0xea8], R4 ;  /* 0x000ea80401007387 */ /* 0x000fe60000100a00 */
[C---:B--2---:R-:W-:Y:S02]  /*23970*/  IMAD.WIDE R204, R252.reuse, 0x4, R72 ;  /* 0x00000004fccc7825 */ /* 0x044fe400078e0248 */
[----:B------:R-:W2:Y:S02]  /*23980*/  LDL.LU.64 R72, [R1+0x1a8] ;  /* 0x0001a80001487983 */ /* 0x000ea40000300a00 */
[C---:B----4-:R-:W-:Y:S02]  /*23990*/  IMAD.WIDE R176, R252.reuse, 0x4, R70 ;  /* 0x00000004fcb07825 */ /* 0x050fe400078e0246 */
[----:B------:R-:W4:Y:S02]  /*239a0*/  LDL.LU.64 R70, [R1+0x1a0] ;  /* 0x0001a00001467983 */ /* 0x000f240000300a00 */
[----:B------:R-:W-:-:S02]  /*239b0*/  IMAD.WIDE R148, R252, 0x4, R64 ;  /* 0x00000004fc947825 */ /* 0x000fc400078e0240 */
[----:B------:R-:W-:Y:S02]  /*239c0*/  STL.64 [R1+0xea0], R2 ;  /* 0x000ea00201007387 */ /* 0x000fe40000100a00 */
[C---:B------:R-:W-:Y:S02]  /*239d0*/  IMAD.WIDE R126, R252.reuse, 0x4, R20 ;  /* 0x00000004fc7e7825 */ /* 0x040fe400078e0214 */
[----:B------:R1:W-:Y:S04]  /*239e0*/  STL.64 [R1+0x1480], R2 ;  /* 0x0014800201007387 */ /* 0x0003e80000100a00 */
[----:B------:R-:W4:Y:S04]  /*239f0*/  LDL.LU.64 R64, [R1+0x198] ;  /* 0x0001980001407983 */ /* 0x000f280000300a00 */
[----:B------:R-:W4:Y:S04]  /*23a00*/  LDL.LU.64 R20, [R1+0x190] ;  /* 0x0001900001147983 */ /* 0x000f280000300a00 */
[----:B------:R-:W-:Y:S04]  /*23a10*/  STL.64 [R1+0xe98], R204 ;  /* 0x000e98cc01007387 */ /* 0x000fe80000100a00 */
[----:B------:R-:W-:Y:S04]  /*23a20*/  STL.64 [R1+0x1458], R204 ;  /* 0x001458cc01007387 */ /* 0x000fe80000100a00 */
[----:B------:R-:W-:Y:S04]  /*23a30*/  STL.64 [R1+0xe90], R176 ;  /* 0x000e90b001007387 */ /* 0x000fe80000100a00 */
[----:B------:R-:W-:Y:S01]  /*23a40*/  STL.64 [R1+0x1460], R176 ;  /* 0x001460b001007387 */ /* 0x000fe20000100a00 */
[----:B---3--:R-:W-:-:S03]  /*23a50*/  IMAD.WIDE R82, R252, 0x4, R68 ;  /* 0x00000004fc527825 */ /* 0x008fc600078e0244 */
[----:B------:R-:W3:Y:S01]  /*23a60*/  LDL.LU.64 R68, [R1+0x188] ;  /* 0x0001880001447983 */ /* 0x000ee20000300a00 */
[----:B-1----:R-:W-:-:S03]  /*23a70*/  IMAD.WIDE R2, R252, 0x4, R66 ;  /* 0x00000004fc027825 */ /* 0x002fc600078e0242 */
[----:B------:R-:W-:Y:S04]  /*23a80*/  STL.64 [R1+0xe88], R148 ;  /* 0x000e889401007387 */ /* 0x000fe80000100a00 */
[----:B------:R-:W-:Y:S04]  /*23a90*/  STL.64 [R1+0x1468], R148 ;  /* 0x0014689401007387 */ /* 0x000fe80000100a00 */
[----:B------:R-:W3:Y:S01]  /*23aa0*/  LDL.LU.64 R66, [R1+0x2e0] ;  /* 0x0002e00001427983 */ /* 0x000ee20000300a00 */
[----:B------:R-:W-:-:S03]  /*23ab0*/  IMAD.WIDE R104, R252, 0x4, R74 ;  /* 0x00000004fc687825 */ /* 0x000fc600078e024a */
[----:B------:R-:W-:Y:S01]  /*23ac0*/  STL.64 [R1+0xe80], R126 ;  /* 0x000e807e01007387 */ /* 0x000fe20000100a00 */
[----:B------:R-:W-:-:S03]  /*23ad0*/  IMAD.WIDE R12, R252, 0x4, R62 ;  /* 0x00000004fc0c7825 */ /* 0x000fc600078e023e */
[----:B------:R1:W-:Y:S04]  /*23ae0*/  STL.64 [R1+0xe68], R2 ;  /* 0x000e680201007387 */ /* 0x0003e80000100a00 */
[----:B------:R-:W-:Y:S04]  /*23af0*/  STL.64 [R1+0x1470], R126 ;  /* 0x0014707e01007387 */ /* 0x000fe80000100a00 */
[----:B------:R-:W3:Y:S04]  /*23b00*/  LDL.LU.64 R74, [R1+0x2d8] ;  /* 0x0002d800014a7983 */ /* 0x000ee80000300a00 */
[----:B------:R-:W3:Y:S04]  /*23b10*/  LDL.LU.64 R62, [R1+0x2c8] ;  /* 0x0002c800013e7983 */ /* 0x000ee80000300a00 */
[----:B------:R-:W-:Y:S01]  /*23b20*/  STL.64 [R1+0xe78], R104 ;  /* 0x000e786801007387 */ /* 0x000fe20000100a00 */
[----:B------:R-:W-:-:S03]  /*23b30*/  IMAD.WIDE R202, R252, 0x4, R76 ;  /* 0x00000004fcca7825 */ /* 0x000fc600078e024c */
[----:B------:R-:W-:Y:S04]  /*23b40*/  STL.64 [R1+0x1488], R104 ;  /* 0x0014886801007387 */ /* 0x000fe80000100a00 */
[----:B------:R-:W-:Y:S04]  /*23b50*/  STL.64 [R1+0xe70], R82 ;  /* 0x000e705201007387 */ /* 0x000fe80000100a00 */
[----:B------:R-:W-:Y:S04]  /*23b60*/  STL.64 [R1+0x1490], R82 ;  /* 0x0014905201007387 */ /* 0x000fe80000100a00 */
[----:B------:R-:W-:Y:S04]  /*23b70*/  STL.64 [R1+0xe58], R12 ;  /* 0x000e580c01007387 */ /* 0x000fe80000100a00 */
[----:B------:R-:W-:Y:S04]  /*23b80*/  STL.64 [R1+0x1498], R12 ;  /* 0x0014980c01007387 */ /* 0x000fe80000100a00 */
[----:B------:R-:W3:Y:S04]  /*23b90*/  LDL.LU.64 R78, [R1+0x180] ;  /* 0x00018000014e7983 */ /* 0x000ee80000300a00 */
[----:B------:R-:W3:Y:S01]  /*23ba0*/  LDL.LU.64 R76, [R1+0x178] ;  /* 0x00017800014c7983 */ /* 0x000ee20000300a00 */
[----:B--2---:R-:W-:-:S04]  /*23bb0*/  IMAD.WIDE R174, R252, 0x4, R72 ;  /* 0x00000004fcae7825 */ /* 0x004fc800078e0248 */
[C---:B----4-:R-:W-:Y:S02]  /*23bc0*/  IMAD.WIDE R146, R252.reuse, 0x4, R70 ;  /* 0x00000004fc927825 */ /* 0x050fe400078e0246 */
[----:B------:R-:W2:Y:S04]  /*23bd0*/  LDL.LU.64 R70, [R1+0x170] ;  /* 0x0001700001467983 */ /* 0x000ea80000300a00 */
[----:B------:R-:W-:Y:S04]  /*23be0*/  STL.64 [R1+0xe50], R202 ;  /* 0x000e50ca01007387 */ /* 0x000fe80000100a00 */
[----:B------:R-:W-:Y:S01]  /*23bf0*/  STL.64 [R1+0x14a0], R202 ;  /* 0x0014a0ca01007387 */ /* 0x000fe20000100a00 */
[----:B------:R-:W-:-:S03]  /*23c00*/  IMAD.WIDE R124, R252, 0x4, R64 ;  /* 0x00000004fc7c7825 */ /* 0x000fc600078e0240 */
[----:B------:R-:W4:Y:S01]  /*23c10*/  LDL.LU.64 R64, [R1+0x168] ;  /* 0x0001680001407983 */ /* 0x000f220000300a00 */
[----:B------:R-:W-:-:S03]  /*23c20*/  IMAD.WIDE R102, R252, 0x4, R20 ;  /* 0x00000004fc667825 */ /* 0x000fc600078e0214 */
[----:B------:R-:W4:Y:S04]  /*23c30*/  LDL.LU.64 R72, [R1+0x160] ;  /* 0x0001600001487983 */ /* 0x000f280000300a00 */
[----:B------:R-:W4:Y:S04]  /*23c40*/  LDL.LU.64 R20, [R1+0x2c0] ;  /* 0x0002c00001147983 */ /* 0x000f280000300a00 */
[----:B------:R-:W-:Y:S04]  /*23c50*/  STL.64 [R1+0xe48], R174 ;  /* 0x000e48ae01007387 */ /* 0x000fe80000100a00 */
[----:B------:R-:W-:Y:S01]  /*23c60*/  STL.64 [R1+0x14a8], R174 ;  /* 0x0014a8ae01007387 */ /* 0x000fe20000100a00 */
[----:B---3--:R-:W-:-:S03]  /*23c70*/  IMAD.WIDE R80, R252, 0x4, R68 ;  /* 0x00000004fc507825 */ /* 0x008fc600078e0244 */
[----:B------:R-:W3:Y:S04]  /*23c80*/  LDL.LU.64 R68, [R1+0x2b8] ;  /* 0x0002b80001447983 */ /* 0x000ee80000300a00 */
[----:B------:R-:W-:Y:S04]  /*23c90*/  STL.64 [R1+0xe40], R146 ;  /* 0x000e409201007387 */ /* 0x000fe80000100a00 */
[----:B------:R4:W-:Y:S01]  /*23ca0*/  STL.64 [R1+0x14b0], R146 ;  /* 0x0014b09201007387 */ /* 0x0009e20000100a00 */
[----:B-1----:R-:W-:-:S03]  /*23cb0*/  IMAD.WIDE R2, R252, 0x4, R66 ;  /* 0x00000004fc027825 */ /* 0x002fc600078e0242 */
[----:B------:R-:W3:Y:S04]  /*23cc0*/  LDL.LU.64 R66, [R1+0x2b0] ;  /* 0x0002b00001427983 */ /* 0x000ee80000300a00 */
[----:B------:R-:W-:Y:S04]  /*23cd0*/  STL.64 [R1+0xe38], R124 ;  /* 0x000e387c01007387 */ /* 0x000fe80000100a00 */
[----:B------:R1:W-:Y:S04]  /*23ce0*/  STL.64 [R1+0xe18], R2 ;  /* 0x000e180201007387 */ /* 0x0003e80000100a00 */
[----:B------:R-:W-:Y:S01]  /*23cf0*/  STL.64 [R1+0x14b8], R124 ;  /* 0x0014b87c01007387 */ /* 0x000fe20000100a00 */
[----:B------:R-:W-:-:S03]  /*23d00*/  IMAD.WIDE R10, R252, 0x4, R74 ;  /* 0x00000004fc0a7825 */ /* 0x000fc600078e024a */
[----:B------:R-:W-:Y:S01]  /*23d10*/  STL.64 [R1+0xe30], R102 ;  /* 0x000e306601007387 */ /* 0x000fe20000100a00 */
[----:B------:R-:W-:-:S03]  /*23d20*/  IMAD.WIDE R200, R252, 0x4, R62 ;  /* 0x00000004fcc87825 */ /* 0x000fc600078e023e */
[----:B------:R-:W-:Y:S04]  /*23d30*/  STL.64 [R1+0x14c0], R102 ;  /* 0x0014c06601007387 */ /* 0x000fe80000100a00 */
[----:B------:R-:W3:Y:S04]  /*23d40*/  LDL.LU.64 R74, [R1+0x158] ;  /* 0x00015800014a7983 */ /* 0x000ee80000300a00 */
[----:B------:R-:W3:Y:S04]  /*23d50*/  LDL.LU.64 R62, [R1+0x150] ;  /* 0x00015000013e7983 */ /* 0x000ee80000300a00 */
[----:B------:R-:W3:Y:S04]  /*23d60*/  LDL.LU.64 R86, [R1+0x148] ;  /* 0x0001480001567983 */ /* 0x000ee80000300a00 */
[----:B------:R-:W3:Y:S04]  /*23d70*/  LDL.LU.64 R84, [R1+0x140] ;  /* 0x0001400001547983 */ /* 0x000ee80000300a00 */
[----:B------:R-:W-:Y:S04]  /*23d80*/  STL.64 [R1+0xe28], R80 ;  /* 0x000e285001007387 */ /* 0x000fe80000100a00 */
[----:B------:R1:W-:Y:S01]  /*23d90*/  STL.64 [R1+0x14c8], R80 ;  /* 0x0014c85001007387 */ /* 0x0003e20000100a00 */
[----:B------:R-:W-:-:S03]  /*23da0*/  IMAD.WIDE R172, R252, 0x4, R78 ;  /* 0x00000004fcac7825 */ /* 0x000fc600078e024e */
[----:B------:R-:W-:Y:S01]  /*23db0*/  STL.64 [R1+0xe10], R10 ;  /* 0x000e100a01007387 */ /* 0x000fe20000100a00 */
[----:B------:R-:W-:-:S03]  /*23dc0*/  IMAD.WIDE R144, R252, 0x4, R76 ;  /* 0x00000004fc907825 */ /* 0x000fc600078e024c */
[----:B------:R-:W3:Y:S04]  /*23dd0*/  LDL.LU.64 R76, [R1+0x138] ;  /* 0x00013800014c7983 */ /* 0x000ee80000300a00 */
[----:B------:R-:W-:Y:S01]  /*23de0*/  STL.64 [R1+0xe08], R200 ;  /* 0x000e08c801007387 */ /* 0x000fe20000100a00 */
[----:B--2---:R-:W-:-:S03]  /*23df0*/  IMAD.WIDE R122, R252, 0x4, R70 ;  /* 0x00000004fc7a7825 */ /* 0x004fc600078e0246 */
[----:B------:R-:W2:Y:S01]  /*23e00*/  LDL.LU.64 R70, [R1+0x2a8] ;  /* 0x0002a80001467983 */ /* 0x000ea20000300a00 */
[----:B----4-:R-:W-:-:S03]  /*23e10*/  IMAD.WIDE R100, R252, 0x4, R64 ;  /* 0x00000004fc647825 */ /* 0x010fc600078e0240 */
[----:B------:R-:W4:Y:S04]  /*23e20*/  LDL.LU.64 R64, [R1+0x2a0] ;  /* 0x0002a00001407983 */ /* 0x000f280000300a00 */
[----:B------:R-:W-:Y:S01]  /*23e30*/  STL.64 [R1+0xe00], R172 ;  /* 0x000e00ac01007387 */ /* 0x000fe20000100a00 */
[----:B------:R-:W-:-:S03]  /*23e40*/  IMAD.WIDE R146, R252, 0x4, R20 ;  /* 0x00000004fc927825 */ /* 0x000fc600078e0214 */
[----:B------:R-:W-:Y:S01]  /*23e50*/  STL.64 [R1+0xdf8], R144 ;  /* 0x000df89001007387 */ /* 0x000fe20000100a00 */
[----:B------:R-:W-:-:S03]  /*23e60*/  IMAD.WIDE R78, R252, 0x4, R72 ;  /* 0x00000004fc4e7825 */ /* 0x000fc600078e0248 */
[----:B------:R-:W4:Y:S04]  /*23e70*/  LDL.LU.64 R20, [R1+0x298] ;  /* 0x0002980001147983 */ /* 0x000f280000300a00 */
[----:B------:R-:W-:Y:S04]  /*23e80*/  STL.64 [R1+0xdf0], R122 ;  /* 0x000df07a01007387 */ /* 0x000fe80000100a00 */
[----:B------:R-:W4:Y:S04]  /*23e90*/  LDL.LU.64 R72, [R1+0x130] ;  /* 0x0001300001487983 */ /* 0x000f280000300a00 */
[----:B------:R-:W-:Y:S01]  /*23ea0*/  STL.64 [R1+0xde8], R100 ;  /* 0x000de86401007387 */ /* 0x000fe20000100a00 */
[----:B---3--:R-:W-:-:S03]  /*23eb0*/  IMAD.WIDE R4, R252, 0x4, R68 ;  /* 0x00000004fc047825 */ /* 0x008fc600078e0244 */
[----:B------:R-:W-:Y:S01]  /*23ec0*/  STL.64 [R1+0xdd8], R146 ;  /* 0x000dd89201007387 */ /* 0x000fe20000100a00 */
[----:B------:R-:W-:-:S03]  /*23ed0*/  IMAD.WIDE R198, R252, 0x4, R66 ;  /* 0x00000004fcc67825 */ /* 0x000fc600078e0242 */
[----:B------:R-:W3:Y:S04]  /*23ee0*/  LDL.LU.64 R66, [R1+0x128] ;  /* 0x0001280001427983 */ /* 0x000ee80000300a00 */
[----:B------:R-:W3:Y:S04]  /*23ef0*/  LDL.LU.64 R90, [R1+0x120] ;  /* 0x00012000015a7983 */ /* 0x000ee80000300a00 */
[----:B------:R-:W3:Y:S04]  /*23f00*/  LDL.LU.64 R68, [R1+0x118] ;  /* 0x0001180001447983 */ /* 0x000ee80000300a00 */
[----:B------:R-:W-:Y:S04]  /*23f10*/  STL.64 [R1+0xde0], R78 ;  /* 0x000de04e01007387 */ /* 0x000fe80000100a00 */
[----:B------:R-:W-:Y:S01]  /*23f20*/  STL.64 [R1+0xdc8], R4 ;  /* 0x000dc80401007387 */ /* 0x000fe20000100a00 */
[----:B------:R-:W-:-:S03]  /*23f30*/  IMAD.WIDE R170, R252, 0x4, R74 ;  /* 0x00000004fcaa7825 */ /* 0x000fc600078e024a */
[----:B------:R-:W3:Y:S01]  /*23f40*/  LDL.LU.64 R74, [R1+0x110] ;  /* 0x00011000014a7983 */ /* 0x000ee20000300a00 */
[----:B------:R-:W-:-:S03]  /*23f50*/  IMAD.WIDE R142, R252, 0x4, R62 ;  /* 0x00000004fc8e7825 */ /* 0x000fc600078e023e */
[----:B------:R-:W3:Y:S04]  /*23f60*/  LDL.LU.64 R62, [R1+0x290] ;  /* 0x00029000013e7983 */ /* 0x000ee80000300a00 */
[----:B------:R-:W-:Y:S04]  /*23f70*/  STL.64 [R1+0xdc0], R198 ;  /* 0x000dc0c601007387 */ /* 0x000fe80000100a00 */
[----:B------:R-:W3:Y:S01]  /*23f80*/  LDL.LU.64 R88, [R1+0x288] ;  /* 0x0002880001587983 */ /* 0x000ee20000300a00 */
[----:B------:R-:W-:-:S03]  /*23f90*/  IMAD.WIDE R120, R252, 0x4, R86 ;  /* 0x00000004fc787825 */ /* 0x000fc600078e0256 */
[----:B------:R-:W-:Y:S01]  /*23fa0*/  STL.64 [R1+0xdb8], R170 ;  /* 0x000db8aa01007387 */ /* 0x000fe20000100a00 */
[----:B------:R-:W-:-:S03]  /*23fb0*/  IMAD.WIDE R98, R252, 0x4, R84 ;  /* 0x00000004fc627825 */ /* 0x000fc600078e0254 */
[----:B------:R-:W3:Y:S04]  /*23fc0*/  LDL.LU.64 R86, [R1+0x280] ;  /* 0x0002800001567983 */ /* 0x000ee80000300a00 */
[----:B------:R-:W-:Y:S01]  /*23fd0*/  STL.64 [R1+0xdb0], R142 ;  /* 0x000db08e01007387 */ /* 0x000fe20000100a00 */
[----:B------:R-:W-:-:S03]  /*23fe0*/  IMAD.WIDE R76, R252, 0x4, R76 ;  /* 0x00000004fc4c7825 */ /* 0x000fc600078e024c */
[----:B------:R-:W-:Y:S01]  /*23ff0*/  STL.64 [R1+0xda8], R120 ;  /* 0x000da87801007387 */ /* 0x000fe20000100a00 */
[----:B--2---:R-:W-:-:S03]  /*24000*/  IMAD.WIDE R174, R252, 0x4, R70 ;  /* 0x00000004fcae7825 */ /* 0x004fc600078e0246 */
[----:B------:R-:W2:Y:S01]  /*24010*/  LDL.LU.64 R70, [R1+0x108] ;  /* 0x0001080001467983 */ /* 0x000ea20000300a00 */
[----:B----4-:R-:W-:-:S03]  /*24020*/  IMAD.WIDE R226, R252, 0x4, R64 ;  /* 0x00000004fce27825 */ /* 0x010fc600078e0240 */
[----:B------:R-:W4:Y:S04]  /*24030*/  LDL.LU.64 R64, [R1+0x100] ;  /* 0x0001000001407983 */ /* 0x000f280000300a00 */
[----:B------:R-:W-:Y:S04]  /*24040*/  STL.64 [R1+0xda0], R98 ;  /* 0x000da06201007387 */ /* 0x000fe80000100a00 */
[----:B------:R-:W-:Y:S01]  /*24050*/  STL.64 [R1+0xd88], R174 ;  /* 0x000d88ae01007387 */ /* 0x000fe20000100a00 */
[----:B------:R-:W-:-:S03]  /*24060*/  IMAD.WIDE R196, R252, 0x4, R20 ;  /* 0x00000004fcc47825 */ /* 0x000fc600078e0214 */
[----:B------:R-:W4:Y:S04]  /*24070*/  LDL.LU.64 R20, [R1+0xf8] ;  /* 0x0000f80001147983 */ /* 0x000f280000300a00 */
[----:B------:R-:W4:Y:S01]  /*24080*/  LDL.LU.64 R84, [R1+0xf0] ;  /* 0x0000f00001547983 */ /* 0x000f220000300a00 */
[----:B------:R-:W-:-:S03]  /*24090*/  IMAD.WIDE R168, R252, 0x4, R72 ;  /* 0x00000004fca87825 */ /* 0x000fc600078e0248 */
[----:B------:R-:W-:Y:S04]  /*240a0*/  STL.64 [R1+0xd98], R76 ;  /* 0x000d984c01007387 */ /* 0x000fe80000100a00 */
[----:B------:R-:W-:Y:S04]  /*240b0*/  STL.64 [R1+0xd80], R226 ;  /* 0x000d80e201007387 */ /* 0x000fe80000100a00 */
[----:B------:R-:W4:Y:S01]  /*240c0*/  LDL.LU.64 R72, [R1+0xe8] ;  /* 0x0000e80001487983 */ /* 0x000f220000300a00 */
[----:B---3--:R-:W-:-:S03]  /*240d0*/  IMAD.WIDE R140, R252, 0x4, R66 ;  /* 0x00000004fc8c7825 */ /* 0x008fc600078e0242 */
[----:B------:R-:W3:Y:S04]  /*240e0*/  LDL.LU.64 R66, [R1+0x278] ;  /* 0x0002780001427983 */ /* 0x000ee80000300a00 */
[----:B------:R-:W-:Y:S01]  /*240f0*/  STL.64 [R1+0xd78], R196 ;  /* 0x000d78c401007387 */ /* 0x000fe20000100a00 */
[----:B------:R-:W-:-:S03]  /*24100*/  IMAD.WIDE R96, R252, 0x4, R68 ;  /* 0x00000004fc607825 */ /* 0x000fc600078e0244 */
[----:B------:R-:W3:Y:S01]  /*24110*/  LDL.LU.64 R68, [R1+0x270] ;  /* 0x0002700001447983 */ /* 0x000ee20000300a00 */
[----:B------:R-:W-:-:S03]  /*24120*/  IMAD.WIDE R118, R252, 0x4, R90 ;  /* 0x00000004fc767825 */ /* 0x000fc600078e025a */
[----:B------:R-:W-:Y:S04]  /*24130*/  STL.64 [R1+0xd70], R168 ;  /* 0x000d70a801007387 */ /* 0x000fe80000100a00 */
[----:B------:R-:W-:Y:S01]  /*24140*/  STL.64 [R1+0xd68], R140 ;  /* 0x000d688c01007387 */ /* 0x000fe20000100a00 */
[----:B------:R-:W-:-:S03]  /*24150*/  IMAD.WIDE R202, R252, 0x4, R62 ;  /* 0x00000004fcca7825 */ /* 0x000fc600078e023e */
[----:B------:R-:W3:Y:S04]  /*24160*/  LDL.LU.64 R62, [R1+0x268] ;  /* 0x00026800013e7983 */ /* 0x000ee80000300a00 */
[----:B------:R-:W-:Y:S01]  /*24170*/  STL.64 [R1+0xd38], R118 ;  /* 0x000d387601007387 */ /* 0x000fe20000100a00 */
[----:B------:R-:W-:-:S03]  /*24180*/  IMAD.WIDE R224, R252, 0x4, R88 ;  /* 0x00000004fce07825 */ /* 0x000fc600078e0258 */
[----:B------:R-:W-:Y:S04]  /*24190*/  STL.64 [R1+0xd30], R96 ;  /* 0x000d306001007387 */ /* 0x000fe80000100a00 */
[----:B------:R-:W-:Y:S04]  /*241a0*/  STL.64 [R1+0xd20], R202 ;  /* 0x000d20ca01007387 */ /* 0x000fe80000100a00 */
[----:B------:R-:W3:Y:S04]  /*241b0*/  LDL.LU.64 R92, [R1+0xe0] ;  /* 0x0000e000015c7983 */ /* 0x000ee80000300a00 */
[----:B------:R-:W3:Y:S01]  /*241c0*/  LDL.LU.64 R88, [R1+0xd8] ;  /* 0x0000d80001587983 */ /* 0x000ee20000300a00 */
[----:B------:R-:W-:-:S04]  /*241d0*/  IMAD.WIDE R74, R252, 0x4, R74 ;  /* 0x00000004fc4a7825 */ /* 0x000fc800078e024a */
[C---:B------:R-:W-:Y:S01]  /*241e0*/  IMAD.WIDE R194, R252.reuse, 0x4, R86 ;  /* 0x00000004fcc27825 */ /* 0x040fe200078e0256 */
[----:B------:R-:W-:Y:S04]  /*241f0*/  STL.64 [R1+0xd28], R74 ;  /* 0x000d284a01007387 */ /* 0x000fe80000100a00 */
[----:B------:R-:W-:Y:S04]  /*24200*/  STL.64 [R1+0xd18], R224 ;  /* 0x000d18e001007387 */ /* 0x000fe80000100a00 */
[----:B------:R-:W3:Y:S01]  /*24210*/  LDL.LU.64 R86, [R1+0xd0] ;  /* 0x0000d00001567983 */ /* 0x000ee20000300a00 */
[----:B--2---:R-:W-:-:S03]  /*24220*/  IMAD.WIDE R166, R252, 0x4, R70 ;  /* 0x00000004fca67825 */ /* 0x004fc600078e0246 */
[----:B------:R-:W2:Y:S01]  /*24230*/  LDL.LU.64 R70, [R1+0xc8] ;  /* 0x0000c80001467983 */ /* 0x000ea20000300a00 */
[----:B----4-:R-:W-:-:S03]  /*24240*/  IMAD.WIDE R138, R252, 0x4, R64 ;  /* 0x00000004fc8a7825 */ /* 0x010fc600078e0240 */
[----:B------:R-:W4:Y:S04]  /*24250*/  LDL.LU.64 R64, [R1+0xc0] ;  /* 0x0000c00001407983 */ /* 0x000f280000300a00 */
[----:B------:R-:W-:Y:S01]  /*24260*/  STL.64 [R1+0xd10], R194 ;  /* 0x000d10c201007387 */ /* 0x000fe20000100a00 */
[----:B------:R-:W-:-:S03]  /*24270*/  IMAD.WIDE R116, R252, 0x4, R20 ;  /* 0x00000004fc747825 */ /* 0x000fc600078e0214 */
[----:B------:R-:W4:Y:S04]  /*24280*/  LDL.LU.64 R20, [R1+0x260] ;  /* 0x0002600001147983 */ /* 0x000f280000300a00 */
[----:B------:R-:W-:Y:S01]  /*24290*/  STL.64 [R1+0xd08], R166 ;  /* 0x000d08a601007387 */ /* 0x000fe20000100a00 */
[----:B------:R-:W-:-:S03]  /*242a0*/  IMAD.WIDE R94, R252, 0x4, R84 ;  /* 0x00000004fc5e7825 */ /* 0x000fc600078e0254 */
[----:B------:R-:W4:Y:S04]  /*242b0*/  LDL.LU.64 R110, [R1+0x258] ;  /* 0x00025800016e7983 */ /* 0x000f280000300a00 */
[----:B------:R-:W-:Y:S01]  /*242c0*/  STL.64 [R1+0xd00], R138 ;  /* 0x000d008a01007387 */ /* 0x000fe20000100a00 */
[----:B------:R-:W-:-:S04]  /*242d0*/  IMAD.WIDE R72, R252, 0x4, R72 ;  /* 0x00000004fc487825 */ /* 0x000fc800078e0248 */
[C---:B---3--:R-:W-:Y:S02]  /*242e0*/  IMAD.WIDE R12, R252.reuse, 0x4, R66 ;  /* 0x00000004fc0c7825 */ /* 0x048fe400078e0242 */
[----:B------:R-:W3:Y:S04]  /*242f0*/  LDL.LU.64 R66, [R1+0x250] ;  /* 0x0002500001427983 */ /* 0x000ee80000300a00 */
[----:B------:R-:W-:Y:S04]  /*24300*/  STL.64 [R1+0xcf8], R116 ;  /* 0x000cf87401007387 */ /* 0x000fe80000100a00 */
[----:B------:R-:W3:Y:S01]  /*24310*/  LDL.LU.64 R108, [R1+0xb8] ;  /* 0x0000b800016c7983 */ /* 0x000ee20000300a00 */
[----:B------:R-:W-:-:S03]  /*24320*/  IMAD.WIDE R222, R252, 0x4, R68 ;  /* 0x00000004fcde7825 */ /* 0x000fc600078e0244 */
[----:B------:R-:W3:Y:S04]  /*24330*/  LDL.LU.64 R90, [R1+0xb0] ;  /* 0x0000b000015a7983 */ /* 0x000ee80000300a00 */
[----:B------:R-:W3:Y:S04]  /*24340*/  LDL.LU.64 R84, [R1+0xa8] ;  /* 0x0000a80001547983 */ /* 0x000ee80000300a00 */
[----:B------:R-:W-:Y:S04]  /*24350*/  STL.64 [R1+0xcf0], R94 ;  /* 0x000cf05e01007387 */ /* 0x000fe80000100a00 */
[----:B------:R-:W-:Y:S01]  /*24360*/  STL.64 [R1+0xce0], R12 ;  /* 0x000ce00c01007387 */ /* 0x000fe20000100a00 */
[----:B------:R-:W-:-:S03]  /*24370*/  IMAD.WIDE R192, R252, 0x4, R62 ;  /* 0x00000004fcc07825 */ /* 0x000fc600078e023e */
[----:B------:R-:W3:Y:S04]  /*24380*/  LDL.LU.64 R62, [R1+0xa0] ;  /* 0x0000a000013e7983 */ /* 0x000ee80000300a00 */
[----:B------:R-:W3:Y:S04]  /*24390*/  LDL.LU.64 R68, [R1+0x98] ;  /* 0x0000980001447983 */ /* 0x000ee80000300a00 */
[----:B------:R-:W-:Y:S04]  /*243a0*/  STL.64 [R1+0xce8], R72 ;  /* 0x000ce84801007387 */ /* 0x000fe80000100a00 */
[----:B------:R-:W-:Y:S04]  /*243b0*/  STL.64 [R1+0xcd8], R222 ;  /* 0x000cd8de01007387 */ /* 0x000fe80000100a00 */
[----:B------:R-:W3:Y:S01]  /*243c0*/  LDL.LU.64 R106, [R1+0x248] ;  /* 0x00024800016a7983 */ /* 0x000ee20000300a00 */
[----:B------:R-:W-:-:S03]  /*243d0*/  IMAD.WIDE R136, R252, 0x4, R88 ;  /* 0x00000004fc887825 */ /* 0x000fc600078e0258 */
[----:B------:R-:W3:Y:S01]  /*243e0*/  LDL.LU.64 R88, [R1+0x240] ;  /* 0x0002400001587983 */ /* 0x000ee20000300a00 */
[----:B------:R-:W-:-:S03]  /*243f0*/  IMAD.WIDE R164, R252, 0x4, R92 ;  /* 0x00000004fca47825 */ /* 0x000fc600078e025c */
[----:B------:R-:W-:Y:S01]  /*24400*/  STL.64 [R1+0xcd0], R192 ;  /* 0x000cd0c001007387 */ /* 0x000fe20000100a00 */
[----:B------:R-:W-:-:S03]  /*24410*/  IMAD.WIDE R114, R252, 0x4, R86 ;  /* 0x00000004fc727825 */ /* 0x000fc600078e0256 */
[----:B------:R-:W3:Y:S04]  /*24420*/  LDL.LU.64 R86, [R1+0x90] ;  /* 0x0000900001567983 */ /* 0x000ee80000300a00 */
[----:B------:R-:W-:Y:S04]  /*24430*/  STL.64 [R1+0xcc8], R164 ;  /* 0x000cc8a401007387 */ /* 0x000fe80000100a00 */
[----:B------:R-:W-:Y:S01]  /*24440*/  STL.64 [R1+0xcc0], R136 ;  /* 0x000cc08801007387 */ /* 0x000fe20000100a00 */
[----:B--2---:R-:W-:-:S04]  /*24450*/  IMAD.WIDE R92, R252, 0x4, R70 ;  /* 0x00000004fc5c7825 */ /* 0x004fc800078e0246 */
[C---:B----4-:R-:W-:Y:S02]  /*24460*/  IMAD.WIDE R70, R252.reuse, 0x4, R64 ;  /* 0x00000004fc467825 */ /* 0x050fe400078e0240 */
[----:B------:R-:W2:Y:S02]  /*24470*/  LDL.LU.64 R64, [R1+0x88] ;  /* 0x0000880001407983 */ /* 0x000ea40000300a00 */
[C---:B------:R-:W-:Y:S02]  /*24480*/  IMAD.WIDE R82, R252.reuse, 0x4, R20 ;  /* 0x00000004fc527825 */ /* 0x040fe400078e0214 */
[----:B------:R-:W4:Y:S04]  /*24490*/  LDL.LU.64 R20, [R1+0x80] ;  /* 0x0000800001147983 */ /* 0x000f280000300a00 */
[----:B------:R-:W-:Y:S01]  /*244a0*/  STL.64 [R1+0xcb8], R114 ;  /* 0x000cb87201007387 */ /* 0x000fe20000100a00 */
[----:B------:R-:W-:-:S03]  /*244b0*/  IMAD.WIDE R220, R252, 0x4, R110 ;  /* 0x00000004fcdc7825 */ /* 0x000fc600078e026e */
[----:B------:R-:W-:Y:S04]  /*244c0*/  STL.64 [R1+0xcb0], R92 ;  /* 0x000cb05c01007387 */ /* 0x000fe80000100a00 */
[----:B------:R-:W-:Y:S01]  /*244d0*/  STL.64 [R1+0xca0], R82 ;  /* 0x000ca05201007387 */ /* 0x000fe20000100a00 */
[----:B---3--:R-:W-:-:S03]  /*244e0*/  IMAD.WIDE R190, R252, 0x4, R66 ;  /* 0x00000004fcbe7825 */ /* 0x008fc600078e0242 */
[----:B------:R-:W3:Y:S04]  /*244f0*/  LDL.LU.64 R66, [R1+0x70] ;  /* 0x0000700001427983 */ /* 0x000ee80000300a00 */
[----:B------:R-:W-:Y:S01]  /*24500*/  STL.64 [R1+0xca8], R70 ;  /* 0x000ca84601007387 */ /* 0x000fe20000100a00 */
[----:B------:R-:W-:-:S03]  /*24510*/  IMAD.WIDE R162, R252, 0x4, R108 ;  /* 0x00000004fca27825 */ /* 0x000fc600078e026c */
[----:B------:R-:W-:Y:S01]  /*24520*/  STL.64 [R1+0xc98], R220 ;  /* 0x000c98dc01007387 */ /* 0x000fe20000100a00 */
[----:B------:R-:W-:-:S03]  /*24530*/  IMAD.WIDE R134, R252, 0x4, R90 ;  /* 0x00000004fc867825 */ /* 0x000fc600078e025a */
[----:B------:R-:W-:Y:S01]  /*24540*/  STL.64 [R1+0xc90], R190 ;  /* 0x000c90be01007387 */ /* 0x000fe20000100a00 */
[----:B------:R-:W-:-:S03]  /*24550*/  IMAD.WIDE R112, R252, 0x4, R84 ;  /* 0x00000004fc707825 */ /* 0x000fc600078e0254 */
[----:B------:R-:W1:Y:S01]  /*24560*/  LDL.LU.64 R84, [R1+0x238] ;  /* 0x0002380001547983 */ /* 0x000e620000300a00 */
[----:B------:R-:W-:-:S03]  /*24570*/  IMAD.WIDE R90, R252, 0x4, R62 ;  /* 0x00000004fc5a7825 */ /* 0x000fc600078e023e */
[----:B------:R-:W3:Y:S04]  /*24580*/  LDL.LU.64 R62, [R1+0x230] ;  /* 0x00023000013e7983 */ /* 0x000ee80000300a00 */
[----:B------:R-:W-:Y:S01]  /*24590*/  STL.64 [R1+0xc88], R162 ;  /* 0x000c88a201007387 */ /* 0x000fe20000100a00 */
[----:B------:R-:W-:-:S03]  /*245a0*/  IMAD.WIDE R68, R252, 0x4, R68 ;  /* 0x00000004fc447825 */ /* 0x000fc600078e0244 */
[----:B------:R-:W-:Y:S04]  /*245b0*/  STL.64 [R1+0xc80], R134 ;  /* 0x000c808601007387 */ /* 0x000fe80000100a00 */
[----:B------:R-:W-:Y:S01]  /*245c0*/  STL.64 [R1+0xc78], R112 ;  /* 0x000c787001007387 */ /* 0x000fe20000100a00 */
[----:B------:R-:W-:-:S03]  /*245d0*/  IMAD.WIDE R104, R252, 0x4, R106 ;  /* 0x00000004fc687825 */ /* 0x000fc600078e026a */
[----:B------:R-:W3:Y:S01]  /*245e0*/  LDL.LU.64 R150, [R1+0x60] ;  /* 0x0000600001967983 */ /* 0x000ee20000300a00 */
[----:B------:R-:W-:-:S03]  /*245f0*/  IMAD.WIDE R218, R252, 0x4, R88 ;  /* 0x00000004fcda7825 */ /* 0x000fc600078e0258 */
[----:B------:R-:W-:Y:S04]  /*24600*/  STL.64 [R1+0xc70], R90 ;  /* 0x000c705a01007387 */ /* 0x000fe80000100a00 */
[----:B------:R-:W-:Y:S04]  /*24610*/  STL.64 [R1+0xc60], R104 ;  /* 0x000c606801007387 */ /* 0x000fe80000100a00 */
[----:B------:R-:W3:Y:S04]  /*24620*/  LDL.LU.64 R132, [R1+0x58] ;  /* 0x0000580001847983 */ /* 0x000ee80000300a00 */
[----:B------:R-:W3:Y:S04]  /*24630*/  LDL.LU.64 R128, [R1+0x50] ;  /* 0x0000500001807983 */ /* 0x000ee80000300a00 */
[----:B------:R-:W-:Y:S04]  /*24640*/  STL.64 [R1+0xc68], R68 ;  /* 0x000c684401007387 */ /* 0x000fe80000100a00 */
[----:B------:R-:W-:Y:S04]  /*24650*/  STL.64 [R1+0xc58], R218 ;  /* 0x000c58da01007387 */ /* 0x000fe80000100a00 */
[----:B------:R-:W3:Y:S01]  /*24660*/  LDL.LU.64 R108, [R1+0x48] ;  /* 0x00004800016c7983 */ /* 0x000ee20000300a00 */
[----:B------:R-:W-:-:S03]  /*24670*/  IMAD.WIDE R188, R252, 0x4, R86 ;  /* 0x00000004fcbc7825 */ /* 0x000fc600078e0256 */
[----:B------:R-:W3:Y:S01]  /*24680*/  LDL.LU.64 R86, [R1+0x40] ;  /* 0x0000400001567983 */ /* 0x000ee20000300a00 */
[----:B------:R-:W-:-:S04]  /*24690*/  IMAD.WIDE R110, R252, 0x4, R16 ;  /* 0x00000004fc6e7825 */ /* 0x000fc800078e0210 */
[C---:B--2---:R-:W-:Y:S02]  /*246a0*/  IMAD.WIDE R160, R252.reuse, 0x4, R64 ;  /* 0x00000004fca07825 */ /* 0x044fe400078e0240 */
[----:B------:R-:W2:Y:S04]  /*246b0*/  LDL.LU.64 R64, [R1+0x38] ;  /* 0x0000380001407983 */ /* 0x000ea80000300a00 */
[----:B------:R-:W-:Y:S04]  /*246c0*/  STL.64 [R1+0xc50], R188 ;  /* 0x000c50bc01007387 */ /* 0x000fe80000100a00 */
[----:B------:R-:W2:Y:S01]  /*246d0*/  LDL.LU.64 R16, [R1+0x228] ;  /* 0x0002280001107983 */ /* 0x000ea20000300a00 */
[----:B----4-:R-:W-:-:S03]  /*246e0*/  IMAD.WIDE R20, R252, 0x4, R20 ;  /* 0x00000004fc147825 */ /* 0x010fc600078e0214 */
[----:B------:R-:W4:Y:S04]  /*246f0*/  LDL.LU.64 R152, [R1+0x220] ;  /* 0x0002200001987983 */ /* 0x000f280000300a00 */
[----:B------:R-:W-:Y:S01]  /*24700*/  STL.64 [R1+0xc48], R160 ;  /* 0x000c48a001007387 */ /* 0x000fe20000100a00 */
[----:B---3--:R-:W-:-:S04]  /*24710*/  IMAD.WIDE R88, R252, 0x4, R66 ;  /* 0x00000004fc587825 */ /* 0x008fc800078e0242 */
[C---:B------:R-:W-:Y:S02]  /*24720*/  IMAD.WIDE R66, R252.reuse, 0x4, R18 ;  /* 0x00000004fc427825 */ /* 0x040fe400078e0212 */
[----:B------:R-:W3:Y:S04]  /*24730*/  LDL.LU.64 R18, [R1+0x30] ;  /* 0x0000300001127983 */ /* 0x000ee80000300a00 */
[----:B------:R-:W-:Y:S04]  /*24740*/  STL.64 [R1+0xc38], R20 ;  /* 0x000c381401007387 */ /* 0x000fe80000100a00 */
[----:B------:R-:W-:Y:S01]  /*24750*/  STL.64 [R1+0xc30], R110 ;  /* 0x000c306e01007387 */ /* 0x000fe20000100a00 */
[----:B-1----:R-:W-:-:S03]  /*24760*/  IMAD.WIDE R2, R252, 0x4, R84 ;  /* 0x00000004fc027825 */ /* 0x002fc600078e0254 */
[----:B------:R-:W3:Y:S04]  /*24770*/  LDL.LU.64 R156, [R1+0x28] ;  /* 0x00002800019c7983 */ /* 0x000ee80000300a00 */
[----:B------:R-:W3:Y:S04]  /*24780*/  LDL.LU.64 R130, [R1+0x20] ;  /* 0x0000200001827983 */ /* 0x000ee80000300a00 */
        /* <DEDUP_REMOVED lines=9> */
[----:B------:R-:W-:Y:S01]  /*24820*/  STL.64 [R1+0xc20], R66 ;  /* 0x000c204201007387 */ /* 0x000fe20000100a00 */
[----:B------:R-:W-:-:S03]  /*24830*/  IMAD.WIDE R158, R252, 0x4, R132 ;  /* 0x00000004fc9e7825 */ /* 0x000fc600078e0284 */
[----:B------:R-:W-:Y:S01]  /*24840*/  STL.64 [R1+0xc10], R216 ;  /* 0x000c10d801007387 */ /* 0x000fe20000100a00 */
[----:B------:R-:W-:-:S03]  /*24850*/  IMAD.WIDE R132, R252, 0x4, R128 ;  /* 0x00000004fc847825 */ /* 0x000fc600078e0280 */
[----:B------:R-:W3:Y:S04]  /*24860*/  LDL.LU.64 R128, [R1] ;  /* 0x0000000001807983 */ /* 0x000ee80000300a00 */
[----:B------:R-:W-:Y:S01]  /*24870*/  STL.64 [R1+0xc08], R186 ;  /* 0x000c08ba01007387 */ /* 0x000fe20000100a00 */
[----:B------:R-:W-:-:S03]  /*24880*/  IMAD.WIDE R108, R252, 0x4, R108 ;  /* 0x00000004fc6c7825 */ /* 0x000fc600078e026c */
[----:B------:R-:W-:Y:S04]  /*24890*/  STL.64 [R1+0xc00], R158 ;  /* 0x000c009e01007387 */ /* 0x000fe80000100a00 */
[----:B------:R-:W-:Y:S04]  /*248a0*/  STL.64 [R1+0xbf8], R132 ;  /* 0x000bf88401007387 */ /* 0x000fe80000100a00 */
[----:B------:R-:W-:Y:S04]  /*248b0*/  STL.64 [R1+0xbf0], R108 ;  /* 0x000bf06c01007387 */ /* 0x000fe80000100a00 */
[----:B------:R-:W3:Y:S01]  /*248c0*/  LDL.LU.64 R178, [R1+0x208] ;  /* 0x0002080001b27983 */ /* 0x000ee20000300a00 */
[----:B------:R-:W-:-:S05]  /*248d0*/  IMAD.WIDE R86, R252, 0x4, R86 ;  /* 0x00000004fc567825 */ /* 0x000fca00078e0256 */
[----:B------:R-:W-:Y:S01]  /*248e0*/  STL.64 [R1+0xbe8], R86 ;  /* 0x000be85601007387 */ /* 0x000fe20000100a00 */
[----:B--2---:R-:W-:-:S04]  /*248f0*/  IMAD.WIDE R64, R252, 0x4, R64 ;  /* 0x00000004fc407825 */ /* 0x004fc800078e0240 */
[----:B------:R-:W-:-:S04]  /*24900*/  IMAD.WIDE R16, R252, 0x4, R16 ;  /* 0x00000004fc107825 */ /* 0x000fc800078e0210 */
[C---:B----4-:R-:W-:Y:S01]  /*24910*/  IMAD.WIDE R214, R252.reuse, 0x4, R152 ;  /* 0x00000004fcd67825 */ /* 0x050fe200078e0298 */
[----:B------:R-:W-:Y:S04]  /*24920*/  STL.64 [R1+0xbd8], R16 ;  /* 0x000bd81001007387 */ /* 0x000fe80000100a00 */
[----:B------:R-:W2:Y:S04]  /*24930*/  LDL.LU.64 R152, [R1+0x200] ;  /* 0x0002000001987983 */ /* 0x000ea80000300a00 */
[----:B------:R-:W-:Y:S04]  /*24940*/  STL.64 [R1+0xbe0], R64 ;  /* 0x000be04001007387 */ /* 0x000fe80000100a00 */
[----:B------:R-:W-:Y:S01]  /*24950*/  STL.64 [R1+0xbd0], R214 ;  /* 0x000bd0d601007387 */ /* 0x000fe20000100a00 */
[----:B---3--:R-:W-:-:S05]  /*24960*/  IMAD.WIDE R18, R252, 0x4, R18 ;  /* 0x00000004fc127825 */ /* 0x008fca00078e0212 */
[----:B------:R-:W-:Y:S01]  /*24970*/  STL.64 [R1+0xbc8], R18 ;  /* 0x000bc81201007387 */ /* 0x000fe20000100a00 */
        /* <DEDUP_REMOVED lines=8> */
[----:B------:R-:W3:Y:S03]  /*24a00*/  LDL.LU.64 R180, [R1+0x1f8] ;  /* 0x0001f80001b47983 */ /* 0x000ee60000300a00 */
[----:B------:R-:W-:-:S04]  /*24a10*/  IMAD.WIDE R126, R252, 0x4, R154 ;  /* 0x00000004fc7e7825 */ /* 0x000fc800078e029a */
[C---:B------:R-:W-:Y:S02]  /*24a20*/  IMAD.WIDE R212, R252.reuse, 0x4, R150 ;  /* 0x00000004fcd47825 */ /* 0x040fe400078e0296 */
[----:B------:R-:W4:Y:S02]  /*24a30*/  LDL.LU.64 R150, [R1+0x1f0] ;  /* 0x0001f00001967983 */ /* 0x000f240000300a00 */
[C---:B------:R-:W-:Y:S02]  /*24a40*/  IMAD.WIDE R154, R252.reuse, 0x4, R250 ;  /* 0x00000004fc9a7825 */ /* 0x040fe400078e02fa */
[----:B------:R-:W-:Y:S04]  /*24a50*/  STL.64 [R1+0xba8], R84 ;  /* 0x000ba85401007387 */ /* 0x000fe80000100a00 */
[----:B------:R-:W-:Y:S01]  /*24a60*/  STL.64 [R1+0xb98], R126 ;  /* 0x000b987e01007387 */ /* 0x000fe20000100a00 */
[----:B------:R-:W-:-:S03]  /*24a70*/  IMAD.WIDE R184, R252, 0x4, R128 ;  /* 0x00000004fcb87825 */ /* 0x000fc600078e0280 */
[----:B------:R-:W-:Y:S01]  /*24a80*/  STL.64 [R1+0xba0], R62 ;  /* 0x000ba03e01007387 */ /* 0x000fe20000100a00 */
[----:B------:R-:W-:-:S03]  /*24a90*/  IMAD.WIDE R128, R252, 0x4, R248 ;  /* 0x00000004fc807825 */ /* 0x000fc600078e02f8 */
[----:B------:R-:W-:Y:S04]  /*24aa0*/  STL.64 [R1+0xb90], R212 ;  /* 0x000b90d401007387 */ /* 0x000fe80000100a00 */
[----:B------:R-:W-:Y:S04]  /*24ab0*/  STL.64 [R1+0xb88], R184 ;  /* 0x000b88b801007387 */ /* 0x000fe80000100a00 */
[----:B------:R-:W-:Y:S04]  /*24ac0*/  STL.64 [R1+0xb80], R154 ;  /* 0x000b809a01007387 */ /* 0x000fe80000100a00 */
[----:B------:R-:W-:Y:S01]  /*24ad0*/  STL.64 [R1+0xb78], R128 ;  /* 0x000b788001007387 */ /* 0x000fe20000100a00 */
[----:B------:R-:W-:-:S03]  /*24ae0*/  IMAD.WIDE R148, R252, 0x4, R178 ;  /* 0x00000004fc947825 */ /* 0x000fc600078e02b2 */
[----:B------:R-:W4:Y:S01]  /*24af0*/  LDL.LU.64 R178, [R1+0x1e8] ;  /* 0x0001e80001b27983 */ /* 0x000f220000300a00 */
        /* <DEDUP_REMOVED lines=24> */
[----:B--2---:R-:W-:-:S04]  /*24c80*/  IMAD.WIDE R210, R252, 0x4, R152 ;  /* 0x00000004fcd27825 */ /* 0x004fc800078e0298 */
[C---:B------:R-:W-:Y:S01]  /*24c90*/  IMAD.WIDE R152, R252.reuse, 0x4, R238 ;  /* 0x00000004fc987825 */ /* 0x040fe200078e02ee */
[----:B------:R-:W-:Y:S04]  /*24ca0*/  STL.64 [R1+0xb40], R210 ;  /* 0x000b40d201007387 */ /* 0x000fe80000100a00 */
[----:B------:R-:W-:Y:S04]  /*24cb0*/  STL.64 [R1+0xb38], R182 ;  /* 0x000b38b601007387 */ /* 0x000fe80000100a00 */
[----:B------:R-:W-:Y:S04]  /*24cc0*/  STL.64 [R1+0xb28], R152 ;  /* 0x000b289801007387 */ /* 0x000fe80000100a00 */
[----:B------:R-:W-:Y:S04]  /*24cd0*/  STL.64 [R1+0xb20], R240 ;  /* 0x000b20f001007387 */ /* 0x000fe80000100a00 */
[----:B------:R-:W-:Y:S04]  /*24ce0*/  STL.64 [R1+0xb18], R246 ;  /* 0x000b18f601007387 */ /* 0x000fe80000100a00 */
[----:B------:R-:W-:Y:S01]  /*24cf0*/  STL.64 [R1+0xb08], R232 ;  /* 0x000b08e801007387 */ /* 0x000fe20000100a00 */
[----:B------:R-:W-:-:S04]  /*24d00*/  IMAD.WIDE R238, R252, 0x4, R38 ;  /* 0x00000004fcee7825 */ /* 0x000fc800078e0226 */
[----:B---3--:R-:W-:-:S04]  /*24d10*/  IMAD.WIDE R176, R252, 0x4, R180 ;  /* 0x00000004fcb07825 */ /* 0x008fc800078e02b4 */
[C---:B------:R-:W-:Y:S01]  /*24d20*/  IMAD.WIDE R180, R252.reuse, 0x4, R24 ;  /* 0x00000004fcb47825 */ /* 0x040fe200078e0218 */
[----:B------:R-:W-:Y:S04]  /*24d30*/  STL.64 [R1+0xaf8], R176 ;  /* 0x000af8b001007387 */ /* 0x000fe80000100a00 */
[----:B------:R-:W-:Y:S01]  /*24d40*/  STL.64 [R1+0xb00], R242 ;  /* 0x000b00f201007387 */ /* 0x000fe20000100a00 */
[----:B----4-:R-:W-:-:S04]  /*24d50*/  IMAD.WIDE R208, R252, 0x4, R150 ;  /* 0x00000004fcd07825 */ /* 0x010fc800078e0296 */
[C---:B------:R-:W-:Y:S01]  /*24d60*/  IMAD.WIDE R150, R252.reuse, 0x4, R26 ;  /* 0x00000004fc967825 */ /* 0x040fe200078e021a */
[----:B------:R-:W-:Y:S04]  /*24d70*/  STL.64 [R1+0xae8], R208 ;  /* 0x000ae8d001007387 */ /* 0x000fe80000100a00 */
[----:B------:R-:W-:Y:S04]  /*24d80*/  STL.64 [R1+0xae0], R180 ;  /* 0x000ae0b401007387 */ /* 0x000fe80000100a00 */
[----:B------:R-:W-:Y:S04]  /*24d90*/  STL.64 [R1+0xad8], R150 ;  /* 0x000ad89601007387 */ /* 0x000fe80000100a00 */
[----:B------:R-:W-:Y:S04]  /*24da0*/  STL.64 [R1+0xac8], R236 ;  /* 0x000ac8ec01007387 */ /* 0x000fe80000100a00 */
[----:B------:R-:W-:Y:S04]  /*24db0*/  STL.64 [R1+0xac0], R234 ;  /* 0x000ac0ea01007387 */ /* 0x000fe80000100a00 */
[----:B------:R-:W2:Y:S04]  /*24dc0*/  LDL.LU.64 R80, [R1+0xa88] ;  /* 0x000a880001507983 */ /* 0x000ea80000300a00 */
[----:B------:R-:W3:Y:S01]  /*24dd0*/  LDL.LU.64 R102, [R1+0x330] ;  /* 0x0003300001667983 */ /* 0x000ee20000300a00 */
[----:B------:R-:W-:-:S03]  /*24de0*/  IMAD.WIDE R204, R252, 0x4, R178 ;  /* 0x00000004fccc7825 */ /* 0x000fc600078e02b2 */
[----:B------:R-:W-:Y:S01]  /*24df0*/  STL.64 [R1+0xab8], R32 ;  /* 0x000ab82001007387 */ /* 0x000fe20000100a00 */
[----:B------:R-:W-:-:S03]  /*24e00*/  IMAD.WIDE R178, R252, 0x4, R36 ;  /* 0x00000004fcb27825 */ /* 0x000fc600078e0224 */
        /* <DEDUP_REMOVED lines=8> */
[----:B------:R-:W4:Y:S04]  /*24e90*/  LDL.LU.64 R228, [R1+0xaa0] ;  /* 0x000aa00001e47983 */ /* 0x000f280000300a00 */
[----:B------:R-:W4:Y:S04]  /*24ea0*/  LDL.LU.64 R124, [R1+0xa98] ;  /* 0x000a9800017c7983 */ /* 0x000f280000300a00 */
[----:B------:R-:W-:Y:S04]  /*24eb0*/  STL.64 [R1+0xa40], R42 ;  /* 0x000a402a01007387 */ /* 0x000fe80000100a00 */
[----:B------:R-:W-:Y:S01]  /*24ec0*/  STL.64 [R1+0xa38], R28 ;  /* 0x000a381c01007387 */ /* 0x000fe20000100a00 */
[----:B------:R-:W-:-:S03]  /*24ed0*/  IMAD.WIDE R38, R252, 0x4, R50 ;  /* 0x00000004fc267825 */ /* 0x000fc600078e0232 */
[----:B------:R-:W-:Y:S01]  /*24ee0*/  STL.64 [R1+0xa20], R46 ;  /* 0x000a202e01007387 */ /* 0x000fe20000100a00 */
[----:B------:R-:W-:-:S03]  /*24ef0*/  IMAD.WIDE R36, R252, 0x4, R52 ;  /* 0x00000004fc247825 */ /* 0x000fc600078e0234 */
[----:B------:R-:W4:Y:S04]  /*24f00*/  LDL.64 R48, [R1+0xe18] ;  /* 0x000e180001307983 */ /* 0x000f280000100a00 */
[----:B------:R-:W-:Y:S04]  /*24f10*/  STL.64 [R1+0xa28], R26 ;  /* 0x000a281a01007387 */ /* 0x000fe80000100a00 */
[----:B------:R-:W-:Y:S04]  /*24f20*/  STL.64 [R1+0xa18], R22 ;  /* 0x000a181601007387 */ /* 0x000fe80000100a00 */
[----:B------:R-:W4:Y:S04]  /*24f30*/  LDL.64 R50, [R1+0xe68] ;  /* 0x000e680001327983 */ /* 0x000f280000100a00 */
[----:B------:R-:W4:Y:S01]  /*24f40*/  LDL.64 R52, [R1+0xea8] ;  /* 0x000ea80001347983 */ /* 0x000f220000100a00 */
[----:B------:R-:W-:-:S03]  /*24f50*/  IMAD.WIDE R6, R252, 0x4, R58 ;  /* 0x00000004fc067825 */ /* 0x000fc600078e023a */
[----:B------:R-:W-:Y:S04]  /*24f60*/  STL.64 [R1+0xa08], R44 ;  /* 0x000a082c01007387 */ /* 0x000fe80000100a00 */
[----:B------:R-:W4:Y:S04]  /*24f70*/  LDL.LU.64 R54, [R1+0xa80] ;  /* 0x000a800001367983 */ /* 0x000f280000300a00 */
[----:B------:R-:W4:Y:S04]  /*24f80*/  LDL.LU.64 R56, [R1+0x320] ;  /* 0x0003200001387983 */ /* 0x000f280000300a00 */
[----:B------:R-:W-:Y:S01]  /*24f90*/  STL.64 [R1+0xa00], R38 ;  /* 0x000a002601007387 */ /* 0x000fe20000100a00 */
[----:B------:R-:W-:-:S03]  /*24fa0*/  IMAD.WIDE R24, R231, 0x4, R60 ;  /* 0x00000004e7187825 */ /* 0x000fc600078e023c */
[----:B------:R-:W4:Y:S04]  /*24fb0*/  LDL.LU.64 R58, [R1+0xa90] ;  /* 0x000a9000013a7983 */ /* 0x000f280000300a00 */
[----:B------:R-:W-:Y:S04]  /*24fc0*/  STL.64 [R1+0x9f8], R36 ;  /* 0x0009f82401007387 */ /* 0x000fe80000100a00 */
[----:B------:R-:W-:Y:S04]  /*24fd0*/  STL [R1+0x1188], R252 ;  /* 0x001188fc01007387 */ /* 0x000fe80000100800 */
[----:B------:R-:W-:Y:S04]  /*24fe0*/  STL.64 [R1+0x9e8], R30 ;  /* 0x0009e81e01007387 */ /* 0x000fe80000100a00 */
[----:B------:R-:W4:Y:S04]  /*24ff0*/  LDL.LU.64 R60, [R1+0x328] ;  /* 0x00032800013c7983 */ /* 0x000f280000300a00 */
[----:B------:R-:W-:Y:S01]  /*25000*/  STL.64 [R1+0x4b0], R24 ;  /* 0x0004b01801007387 */ /* 0x000fe20000100a00 */
[----:B--2---:R-:W-:-:S04]  /*25010*/  IMAD.WIDE R80, R231, 0x4, R80 ;  /* 0x00000004e7507825 */ /* 0x004fc800078e0250 */
[C---:B---3--:R-:W-:Y:S01]  /*25020*/  IMAD.WIDE R102, R231.reuse, 0x4, R102 ;  /* 0x00000004e7667825 */ /* 0x048fe200078e0266 */
[----:B------:R-:W-:Y:S04]  /*25030*/  LDGSTS.E [R14+0x78000], desc[UR8][R80.64], !P4 ;  /* 0x78000000500e7fae */ /* 0x000fe8000e121848 */
[----:B------:R1:W-:Y:S04]  /*25040*/  STL.64 [R1+0x440], R80 ;  /* 0x0004405001007387 */ /* 0x0003e80000100a00 */
[----:B------:R-:W-:Y:S01]  /*25050*/  STL.64 [R1+0x458], R102 ;  /* 0x0004586601007387 */ /* 0x000fe20000100a00 */
[----:B----4-:R-:W-:-:S04]  /*25060*/  IMAD.WIDE R228, R231, 0x4, R228 ;  /* 0x00000004e7e47825 */ /* 0x010fc800078e02e4 */
[C---:B------:R-:W-:Y:S01]  /*25070*/  IMAD.WIDE R124, R231.reuse, 0x4, R124 ;  /* 0x00000004e77c7825 */ /* 0x040fe200078e027c */
[----:B------:R-:W-:Y:S04]  /*25080*/  LDGSTS.E [R14+0x7c000], desc[UR8][R228.64], !P4 ;  /* 0x7c000000e40e7fae */ /* 0x000fe8000e121848 */
[----:B------:R-:W-:Y:S04]  /*25090*/  LDGSTS.E [R14+0x78004], desc[UR8][R102.64], !P1 ;  /* 0x78004000660e7fae */ /* 0x000fe8000c921848 */
[----:B------:R-:W-:Y:S01]  /*250a0*/  LDGSTS.E [R14+0x7c004], desc[UR8][R124.64], !P1 ;  /* 0x7c0040007c0e7fae */ /* 0x000fe2000c921848 */
[----:B------:R-:W-:-:S04]  /*250b0*/  IMAD.WIDE R54, R231, 0x4, R54 ;  /* 0x00000004e7367825 */ /* 0x000fc800078e0236 */
[----:B------:R-:W-:-:S04]  /*250c0*/  IMAD.WIDE R56, R231, 0x4, R56 ;  /* 0x00000004e7387825 */ /* 0x000fc800078e0238 */
[----:B------:R-:W-:-:S04]  /*250d0*/  IMAD.WIDE R58, R231, 0x4, R58 ;  /* 0x00000004e73a7825 */ /* 0x000fc800078e023a */
[----:B------:R-:W-:-:S05]  /*250e0*/  IMAD.WIDE R60, R231, 0x4, R60 ;  /* 0x00000004e73c7825 */ /* 0x000fca00078e023c */
[----:B------:R-:W-:Y:S04]  /*250f0*/  LDGSTS.E [R14+0x78008], desc[UR8][R60.64], !P5 ;  /* 0x780080003c0e7fae */ /* 0x000fe8000e921848 */
[----:B------:R-:W-:Y:S04]  /*25100*/  STL.64 [R1+0x470], R60 ;  /* 0x0004703c01007387 */ /* 0x000fe80000100a00 */
[----:B------:R-:W-:Y:S04]  /*25110*/  LDGSTS.E [R14+0x7c008], desc[UR8][R58.64], !P5 ;  /* 0x7c0080003a0e7fae */ /* 0x000fe8000e921848 */
[----:B------:R2:W-:Y:S04]  /*25120*/  STL.64 [R1+0x488], R56 ;  /* 0x0004883801007387 */ /* 0x0005e80000100a00 */
[----:B------:R2:W-:Y:S04]  /*25130*/  LDGSTS.E [R14+0x7800c], desc[UR8][R56.64], !P3 ;  /* 0x7800c000380e7fae */ /* 0x0005e8000d921848 */
[----:B------:R-:W-:Y:S04]  /*25140*/  STL.64 [R1+0x438], R124 ;  /* 0x0004387c01007387 */ /* 0x000fe80000100a00 */
[----:B------:R-:W-:Y:S04]  /*25150*/  LDGSTS.E [R14+0x7c00c], desc[UR8][R54.64], !P3 ;  /* 0x7c00c000360e7fae */ /* 0x000fe8000d921848 */
[----:B-1----:R-:W3:Y:S01]  /*25160*/  LDL.LU.64 R80, [R1+0x14c8] ;  /* 0x0014c80001507983 */ /* 0x002ee20000300a00 */
[----:B--2---:R-:W1:Y:S03]  /*25170*/  LDC R56, c[0x0][0x230] ;  /* 0x00008c00ff387b82 */ /* 0x004e660000000800 */
[----:B------:R-:W0:Y:S04]  /*25180*/  LDGDEPBAR ;  /* 0x00000000000079af */ /* 0x000e280000000000 */
[----:B------:R2:W-:Y:S01]  /*25190*/  STL.64 [R1+0x468], R58 ;  /* 0x0004683a01007387 */ /* 0x0005e20000100a00 */
[----:B------:R-:W4:Y:S03]  /*251a0*/  LDC R57, c[0x0][0x230] ;  /* 0x00008c00ff397b82 */ /* 0x000f260000000800 */
[----:B------:R2:W-:Y:S04]  /*251b0*/  LDGSTS.E [R15+0x10000], desc[UR8][R52.64], P6 ;  /* 0x10000000340f7fae */ /* 0x0005e8000b121848 */
[----:B------:R-:W4:Y:S04]  /*251c0*/  LDL.LU.64 R102, [R1+0x14c0] ;  /* 0x0014c00001667983 */ /* 0x000f280000300a00 */
[----:B------:R2:W-:Y:S02]  /*251d0*/  LDGSTS.E [R15+0x10400], desc[UR8][R50.64], P6 ;  /* 0x10400000320f7fae */ /* 0x0005e4000b121848 */
[----:B--2---:R-:W2:Y:S02]  /*251e0*/  LDC R59, c[0x0][0x230] ;  /* 0x00008c00ff3b7b82 */ /* 0x004ea40000000800 */
[----:B------:R1:W-:Y:S04]  /*251f0*/  STL.64 [R1+0x490], R54 ;  /* 0x0004903601007387 */ /* 0x0003e80000100a00 */
[----:B------:R1:W-:Y:S02]  /*25200*/  LDGSTS.E [R15+0x10800], desc[UR8][R48.64], P6 ;  /* 0x10800000300f7fae */ /* 0x0003e4000b121848 */
[----:B------:R-:W2:Y:S02]  /*25210*/  LDC R52, c[0x0][0x230] ;  /* 0x00008c00ff347b82 */ /* 0x000ea40000000800 */
[----:B------:R-:W2:Y:S04]  /*25220*/  LDL.LU.64 R124, [R1+0x14b8] ;  /* 0x0014b800017c7983 */ /* 0x000ea80000300a00 */
[----:B------:R-:W-:Y:S02]  /*25230*/  LDGSTS.E [R15+0x10c00], desc[UR8][R146.64], P6 ;  /* 0x10c00000920f7fae */ /* 0x000fe4000b121848 */
[----:B------:R-:W3:Y:S02]  /*25240*/  LDC R51, c[0x0][0x230] ;  /* 0x00008c00ff337b82 */ /* 0x000ee40000000800 */
[----:B------:R-:W-:Y:S04]  /*25250*/  LDGSTS.E [R15+0x11000], desc[UR8][R174.64], P6 ;  /* 0x11000000ae0f7fae */ /* 0x000fe8000b121848 */
[----:B------:R-:W-:Y:S02]  /*25260*/  LDGSTS.E [R15+0x11400], desc[UR8][R202.64], P6 ;  /* 0x11400000ca0f7fae */ /* 0x000fe4000b121848 */
[----:B-1----:R-:W1:Y:S02]  /*25270*/  LDC R48, c[0x0][0x230] ;  /* 0x00008c00ff307b82 */ /* 0x002e640000000800 */
[----:B------:R-:W3:Y:S04]  /*25280*/  LDL.LU.64 R146, [R1+0x14b0] ;  /* 0x0014b00001927983 */ /* 0x000ee80000300a00 */
[----:B------:R-:W4:Y:S02]  /*25290*/  LDL.LU.64 R174, [R1+0x14a8] ;  /* 0x0014a80001ae7983 */ /* 0x000f240000300a00 */
[----:B------:R-:W1:Y:S02]  /*252a0*/  LDC R50, c[0x0][0x230] ;  /* 0x00008c00ff327b82 */ /* 0x000e640000000800 */
[----:B------:R-:W2:Y:S04]  /*252b0*/  LDL.LU.64 R202, [R1+0x14a0] ;  /* 0x0014a00001ca7983 */ /* 0x000ea80000300a00 */
[----:B------:R-:W-:Y:S02]  /*252c0*/  LDGSTS.E [R15+0x11800], desc[UR8][R12.64], P6 ;  /* 0x118000000c0f7fae */ /* 0x000fe4000b121848 */
[----:B------:R-:W1:Y:S02]  /*252d0*/  LDC R53, c[0x0][0x230] ;  /* 0x00008c00ff357b82 */ /* 0x000e640000000800 */
[----:B------:R-:W-:Y:S04]  /*252e0*/  LDGSTS.E [R15+0x11c00], desc[UR8][R82.64], P6 ;  /* 0x11c00000520f7fae */ /* 0x000fe8000b121848 */
[----:B------:R-:W-:Y:S02]  /*252f0*/  LDGSTS.E [R15+0x12000], desc[UR8][R104.64], P6 ;  /* 0x12000000680f7fae */ /* 0x000fe4000b121848 */
[----:B------:R-:W1:Y:S02]  /*25300*/  LDC R54, c[0x0][0x230] ;  /* 0x00008c00ff367b82 */ /* 0x000e640000000800 */
[----:B------:R-:W3:Y:S04]  /*25310*/  LDL.LU.64 R12, [R1+0x1498] ;  /* 0x00149800010c7983 */ /* 0x000ee80000300a00 */
[----:B------:R-:W4:Y:S02]  /*25320*/  LDL.LU.64 R82, [R1+0x1490] ;  /* 0x0014900001527983 */ /* 0x000f240000300a00 */
[----:B------:R-:W1:Y:S02]  /*25330*/  LDC R55, c[0x0][0x230] ;  /* 0x00008c00ff377b82 */ /* 0x000e640000000800 */
[----:B------:R-:W4:Y:S04]  /*25340*/  LDL.LU.64 R104, [R1+0x1488] ;  /* 0x0014880001687983 */ /* 0x000f280000300a00 */
[----:B------:R-:W-:Y:S04]  /*25350*/  LDGSTS.E [R15+0x12400], desc[UR8][R2.64], P6 ;  /* 0x12400000020f7fae */ /* 0x000fe8000b121848 */
[----:B------:R-:W-:Y:S04]  /*25360*/  LDGSTS.E [R15+0x12800], desc[UR8][R16.64], P6 ;  /* 0x12800000100f7fae */ /* 0x000fe8000b121848 */
[----:B------:R-:W-:Y:S04]  /*25370*/  LDGSTS.E [R15+0x12c00], desc[UR8][R126.64], P6 ;  /* 0x12c000007e0f7fae */ /* 0x000fe8000b121848 */
[----:B------:R-:W2:Y:S04]  /*25380*/  LDL.LU.64 R2, [R1+0x1480] ;  /* 0x0014800001027983 */ /* 0x000ea80000300a00 */
[----:B------:R-:W2:Y:S04]  /*25390*/  LDL.LU.64 R16, [R1+0x1478] ;  /* 0x0014780001107983 */ /* 0x000ea80000300a00 */
[----:B------:R-:W4:Y:S04]  /*253a0*/  LDL.LU.64 R126, [R1+0x1470] ;  /* 0x00147000017e7983 */ /* 0x000f280000300a00 */
[----:B------:R-:W-:Y:S04]  /*253b0*/  LDGSTS.E [R15+0x13000], desc[UR8][R148.64], P6 ;  /* 0x13000000940f7fae */ /* 0x000fe8000b121848 */
[----:B------:R-:W-:Y:S04]  /*253c0*/  LDGSTS.E [R15+0x13400], desc[UR8][R176.64], P6 ;  /* 0x13400000b00f7fae */ /* 0x000fe8000b121848 */
[----:B------:R-:W-:Y:S04]  /*253d0*/  LDGSTS.E [R15+0x13800], desc[UR8][R204.64], P6 ;  /* 0x13800000cc0f7fae */ /* 0x000fe8000b121848 */
[----:B------:R-:W4:Y:S04]  /*253e0*/  LDL.LU.64 R148, [R1+0x1468] ;  /* 0x0014680001947983 */ /* 0x000f280000300a00 */
[----:B------:R-:W4:Y:S04]  /*253f0*/  LDL.LU.64 R176, [R1+0x1460] ;  /* 0x0014600001b07983 */ /* 0x000f280000300a00 */
[----:B------:R-:W4:Y:S04]  /*25400*/  LDL.LU.64 R204, [R1+0x1458] ;  /* 0x0014580001cc7983 */ /* 0x000f280000300a00 */
[----:B------:R1:W-:Y:S04]  /*25410*/  LDGSTS.E [R15+0x13c00], desc[UR8][R46.64], P6 ;  /* 0x13c000002e0f7fae */ /* 0x0003e8000b121848 */
[----:B------:R-:W-:Y:S01]  /*25420*/  STL [R1+0x118c], R15 ;  /* 0x00118c0f01007387 */ /* 0x000fe20000100800 */
[----:B-1----:R-:W1:Y:S03]  /*25430*/  LDC R47, c[0x0][0x230] ;  /* 0x00008c00ff2f7b82 */ /* 0x002e660000000800 */
[----:B--2---:R-:W-:Y:S04]  /*25440*/  LDGSTS.E [R16+0x10080], desc[UR8][R2.64], P6 ;  /* 0x1008000002107fae */ /* 0x004fe8000b121848 */
[----:B---3--:R-:W-:Y:S04]  /*25450*/  LDGSTS.E [R16+0x10480], desc[UR8][R12.64], P6 ;  /* 0x104800000c107fae */ /* 0x008fe8000b121848 */
[----:B------:R-:W-:Y:S04]  /*25460*/  LDGSTS.E [R16+0x10880], desc[UR8][R10.64], P6 ;  /* 0x108800000a107fae */ /* 0x000fe8000b121848 */
[----:B------:R-:W2:Y:S04]  /*25470*/  LDL.LU.64 R2, [R1+0x1450] ;  /* 0x0014500001027983 */ /* 0x000ea80000300a00 */
[----:B------:R-:W3:Y:S04]  /*25480*/  LDL.LU.64 R12, [R1+0x1448] ;  /* 0x00144800010c7983 */ /* 0x000ee80000300a00 */
[----:B------:R-:W-:Y:S04]  /*25490*/  LDGSTS.E [R16+0x10c80], desc[UR8][R4.64], P6 ;  /* 0x10c8000004107fae */ /* 0x000fe8000b121848 */
        /* <DEDUP_REMOVED lines=23> */
[----:B------:R2:W-:Y:S04]  /*25610*/  LDGSTS.E [R16+0x13c80], desc[UR8][R22.64], P6 ;  /* 0x13c8000016107fae */ /* 0x0005e8000b121848 */
[----:B------:R-:W3:Y:S04]  /*25620*/  LDL.LU.64 R206, [R1+0x13e0] ;  /* 0x0013e00001ce7983 */ /* 0x000ee80000300a00 */
[----:B----4-:R-:W-:Y:S04]  /*25630*/  LDGSTS.E [R17+0x10100], desc[UR8][R204.64], P6 ;  /* 0x10100000cc117fae */ /* 0x010fe8000b121848 */
[----:B------:R-:W-:Y:S04]  /*25640*/  LDGSTS.E [R17+0x10500], desc[UR8][R202.64], P6 ;  /* 0x10500000ca117fae */ /* 0x000fe8000b121848 */
[----:B------:R-:W-:Y:S04]  /*25650*/  LDGSTS.E [R17+0x10900], desc[UR8][R200.64], P6 ;  /* 0x10900000c8117fae */ /* 0x000fe8000b121848 */
[----:B------:R-:W4:Y:S04]  /*25660*/  LDL.LU.64 R204, [R1+0x13d8] ;  /* 0x0013d80001cc7983 */ /* 0x000f280000300a00 */
[----:B------:R-:W4:Y:S04]  /*25670*/  LDL.LU.64 R202, [R1+0x13d0] ;  /* 0x0013d00001ca7983 */ /* 0x000f280000300a00 */
[----:B------:R-:W4:Y:S04]  /*25680*/  LDL.LU.64 R200, [R1+0x13c8] ;  /* 0x0013c80001c87983 */ /* 0x000f280000300a00 */
[----:B------:R-:W-:Y:S04]  /*25690*/  LDGSTS.E [R17+0x10d00], desc[UR8][R198.64], P6 ;  /* 0x10d00000c6117fae */ /* 0x000fe8000b121848 */
        /* <DEDUP_REMOVED lines=15> */
[----:B------:R-:W2:Y:S04]  /*25790*/  LDL.LU.64 R18, [R1+0x1388] ;  /* 0x0013880001127983 */ /* 0x000ea80000300a00 */
[----:B------:R-:W-:Y:S04]  /*257a0*/  LDGSTS.E [R17+0x13100], desc[UR8][R182.64], P6 ;  /* 0x13100000b6117fae */ /* 0x000fe8000b121848 */
[----:B------:R-:W-:Y:S04]  /*257b0*/  LDGSTS.E [R17+0x13500], desc[UR8][R180.64], P6 ;  /* 0x13500000b4117fae */ /* 0x000fe8000b121848 */
[----:B------:R-:W4:Y:S04]  /*257c0*/  LDL.LU.64 R184, [R1+0x1380] ;  /* 0x0013800001b87983 */ /* 0x000f280000300a00 */
[----:B------:R-:W-:Y:S04]  /*257d0*/  LDGSTS.E [R17+0x13900], desc[UR8][R178.64], P6 ;  /* 0x13900000b2117fae */ /* 0x000fe8000b121848 */
[----:B------:R-:W4:Y:S04]  /*257e0*/  LDL.LU.64 R182, [R1+0x1378] ;  /* 0x0013780001b67983 */ /* 0x000f280000300a00 */
[----:B------:R-:W-:Y:S04]  /*257f0*/  LDGSTS.E [R17+0x13d00], desc[UR8][R44.64], P6 ;  /* 0x13d000002c117fae */ /* 0x000fe8000b121848 */
[----:B------:R-:W4:Y:S04]  /*25800*/  LDL.LU.64 R180, [R1+0x1370] ;  /* 0x0013700001b47983 */ /* 0x000f280000300a00 */
[----:B------:R-:W4:Y:S04]  /*25810*/  LDL.LU.64 R178, [R1+0x1368] ;  /* 0x0013680001b27983 */ /* 0x000f280000300a00 */
[----:B------:R-:W-:Y:S04]  /*25820*/  STL.64 [R1+0xf60], R16 ;  /* 0x000f601001007387 */ /* 0x000fe80000100a00 */
[----:B--2---:R-:W-:Y:S04]  /*25830*/  LDGSTS.E [R18+0x10180], desc[UR8][R176.64], P6 ;  /* 0x10180000b0127fae */ /* 0x004fe8000b121848 */
[----:B------:R-:W-:Y:S04]  /*25840*/  LDGSTS.E [R18+0x10580], desc[UR8][R174.64], P6 ;  /* 0x10580000ae127fae */ /* 0x000fe8000b121848 */
[----:B------:R-:W-:Y:S04]  /*25850*/  LDGSTS.E [R18+0x10980], desc[UR8][R172.64], P6 ;  /* 0x10980000ac127fae */ /* 0x000fe8000b121848 */
[----:B------:R-:W2:Y:S04]  /*25860*/  LDL.LU.64 R176, [R1+0x1360] ;  /* 0x0013600001b07983 */ /* 0x000ea80000300a00 */
[----:B------:R-:W-:Y:S04]  /*25870*/  LDGSTS.E [R18+0x10d80], desc[UR8][R170.64], P6 ;  /* 0x10d80000aa127fae */ /* 0x000fe8000b121848 */
[----:B------:R-:W4:Y:S04]  /*25880*/  LDL.LU.64 R174, [R1+0x1358] ;  /* 0x0013580001ae7983 */ /* 0x000f280000300a00 */
[----:B------:R-:W-:Y:S04]  /*25890*/  LDGSTS.E [R18+0x11180], desc[UR8][R168.64], P6 ;  /* 0x11180000a8127fae */ /* 0x000fe8000b121848 */
[----:B------:R-:W2:Y:S04]  /*258a0*/  LDL.LU.64 R172, [R1+0x1350] ;  /* 0x0013500001ac7983 */ /* 0x000ea80000300a00 */
        /* <DEDUP_REMOVED lines=23> */
[----:B------:R-:W-:Y:S04]  /*25a20*/  LDGSTS.E [R19+0x10600], desc[UR8][R146.64], P6 ;  /* 0x1060000092137fae */ /* 0x000fe8000b121848 */
[----:B------:R-:W-:Y:S04]  /*25a30*/  LDGSTS.E [R19+0x10a00], desc[UR8][R144.64], P6 ;  /* 0x10a0000090137fae */ /* 0x000fe8000b121848 */
[----:B------:R-:W2:Y:S04]  /*25a40*/  LDL.LU.64 R148, [R1+0x12f0] ;  /* 0x0012f00001947983 */ /* 0x000ea80000300a00 */
[----:B------:R-:W2:Y:S04]  /*25a50*/  LDL.LU.64 R146, [R1+0x12e8] ;  /* 0x0012e80001927983 */ /* 0x000ea80000300a00 */
        /* <DEDUP_REMOVED lines=12> */
[----:B------:R-:W3:Y:S04]  /*25b20*/  LDL.LU.64 R20, [R1+0x12b0] ;  /* 0x0012b00001147983 */ /* 0x000ee80000300a00 */
[----:B------:R-:W-:Y:S04]  /*25b30*/  LDGSTS.E [R19+0x12600], desc[UR8][R132.64], P6 ;  /* 0x1260000084137fae */ /* 0x000fe8000b121848 */
[----:B------:R-:W-:Y:S04]  /*25b40*/  LDGSTS.E [R19+0x12a00], desc[UR8][R130.64], P6 ;  /* 0x12a0000082137fae */ /* 0x000fe8000b121848 */
[----:B------:R-:W-:Y:S04]  /*25b50*/  LDGSTS.E [R19+0x12e00], desc[UR8][R128.64], P6 ;  /* 0x12e0000080137fae */ /* 0x000fe8000b121848 */
[----:B------:R-:W-:Y:S04]  /*25b60*/  LDGSTS.E [R19+0x13200], desc[UR8][R240.64], P6 ;  /* 0x13200000f0137fae */ /* 0x000fe8000b121848 */
[----:B------:R-:W-:Y:S04]  /*25b70*/  LDGSTS.E [R19+0x13600], desc[UR8][R236.64], P6 ;  /* 0x13600000ec137fae */ /* 0x000fe8000b121848 */
[----:B------:R1:W-:Y:S04]  /*25b80*/  LDGSTS.E [R19+0x13a00], desc[UR8][R40.64], P6 ;  /* 0x13a0000028137fae */ /* 0x0003e8000b121848 */
[----:B------:R1:W-:Y:S04]  /*25b90*/  LDGSTS.E [R19+0x13e00], desc[UR8][R36.64], P6 ;  /* 0x13e0000024137fae */ /* 0x0003e8000b121848 */
[----:B------:R-:W2:Y:S04]  /*25ba0*/  LDL.LU.64 R132, [R1+0x12a8] ;  /* 0x0012a80001847983 */ /* 0x000ea80000300a00 */
[----:B------:R-:W2:Y:S01]  /*25bb0*/  LDL.LU.64 R130, [R1+0x12a0] ;  /* 0x0012a00001827983 */ /* 0x000ea20000300a00 */
[C---:B------:R-:W-:Y:S01]  /*25bc0*/  VIADD R23, R2.reuse, 0x100000 ;  /* 0x0010000002177836 */ /* 0x040fe20000000000 */
[----:B------:R-:W-:Y:S01]  /*25bd0*/  IADD3 R22, R2, 0x100000, RZ ;  /* 0x0010000002167810 */ /* 0x000fe20007ffe0ff */
[----:B-1----:R-:W1:Y:S01]  /*25be0*/  LDC R41, c[0x0][0x230] ;  /* 0x00008c00ff297b82 */ /* 0x002e620000000800 */
[----:B------:R-:W2:Y:S04]  /*25bf0*/  LDL.LU.64 R128, [R1+0x1298] ;  /* 0x0012980001807983 */ /* 0x000ea80000300a00 */
[----:B------:R-:W-:Y:S03]  /*25c00*/  STL.64 [R1+0xf68], R18 ;  /* 0x000f681201007387 */ /* 0x000fe60000100a00 */
[----:B------:R-:W1:Y:S01]  /*25c10*/  LDC R36, c[0x0][0x230] ;  /* 0x00008c00ff247b82 */ /* 0x000e620000000800 */
[----:B---3--:R-:W-:Y:S04]  /*25c20*/  LDGSTS.E [R20+0x10280], desc[UR8][R126.64], P6 ;  /* 0x102800007e147fae */ /* 0x008fe8000b121848 */
        /* <DEDUP_REMOVED lines=11> */
[----:B------:R-:W-:Y:S04]  /*25ce0*/  LDGSTS.E [R20+0x12a80], desc[UR8][R106.64], P6 ;  /* 0x12a800006a147fae */ /* 0x000fe8000b121848 */
[----:B------:R-:W3:Y:S04]  /*25cf0*/  LDL.LU.64 R122, [R1+0x1280] ;  /* 0x00128000017a7983 */ /* 0x000ee80000300a00 */
[----:B------:R-:W-:Y:S04]  /*25d00*/  LDGSTS.E [R20+0x12e80], desc[UR8][R248.64], P6 ;  /* 0x12e80000f8147fae */ /* 0x000fe8000b121848 */
[----:B------:R-:W2:Y:S04]  /*25d10*/  LDL.LU.64 R120, [R1+0x1278] ;  /* 0x0012780001787983 */ /* 0x000ea80000300a00 */
[----:B------:R-:W-:Y:S04]  /*25d20*/  LDGSTS.E [R20+0x13280], desc[UR8][R246.64], P6 ;  /* 0x13280000f6147fae */ /* 0x000fe8000b121848 */
[----:B------:R-:W3:Y:S04]  /*25d30*/  LDL.LU.64 R118, [R1+0x1270] ;  /* 0x0012700001767983 */ /* 0x000ee80000300a00 */
[----:B------:R-:W-:Y:S04]  /*25d40*/  LDGSTS.E [R20+0x13680], desc[UR8][R234.64], P6 ;  /* 0x13680000ea147fae */ /* 0x000fe8000b121848 */
[----:B------:R-:W4:Y:S04]  /*25d50*/  LDL.LU.64 R116, [R1+0x1268] ;  /* 0x0012680001747983 */ /* 0x000f280000300a00 */
[----:B------:R-:W-:Y:S04]  /*25d60*/  LDGSTS.E [R20+0x13a80], desc[UR8][R42.64], P6 ;  /* 0x13a800002a147fae */ /* 0x000fe8000b121848 */
[----:B------:R-:W2:Y:S04]  /*25d70*/  LDL.LU.64 R114, [R1+0x1260] ;  /* 0x0012600001727983 */ /* 0x000ea80000300a00 */
[----:B------:R1:W-:Y:S04]  /*25d80*/  LDGSTS.E [R20+0x13e80], desc[UR8][R30.64], P6 ;  /* 0x13e800001e147fae */ /* 0x0003e8000b121848 */
[----:B------:R-:W3:Y:S04]  /*25d90*/  LDL.LU.64 R112, [R1+0x1258] ;  /* 0x0012580001707983 */ /* 0x000ee80000300a00 */
[----:B------:R-:W-:Y:S04]  /*25da0*/  LDGSTS.E [R21+0x10300], desc[UR8][R104.64], P6 ;  /* 0x1030000068157fae */ /* 0x000fe8000b121848 */
[----:B------:R-:W4:Y:S01]  /*25db0*/  LDL.LU.64 R110, [R1+0x1250] ;  /* 0x00125000016e7983 */ /* 0x000f220000300a00 */
[----:B-1----:R-:W1:Y:S03]  /*25dc0*/  LDC R31, c[0x0][0x230] ;  /* 0x00008c00ff1f7b82 */ /* 0x002e660000000800 */
[----:B------:R-:W-:Y:S04]  /*25dd0*/  LDGSTS.E [R21+0x10700], desc[UR8][R102.64], P6 ;  /* 0x1070000066157fae */ /* 0x000fe8000b121848 */
[----:B------:R-:W2:Y:S01]  /*25de0*/  LDL.LU.64 R108, [R1+0x1248] ;  /* 0x00124800016c7983 */ /* 0x000ea20000300a00 */
[----:B------:R-:W1:Y:S03]  /*25df0*/  LDC R30, c[0x0][0x230] ;  /* 0x00008c00ff1e7b82 */ /* 0x000e660000000800 */
[----:B------:R-:W-:Y:S04]  /*25e00*/  LDGSTS.E [R21+0x10b00], desc[UR8][R100.64], P6 ;  /* 0x10b0000064157fae */ /* 0x000fe8000b121848 */
[----:B------:R-:W3:Y:S04]  /*25e10*/  LDL.LU.64 R106, [R1+0x1240] ;  /* 0x00124000016a7983 */ /* 0x000ee80000300a00 */
[----:B------:R-:W-:Y:S04]  /*25e20*/  LDGSTS.E [R21+0x10f00], desc[UR8][R98.64], P6 ;  /* 0x10f0000062157fae */ /* 0x000fe8000b121848 */
[----:B------:R-:W4:Y:S04]  /*25e30*/  LDL.LU.64 R104, [R1+0x1238] ;  /* 0x0012380001687983 */ /* 0x000f280000300a00 */
        /* <DEDUP_REMOVED lines=18> */
[----:B------:R1:W-:Y:S04]  /*25f60*/  LDGSTS.E [R21+0x13700], desc[UR8][R32.64], P6 ;  /* 0x1370000020157fae */ /* 0x0003e8000b121848 */
[----:B------:R-:W2:Y:S04]  /*25f70*/  LDL.LU.64 R84, [R1+0x11e8] ;  /* 0x0011e80001547983 */ /* 0x000ea80000300a00 */
[----:B------:R1:W-:Y:S04]  /*25f80*/  LDGSTS.E [R21+0x13b00], desc[UR8][R28.64], P6 ;  /* 0x13b000001c157fae */ /* 0x0003e8000b121848 */
[----:B------:R-:W-:Y:S01]  /*25f90*/  LDGSTS.E [R21+0x13f00], desc[UR8][R8.64], P6 ;  /* 0x13f0000008157fae */ /* 0x000fe2000b121848 */
[----:B-1----:R-:W1:Y:S03]  /*25fa0*/  LDC R32, c[0x0][0x230] ;  /* 0x00008c00ff207b82 */ /* 0x002e660000000800 */
[----:B------:R1:W-:Y:S04]  /*25fb0*/  STL.64 [R1+0xf78], R20 ;  /* 0x000f781401007387 */ /* 0x0003e80000100a00 */
[----:B------:R1:W-:Y:S01]  /*25fc0*/  STL.64 [R1+0xf70], R8 ;  /* 0x000f700801007387 */ /* 0x0003e20000100a00 */
[----:B------:R-:W1:Y:S03]  /*25fd0*/  LDC R28, c[0x0][0x230] ;  /* 0x00008c00ff1c7b82 */ /* 0x000e660000000800 */
[----:B------:R-:W-:Y:S04]  /*25fe0*/  LDGSTS.E [R0+0x10380], desc[UR8][R82.64], P6 ;  /* 0x1038000052007fae */ /* 0x000fe8000b121848 */
[----:B------:R-:W-:Y:S01]  /*25ff0*/  LDGSTS.E [R0+0x10780], desc[UR8][R80.64], P6 ;  /* 0x1078000050007fae */ /* 0x000fe2000b121848 */
[----:B------:R-:W1:Y:S03]  /*26000*/  LDC R29, c[0x0][0x230] ;  /* 0x00008c00ff1d7b82 */ /* 0x000e660000000800 */
[----:B------:R-:W-:Y:S04]  /*26010*/  LDGSTS.E [R0+0x10b80], desc[UR8][R78.64], P6 ;  /* 0x10b800004e007fae */ /* 0x000fe8000b121848 */
[----:B------:R-:W3:Y:S04]  /*26020*/  LDL.LU.64 R82, [R1+0x11e0] ;  /* 0x0011e00001527983 */ /* 0x000ee80000300a00 */
[----:B------:R-:W4:Y:S04]  /*26030*/  LDL.LU.64 R80, [R1+0x11d8] ;  /* 0x0011d80001507983 */ /* 0x000f280000300a00 */
[----:B------:R-:W2:Y:S04]  /*26040*/  LDL.LU.64 R78, [R1+0x11d0] ;  /* 0x0011d000014e7983 */ /* 0x000ea80000300a00 */
[----:B------:R-:W-:Y:S04]  /*26050*/  LDGSTS.E [R0+0x10f80], desc[UR8][R76.64], P6 ;  /* 0x10f800004c007fae */ /* 0x000fe8000b121848 */
[----:B------:R-:W-:Y:S04]  /*26060*/  LDGSTS.E [R0+0x11380], desc[UR8][R74.64], P6 ;  /* 0x113800004a007fae */ /* 0x000fe8000b121848 */
[----:B------:R-:W-:Y:S04]  /*26070*/  LDGSTS.E [R0+0x11780], desc[UR8][R72.64], P6 ;  /* 0x1178000048007fae */ /* 0x000fe8000b121848 */
[----:B------:R-:W1:Y:S04]  /*26080*/  LDL.LU.64 R76, [R1+0x11c8] ;  /* 0x0011c800014c7983 */ /* 0x000e680000300a00 */
[----:B------:R-:W3:Y:S04]  /*26090*/  LDL.LU.64 R74, [R1+0x11c0] ;  /* 0x0011c000014a7983 */ /* 0x000ee80000300a00 */
[----:B------:R-:W4:Y:S04]  /*260a0*/  LDL.LU.64 R72, [R1+0x11b8] ;  /* 0x0011b80001487983 */ /* 0x000f280000300a00 */
[----:B------:R-:W-:Y:S04]  /*260b0*/  LDGSTS.E [R0+0x11b80], desc[UR8][R70.64], P6 ;  /* 0x11b8000046007fae */ /* 0x000fe8000b121848 */
[----:B------:R-:W-:Y:S04]  /*260c0*/  LDGSTS.E [R0+0x11f80], desc[UR8][R68.64], P6 ;  /* 0x11f8000044007fae */ /* 0x000fe8000b121848 */
[----:B------:R-:W-:Y:S04]  /*260d0*/  LDGSTS.E [R0+0x12380], desc[UR8][R66.64], P6 ;  /* 0x1238000042007fae */ /* 0x000fe8000b121848 */
[----:B------:R-:W2:Y:S04]  /*260e0*/  LDL.LU.64 R70, [R1+0x11b0] ;  /* 0x0011b00001467983 */ /* 0x000ea80000300a00 */
[----:B------:R-:W3:Y:S04]  /*260f0*/  LDL.LU.64 R68, [R1+0x11a8] ;  /* 0x0011a80001447983 */ /* 0x000ee80000300a00 */
[----:B------:R-:W4:Y:S04]  /*26100*/  LDL.LU.64 R66, [R1+0x11a0] ;  /* 0x0011a00001427983 */ /* 0x000f280000300a00 */
[----:B------:R-:W-:Y:S04]  /*26110*/  LDGSTS.E [R0+0x12780], desc[UR8][R64.64], P6 ;  /* 0x1278000040007fae */ /* 0x000fe8000b121848 */
[----:B------:R-:W-:Y:S04]  /*26120*/  LDGSTS.E [R0+0x12b80], desc[UR8][R62.64], P6 ;  /* 0x12b800003e007fae */ /* 0x000fe8000b121848 */
[----:B------:R1:W-:Y:S04]  /*26130*/  LDGSTS.E [R0+0x12f80], desc[UR8][R250.64], P6 ;  /* 0x12f80000fa007fae */ /* 0x0003e8000b121848 */
[----:B------:R-:W2:Y:S04]  /*26140*/  LDL.LU.64 R64, [R1+0x1198] ;  /* 0x0011980001407983 */ /* 0x000ea80000300a00 */
[----:B------:R-:W4:Y:S01]  /*26150*/  LDL.LU.64 R62, [R1+0x1190] ;  /* 0x00119000013e7983 */ /* 0x000f220000300a00 */
[----:B-1----:R-:W1:Y:S03]  /*26160*/  LDC R251, c[0x0][0x230] ;  /* 0x00008c00fffb7b82 */ /* 0x002e660000000800 */
[----:B------:R-:W-:Y:S04]  /*26170*/  LDGSTS.E [R0+0x13380], desc[UR8][R242.64], P6 ;  /* 0x13380000f2007fae */ /* 0x000fe8000b121848 */
[----:B------:R-:W-:Y:S01]  /*26180*/  LDGSTS.E [R0+0x13780], desc[UR8][R34.64], P6 ;  /* 0x1378000022007fae */ /* 0x000fe2000b121848 */
[----:B------:R-:W1:Y:S03]  /*26190*/  LDC R250, c[0x0][0x230] ;  /* 0x00008c00fffa7b82 */ /* 0x000e660000000800 */
[----:B------:R1:W-:Y:S04]  /*261a0*/  LDGSTS.E [R0+0x13b80], desc[UR8][R26.64], P6 ;  /* 0x13b800001a007fae */ /* 0x0003e8000b121848 */
[----:B------:R-:W-:Y:S04]  /*261b0*/  LDGSTS.E [R0+0x13f80], desc[UR8][R6.64], P6 ;  /* 0x13f8000006007fae */ /* 0x000fe8000b121848 */
[----:B------:R-:W0:Y:S01]  /*261c0*/  LDGDEPBAR ;  /* 0x00000000000079af */ /* 0x000e220000000000 */
[----:B------:R-:W-:Y:S01]  /*261d0*/  BAR.SYNC.DEFER_BLOCKING 0x0 ;  /* 0x0000000000007b1d */ /* 0x000fe20000010000 */
[----:B-1----:R-:W-:-:S07]  /*261e0*/  VIADD R251, R251, 0xfffffdfe ;  /* 0xfffffdfefbfb7836 */ /* 0x002fce0000000000 */
[----:B------:R-:W1:Y:S01]  /*261f0*/  LDC R27, c[0x0][0x230] ;  /* 0x00008c00ff1b7b82 */ /* 0x000e620000000800 */
[----:B------:R-:W-:-:S07]  /*26200*/  ISETP.GE.U32.AND P1, PT, R251, 0x7ffffd7f, PT ;  /* 0x7ffffd7ffb00780c */ /* 0x000fce0003f26070 */
[----:B------:R-:W1:Y:S01]  /*26210*/  LDC R251, c[0x0][0x230] ;  /* 0x00008c00fffb7b82 */ /* 0x000e620000000800 */
[----:B------:R-:W-:-:S05]  /*26220*/  VIADD R26, R250, 0xfffffdfd ;  /* 0xfffffdfdfa1a7836 */ /* 0x000fca0000000000 */
[----:B------:R-:W-:Y:S01]  /*26230*/  ISETP.GE.U32.AND P3, PT, R26, 0x7ffffd7e, PT ;  /* 0x7ffffd7e1a00780c */ /* 0x000fe20003f66070 */
[----:B------:R-:W-:Y:S01]  /*26240*/  @!PT LDS RZ, [RZ] ;  /* 0x00000000fffff984 */ /* 0x000fe20000000800 */
[----:B------:R-:W-:Y:S01]  /*26250*/  @!PT LDS RZ, [RZ] ;  /* 0x00000000fffff984 */ /* 0x000fe20000000800 */
[----:B------:R-:W-:Y:S01]  /*26260*/  @!PT LDS RZ, [RZ] ;  /* 0x00000000fffff984 */ /* 0x000fe20000000800 */
[----:B------:R1:W-:Y:S04]  /*26270*/  LDGSTS.E [R230+-0x80000], desc[UR8][R24.64], !P2 ;  /* 0x8000000018e67fae */ /* 0x0003e8000d121848 */
[----:B------:R2:W-:Y:S01]  /*26280*/  STL.64 [R1+0xf80], R6 ;  /* 0x000f800601007387 */ /* 0x0005e20000100a00 */
[C---:B-1----:R-:W-:Y:S01]  /*26290*/  VIADD R24, R2.reuse, 0x100000 ;  /* 0x0010000002187836 */ /* 0x042fe20000000000 */
[----:B------:R-:W-:Y:S01]  /*262a0*/  IADD3 R25, R251, -0x204, RZ ;  /* 0xfffffdfcfb197810 */ /* 0x000fe20007ffe0ff */
[----:B------:R-:W-:Y:S02]  /*262b0*/  VIADD R26, R2, 0x100000 ;  /* 0x00100000021a7836 */ /* 0x000fe40000000000 */
[----:B------:R-:W-:-:S04]  /*262c0*/  IMAD.WIDE R20, R231, 0x4, R76 ;  /* 0x00000004e7147825 */ /* 0x000fc800078e024c */
[----:B---3--:R-:W-:-:S04]  /*262d0*/  IMAD.WIDE R18, R231, 0x4, R68 ;  /* 0x00000004e7127825 */ /* 0x008fc800078e0244 */
[----:B----4-:R-:W-:-:S04]  /*262e0*/  IMAD.WIDE R16, R231, 0x4, R62 ;  /* 0x00000004e7107825 */ /* 0x010fc800078e023e */
[----:B--2---:R-:W-:Y:S01]  /*262f0*/  IMAD.WIDE R8, R231, 0x4, R64 ;  /* 0x00000004e7087825 */ /* 0x004fe200078e0240 */
[----:B------:R1:W-:Y:S01]  /*26300*/  LDGSTS.E [R24+-0x7c000], desc[UR8][R16.64], !P2 ;  /* 0x8400000010187fae */ /* 0x0003e2000d121848 */
[----:B------:R-:W-:Y:S01]  /*26310*/  ISETP.GE.U32.AND P2, PT, R25, 0x7ffffd7d, PT ;  /* 0x7ffffd7d1900780c */ /* 0x000fe20003f46070 */
[----:B------:R-:W2:Y:S01]  /*26320*/  LDC R68, c[0x0][0x230] ;  /* 0x00008c00ff447b82 */ /* 0x000ea20000000800 */
[----:B------:R-:W-:Y:S01]  /*26330*/  IMAD.WIDE R6, R231, 0x4, R66 ;  /* 0x00000004e7067825 */ /* 0x000fe200078e0242 */
[----:B------:R1:W-:Y:S03]  /*26340*/  STL.64 [R1+0x480], R16 ;  /* 0x0004801001007387 */ /* 0x0003e60000100a00 */
[----:B------:R-:W-:Y:S01]  /*26350*/  VIADD R25, R2, 0x100000 ;  /* 0x0010000002197836 */ /* 0x000fe20000000000 */
[----:B------:R3:W-:Y:S01]  /*26360*/  STL.64 [R1+0x478], R8 ;  /* 0x0004780801007387 */ /* 0x0007e20000100a00 */
[C---:B------:R-:W-:Y:S01]  /*26370*/  VIADD R35, R5.reuse, 0x100000 ;  /* 0x0010000005237836 */ /* 0x040fe20000000000 */
[C---:B------:R-:W-:Y:S01]  /*26380*/  IADD3 R34, R5.reuse, 0x100000, RZ ;  /* 0x0010000005227810 */ /* 0x040fe20007ffe0ff */
[----:B------:R-:W-:Y:S01]  /*26390*/  VIADD R36, R36, 0xfffffd96 ;  /* 0xfffffd9624247836 */ /* 0x000fe20000000000 */
[----:B------:R3:W-:Y:S01]  /*263a0*/  LDGSTS.E [R23+-0x7fffc], desc[UR8][R8.64], !P1 ;  /* 0x8000400008177fae */ /* 0x0007e2000c921848 */
[C---:B------:R-:W-:Y:S01]  /*263b0*/  VIADD R33, R5.reuse, 0x100000 ;  /* 0x0010000005217836 */ /* 0x040fe20000000000 */
[C---:B------:R-:W-:Y:S01]  /*263c0*/  IADD3 R40, R5.reuse, 0x100000, RZ ;  /* 0x0010000005287810 */ /* 0x040fe20007ffe0ff */
[----:B------:R-:W-:Y:S01]  /*263d0*/  VIADD R39, R5, 0x100000 ;  /* 0x0010000005277836 */ /* 0x000fe20000000000 */
[----:B------:R4:W-:Y:S01]  /*263e0*/  STL.64 [R1+0x460], R6 ;  /* 0x0004600601007387 */ /* 0x0009e20000100a00 */
[----:B-1----:R-:W-:Y:S01]  /*263f0*/  IMAD.WIDE R16, R231, 0x4, R70 ;  /* 0x00000004e7107825 */ /* 0x002fe200078e0246 */
[----:B------:R-:W-:Y:S01]  /*26400*/  IADD3 R46, R5, 0x100000, RZ ;  /* 0x00100000052e7810 */ /* 0x000fe20007ffe0ff */
[----:B------:R-:W1:Y:S01]  /*26410*/  LDC R69, c[0x0][0x230] ;  /* 0x00008c00ff457b82 */ /* 0x000e620000000800 */
[----:B------:R4:W-:Y:S01]  /*26420*/  LDGSTS.E [R22+-0x7bffc], desc[UR8][R6.64], !P1 ;  /* 0x8400400006167fae */ /* 0x0009e2000c921848 */
[----:B---3--:R-:W-:-:S03]  /*26430*/  IMAD.WIDE R8, R231, 0x4, R72 ;  /* 0x00000004e7087825 */ /* 0x008fc600078e0248 */
[----:B------:R3:W-:Y:S01]  /*26440*/  LDGSTS.E [R25+-0x7fff8], desc[UR8][R18.64], !P3 ;  /* 0x8000800012197fae */ /* 0x0007e2000d921848 */
[----:B------:R-:W-:-:S03]  /*26450*/  VIADD R48, R48, 0xfffffdf0 ;  /* 0xfffffdf030307836 */ /* 0x000fc60000000000 */
[----:B------:R-:W-:Y:S01]  /*26460*/  LDGSTS.E [R24+-0x7bff8], desc[UR8][R16.64], !P3 ;  /* 0x8400800010187fae */ /* 0x000fe2000d921848 */
[----:B------:R-:W-:Y:S01]  /*26470*/  VIADD R38, R5, 0x100000 ;  /* 0x0010000005267836 */ /* 0x000fe20000000000 */
[----:B------:R-:W-:Y:S01]  /*26480*/  IADD3 R51, R51, -0x211, RZ ;  /* 0xfffffdef33337810 */ /* 0x000fe20007ffe0ff */
[----:B----4-:R-:W-:Y:S01]  /*26490*/  IMAD.WIDE R6, R231, 0x4, R74 ;  /* 0x00000004e7067825 */ /* 0x010fe200078e024a */
[----:B------:R4:W-:Y:S01]  /*264a0*/  LDGSTS.E [R23+-0x7fff4], desc[UR8][R8.64], !P2 ;  /* 0x8000c00008177fae */ /* 0x0009e2000d121848 */
[----:B------:R-:W-:Y:S01]  /*264b0*/  IADD3 R50, R50, -0x212, RZ ;  /* 0xfffffdee32327810 */ /* 0x000fe20007ffe0ff */
[----:B------:R-:W1:Y:S01]  /*264c0*/  LDC R70, c[0x0][0x230] ;  /* 0x00008c00ff467b82 */ /* 0x000e620000000800 */
[----:B---3--:R-:W-:Y:S01]  /*264d0*/  VIADD R25, R27, 0xfffffddf ;  /* 0xfffffddf1b197836 */ /* 0x008fe20000000000 */
[----:B------:R3:W-:Y:S06]  /*264e0*/  LDGSTS.E [R22+-0x7bff4], desc[UR8][R6.64], !P2 ;  /* 0x8400c00006167fae */ /* 0x0007ec000d121848 */
[----:B------:R-:W2:Y:S01]  /*264f0*/  LDC R27, c[0x0][0x230] ;  /* 0x00008c00ff1b7b82 */ /* 0x000ea20000000800 */
[----:B----4-:R-:W-:-:S02]  /*26500*/  IADD3 R23, R28, -0x222, RZ ;  /* 0xfffffdde1c177810 */ /* 0x010fc40007ffe0ff */
[----:B------:R-:W-:Y:S01]  /*26510*/  ISETP.GE.U32.AND P1, PT, R25, 0x7ffffd60, PT ;  /* 0x7ffffd601900780c */ /* 0x000fe20003f26070 */
[----:B---3--:R-:W-:Y:S01]  /*26520*/  VIADD R22, R29, 0xfffffddd ;  /* 0xfffffddd1d167836 */ /* 0x008fe20000000000 */
[----:B------:R-:W-:Y:S01]  /*26530*/  ISETP.GE.U32.AND P2, PT, R23, 0x7ffffd5f, PT ;  /* 0x7ffffd5f1700780c */ /* 0x000fe20003f46070 */
[----:B------:R3:W-:Y:S01]  /*26540*/  STL.64 [R1+0x450], R18 ;  /* 0x0004501201007387 */ /* 0x0007e20000100a00 */
[----:B------:R-:W-:Y:S01]  /*26550*/  IADD3 R25, R2, 0x100000, RZ ;  /* 0x0010000002197810 */ /* 0x000fe20007ffe0ff */
[----:B------:R-:W4:Y:S01]  /*26560*/  LDC R29, c[0x0][0x230] ;  /* 0x00008c00ff1d7b82 */ /* 0x000f220000000800 */
[----:B------:R-:W-:Y:S01]  /*26570*/  ISETP.GE.U32.AND P3, PT, R22, 0x7ffffd5e, PT ;  /* 0x7ffffd5e1600780c */ /* 0x000fe20003f66070 */
[----:B------:R3:W-:Y:S01]  /*26580*/  STL.64 [R1+0x448], R16 ;  /* 0x0004481001007387 */ /* 0x0007e20000100a00 */
[----:B------:R-:W-:-:S03]  /*26590*/  VIADD R23, R2, 0x100000 ;  /* 0x0010000002177836 */ /* 0x000fc60000000000 */
[----:B------:R3:W-:Y:S01]  /*265a0*/  STL.64 [R1+0x428], R8 ;  /* 0x0004280801007387 */ /* 0x0007e20000100a00 */
[----:B------:R-:W-:Y:S01]  /*265b0*/  VIADD R22, R2, 0x100000 ;  /* 0x0010000002167836 */ /* 0x000fe20000000000 */
[----:B------:R-:W1:Y:S01]  /*265c0*/  LDC R28, c[0x0][0x230] ;  /* 0x00008c00ff1c7b82 */ /* 0x000e620000000800 */
[C---:B---3--:R-:W-:Y:S01]  /*265d0*/  IMAD.WIDE R18, R231.reuse, 0x4, R78 ;  /* 0x00000004e7127825 */ /* 0x048fe200078e024e */
[----:B------:R3:W-:Y:S03]  /*265e0*/  STL.64 [R1+0x430], R6 ;  /* 0x0004300601007387 */ /* 0x0007e60000100a00 */
[----:B------:R-:W-:Y:S01]  /*265f0*/  IMAD.WIDE R16, R231, 0x4, R80 ;  /* 0x00000004e7107825 */ /* 0x000fe200078e0250 */
[----:B------:R3:W-:Y:S03]  /*26600*/  STL.64 [R1+0x420], R20 ;  /* 0x0004201401007387 */ /* 0x0007e60000100a00 */
[----:B------:R-:W-:Y:S01]  /*26610*/  VIADD R45, R5, 0x100000 ;  /* 0x00100000052d7836 */ /* 0x000fe20000000000 */
[----:B------:R2:W-:Y:S01]  /*26620*/  LDGSTS.E [R26+-0x78000], desc[UR8][R20.64], !P1 ;  /* 0x88000000141a7fae */ /* 0x0005e2000c921848 */
[----:B------:R-:W-:-:S04]  /*26630*/  IMAD.WIDE R8, R231, 0x4, R82 ;  /* 0x00000004e7087825 */ /* 0x000fc800078e0252 */
[----:B------:R-:W-:Y:S02]  /*26640*/  VIADD R44, R5, 0x100000 ;  /* 0x00100000052c7836 */ /* 0x000fe40000000000 */
[----:B------:R-:W-:Y:S02]  /*26650*/  VIADD R47, R47, 0xfffffd94 ;  /* 0xfffffd942f2f7836 */ /* 0x000fe40000000000 */
[----:B------:R-:W-:Y:S02]  /*26660*/  VIADD R49, R5, 0x100000 ;  /* 0x0010000005317836 */ /* 0x000fe40000000000 */
[----:B------:R-:W-:Y:S02]  /*26670*/  VIADD R52, R52, 0xfffffded ;  /* 0xfffffded34347836 */ /* 0x000fe40000000000 */
[C---:B------:R-:W-:Y:S02]  /*26680*/  VIADD R58, R10.reuse, 0x100000 ;  /* 0x001000000a3a7836 */ /* 0x040fe40000000000 */
[----:B------:R-:W-:Y:S01]  /*26690*/  VIADD R59, R59, 0xfffffdb0 ;  /* 0xfffffdb03b3b7836 */ /* 0x000fe20000000000 */
[----:B------:R-:W-:Y:S01]  /*266a0*/  IADD3 R66, R10, 0x100000, RZ ;  /* 0x001000000a427810 */ /* 0x000fe20007ffe0ff */
[C---:B---3--:R-:W-:Y:S01]  /*266b0*/  IMAD.WIDE R6, R231.reuse, 0x4, R84 ;  /* 0x00000004e7067825 */ /* 0x048fe200078e0254 */
[----:B------:R3:W-:Y:S01]  /*266c0*/  STL.64 [R1+0x568], R18 ;  /* 0x0005681201007387 */ /* 0x0007e20000100a00 */
[----:B------:R-:W4:Y:S03]  /*266d0*/  LDC R76, c[0x0][0x230] ;  /* 0x00008c00ff4c7b82 */ /* 0x000f260000000800 */
[----:B------:R3:W-:Y:S04]  /*266e0*/  LDGSTS.E [R25+-0x74000], desc[UR8][R18.64], !P1 ;  /* 0x8c00000012197fae */ /* 0x0007e8000c921848 */
[----:B------:R1:W-:Y:S01]  /*266f0*/  STL.64 [R1+0x408], R16 ;  /* 0x0004081001007387 */ /* 0x0003e20000100a00 */
[----:B--2---:R-:W-:-:S04]  /*26700*/  IMAD.WIDE R20, R231, 0x4, R88 ;  /* 0x00000004e7147825 */ /* 0x004fc800078e0258 */
[C---:B------:R-:W-:Y:S01]  /*26710*/  VIADD R67, R10.reuse, 0x100000 ;  /* 0x001000000a437836 */ /* 0x040fe20000000000 */
[----:B------:R2:W-:Y:S01]  /*26720*/  LDGSTS.E [R24+-0x77ffc], desc[UR8][R16.64], !P2 ;  /* 0x8800400010187fae */ /* 0x0005e2000d121848 */
[C---:B------:R-:W-:Y:S02]  /*26730*/  VIADD R65, R10.reuse, 0x100000 ;  /* 0x001000000a417836 */ /* 0x040fe40000000000 */
[C---:B------:R-:W-:Y:S01]  /*26740*/  VIADD R64, R10.reuse, 0x100000 ;  /* 0x001000000a407836 */ /* 0x040fe20000000000 */
[----:B------:R1:W-:Y:S01]  /*26750*/  STL.64 [R1+0x560], R8 ;  /* 0x0005600801007387 */ /* 0x0003e20000100a00 */
[----:B---3--:R-:W-:Y:S01]  /*26760*/  IMAD.WIDE R18, R231, 0x4, R90 ;  /* 0x00000004e7127825 */ /* 0x008fe200078e025a */
[----:B------:R-:W-:Y:S01]  /*26770*/  IADD3 R73, R10, 0x100000, RZ ;  /* 0x001000000a497810 */ /* 0x000fe20007ffe0ff */
[----:B------:R-:W3:Y:S01]  /*26780*/  LDC R79, c[0x0][0x230] ;  /* 0x00008c00ff4f7b82 */ /* 0x000ee20000000800 */
[----:B------:R1:W-:Y:S04]  /*26790*/  LDGSTS.E [R23+-0x73ffc], desc[UR8][R8.64], !P2 ;  /* 0x8c00400008177fae */ /* 0x0003e8000d121848 */
[----:B------:R4:W-:Y:S01]  /*267a0*/  STL.64 [R1+0x3f0], R6 ;  /* 0x0003f00601007387 */ /* 0x0009e20000100a00 */
[----:B--2---:R-:W-:Y:S01]  /*267b0*/  IADD3 R24, R27, -0x224, RZ ;  /* 0xfffffddc1b187810 */ /* 0x004fe20007ffe0ff */
[----:B-1----:R-:W-:Y:S01]  /*267c0*/  IMAD.WIDE R16, R231, 0x4, R92 ;  /* 0x00000004e7107825 */ /* 0x002fe200078e025c */
[----:B------:R-:W1:Y:S01]  /*267d0*/  LDC R27, c[0x0][0x230] ;  /* 0x00008c00ff1b7b82 */ /* 0x000e620000000800 */
[----:B------:R4:W-:Y:S01]  /*267e0*/  LDGSTS.E [R22+-0x77ff8], desc[UR8][R6.64], !P3 ;  /* 0x8800800006167fae */ /* 0x0009e2000d921848 */
[----:B------:R-:W-:Y:S01]  /*267f0*/  ISETP.GE.U32.AND P1, PT, R24, 0x7ffffd5d, PT ;  /* 0x7ffffd5d1800780c */ /* 0x000fe20003f26070 */
[----:B------:R-:W-:-:S02]  /*26800*/  VIADD R23, R31, 0xfffffdbf ;  /* 0xfffffdbf1f177836 */ /* 0x000fc40000000000 */
[----:B------:R-:W-:-:S03]  /*26810*/  IMAD.WIDE R8, R231, 0x4, R94 ;  /* 0x00000004e7087825 */ /* 0x000fc600078e025e */
[----:B------:R-:W2:Y:S01]  /*26820*/  LDC R78, c[0x0][0x230] ;  /* 0x00008c00ff4e7b82 */ /* 0x000ea20000000800 */
[----:B----4-:R-:W-:Y:S01]  /*26830*/  IMAD.WIDE R6, R231, 0x4, R86 ;  /* 0x00000004e7067825 */ /* 0x010fe200078e0256 */
[----:B------:R-:W-:Y:S02]  /*26840*/  ISETP.GE.U32.AND P2, PT, R23, 0x7ffffd40, PT ;  /* 0x7ffffd401700780c */ /* 0x000fe40003f46070 */
[----:B------:R-:W-:-:S04]  /*26850*/  IADD3 R24, R2, 0x100000, RZ ;  /* 0x0010000002187810 */ /* 0x000fc80007ffe0ff */
[----:B------:R-:W4:Y:S01]  /*26860*/  LDC R31, c[0x0][0x230] ;  /* 0x00008c00ff1f7b82 */ /* 0x000f220000000800 */
[----:B------:R3:W-:Y:S01]  /*26870*/  LDGSTS.E [R22+-0x73ff8], desc[UR8][R6.64], !P3 ;  /* 0x8c00800006167fae */ /* 0x0007e2000d921848 */
[----:B------:R-:W-:-:S03]  /*26880*/  VIADD R23, R2, 0x100000 ;  /* 0x0010000002177836 */ /* 0x000fc60000000000 */
[----:B------:R3:W-:Y:S01]  /*26890*/  STL.64 [R1+0x558], R6 ;  /* 0x0005580601007387 */ /* 0x0007e20000100a00 */
[C---:B------:R-:W-:Y:S02]  /*268a0*/  VIADD R75, R10.reuse, 0x100000 ;  /* 0x001000000a4b7836 */ /* 0x040fe40000000000 */
[C---:B------:R-:W-:Y:S01]  /*268b0*/  VIADD R74, R10.reuse, 0x100000 ;  /* 0x001000000a4a7836 */ /* 0x040fe20000000000 */
[----:B------:R-:W-:Y:S01]  /*268c0*/  LDGSTS.E [R26+-0x77ff4], desc[UR8][R20.64], !P1 ;  /* 0x8800c000141a7fae */ /* 0x000fe2000c921848 */
[----:B------:R-:W-:Y:S01]  /*268d0*/  VIADD R72, R10, 0x100000 ;  /* 0x001000000a487836 */ /* 0x000fe20000000000 */
[----:B------:R-:W-:Y:S01]  /*268e0*/  IADD3 R76, R76, -0x214, RZ ;  /* 0xfffffdec4c4c7810 */ /* 0x000fe20007ffe0ff */
[----:B------:R-:W-:Y:S01]  /*268f0*/  VIADD R77, R10, 0x100000 ;  /* 0x001000000a4d7836 */ /* 0x000fe20000000000 */
[----:B------:R-:W-:Y:S01]  /*26900*/  LDGSTS.E [R25+-0x73ff4], desc[UR8][R18.64], !P1 ;  /* 0x8c00c00012197fae */ /* 0x000fe2000c921848 */
[----:B---3--:R-:W-:Y:S01]  /*26910*/  VIADD R22, R30, 0xfffffdbe ;  /* 0xfffffdbe1e167836 */ /* 0x008fe20000000000 */
[----:B------:R-:W-:Y:S01]  /*26920*/  IADD3 R81, R11, 0x100000, RZ ;  /* 0x001000000b517810 */ /* 0x000fe20007ffe0ff */
[----:B------:R-:W3:Y:S01]  /*26930*/  LDC R30, c[0x0][0x230] ;  /* 0x00008c00ff1e7b82 */ /* 0x000ee20000000800 */
[----:B------:R-:W-:Y:S01]  /*26940*/  IMAD.WIDE R6, R231, 0x4, R96 ;  /* 0x00000004e7067825 */ /* 0x000fe200078e0260 */
[----:B------:R-:W-:Y:S01]  /*26950*/  LDGSTS.E [R24+-0x70000], desc[UR8][R16.64], !P2 ;  /* 0x9000000010187fae */ /* 0x000fe2000d121848 */
[----:B------:R-:W-:-:S02]  /*26960*/  ISETP.GE.U32.AND P3, PT, R22, 0x7ffffd3f, PT ;  /* 0x7ffffd3f1600780c */ /* 0x000fc40003f66070 */
[----:B------:R-:W-:Y:S01]  /*26970*/  VIADD R22, R2, 0x100000 ;  /* 0x0010000002167836 */ /* 0x000fe20000000000 */
[----:B------:R1:W-:Y:S01]  /*26980*/  LDGSTS.E [R23+-0x6c000], desc[UR8][R8.64], !P2 ;  /* 0x9400000008177fae */ /* 0x0003e2000d121848 */
[----:B--2---:R-:W-:Y:S01]  /*26990*/  VIADD R78, R78, 0xfffffd90 ;  /* 0xfffffd904e4e7836 */ /* 0x004fe20000000000 */
[----:B------:R-:W2:Y:S08]  /*269a0*/  LDC R85, c[0x0][0x230] ;  /* 0x00008c00ff557b82 */ /* 0x000eb00000000800 */
[----:B------:R4:W-:Y:S01]  /*269b0*/  LDGSTS.E [R22+-0x6fffc], desc[UR8][R6.64], !P3 ;  /* 0x9000400006167fae */ /* 0x0009e2000d921848 */
[----:B------:R-:W-:Y:S01]  /*269c0*/  VIADD R83, R10, 0x100000 ;  /* 0x001000000a537836 */ /* 0x000fe20000000000 */
[----:B-1----:R-:W-:Y:S01]  /*269d0*/  IADD3 R23, R28, -0x243, RZ ;  /* 0xfffffdbd1c177810 */ /* 0x002fe20007ffe0ff */
[----:B------:R-:W-:Y:S01]  /*269e0*/  VIADD R82, R10, 0x100000 ;  /* 0x001000000a527836 */ /* 0x000fe20000000000 */
[----:B------:R-:W1:Y:S01]  /*269f0*/  LDC R28, c[0x0][0x230] ;  /* 0x00008c00ff1c7b82 */ /* 0x000e620000000800 */
[----:B----4-:R-:W-:-:S07]  /*26a00*/  VIADD R22, R29, 0xfffffdbc ;  /* 0xfffffdbc1d167836 */ /* 0x010fce0000000000 */
[----:B------:R-:W4:Y:S08]  /*26a10*/  LDC R87, c[0x0][0x230] ;  /* 0x00008c00ff577b82 */ /* 0x000f300000000800 */
[----:B------:R-:W3:Y:S01]  /*26a20*/  LDC R29, c[0x0][0x230] ;  /* 0x00008c00ff1d7b82 */ /* 0x000ee20000000800 */
[----:B------:R-:W-:Y:S01]  /*26a30*/  ISETP.GE.U32.AND P1, PT, R23, 0x7ffffd3e, PT ;  /* 0x7ffffd3e1700780c */ /* 0x000fe20003f26070 */
[----:B------:R-:W-:Y:S01]  /*26a40*/  STL.64 [R1+0x3e8], R20 ;  /* 0x0003e81401007387 */ /* 0x000fe20000100a00 */
[----:B------:R-:W-:Y:S01]  /*26a50*/  VIADD R26, R27, 0xfffffd9f ;  /* 0xfffffd9f1b1a7836 */ /* 0x000fe20000000000 */
[----:B------:R-:W-:-:S02]  /*26a60*/  ISETP.GE.U32.AND P2, PT, R22, 0x7ffffd3d, PT ;  /* 0x7ffffd3d1600780c */ /* 0x000fc40003f46070 */
[----:B------:R2:W-:Y:S02]  /*26a70*/  STL.64 [R1+0x548], R18 ;  /* 0x0005481201007387 */ /* 0x0005e40000100a00 */
[----:B------:R-:W4:Y:S02]  /*26a80*/  LDC R27, c[0x0][0x230] ;  /* 0x00008c00ff1b7b82 */ /* 0x000f240000000800 */
[----:B------:R1:W-:Y:S01]  /*26a90*/  STL.64 [R1+0x3d8], R16 ;  /* 0x0003d81001007387 */ /* 0x0003e20000100a00 */
[----:B------:R-:W-:-:S03]  /*26aa0*/  IADD3 R23, R2, 0x100000, RZ ;  /* 0x0010000002177810 */ /* 0x000fc60007ffe0ff */
[----:B------:R1:W-:Y:S01]  /*26ab0*/  STL.64 [R1+0x528], R8 ;  /* 0x0005280801007387 */ /* 0x0003e20000100a00 */
[----:B------:R-:W-:Y:S01]  /*26ac0*/  VIADD R80, R11, 0x100000 ;  /* 0x001000000b507836 */ /* 0x000fe20000000000 */
[----:B------:R-:W4:Y:S01]  /*26ad0*/  LDC R84, c[0x0][0x230] ;  /* 0x00008c00ff547b82 */ /* 0x000f220000000800 */
[C---:B--2---:R-:W-:Y:S01]  /*26ae0*/  IMAD.WIDE R18, R231.reuse, 0x4, R98 ;  /* 0x00000004e7127825 */ /* 0x044fe200078e0262 */
[----:B------:R2:W-:Y:S03]  /*26af0*/  STL.64 [R1+0x3d0], R6 ;  /* 0x0003d00601007387 */ /* 0x0005e60000100a00 */
[C---:B-1----:R-:W-:Y:S01]  /*26b00*/  IMAD.WIDE R16, R231.reuse, 0x4, R100 ;  /* 0x00000004e7107825 */ /* 0x042fe200078e0264 */
[----:B------:R3:W-:Y:S01]  /*26b10*/  LDGSTS.E [R25+-0x6bffc], desc[UR8][R18.64], !P3 ;  /* 0x9400400012197fae */ /* 0x0007e2000d921848 */
[----:B------:R-:W-:Y:S01]  /*26b20*/  ISETP.GE.U32.AND P4, PT, R26, 0x7ffffd20, PT ;  /* 0x7ffffd201a00780c */ /* 0x000fe20003f86070 */
[----:B------:R-:W1:Y:S01]  /*26b30*/  LDC R86, c[0x0][0x230] ;  /* 0x00008c00ff567b82 */ /* 0x000e620000000800 */
[C---:B------:R-:W-:Y:S01]  /*26b40*/  IMAD.WIDE R8, R231.reuse, 0x4, R102 ;  /* 0x00000004e7087825 */ /* 0x040fe200078e0266 */
[----:B------:R-:W-:Y:S03]  /*26b50*/  STL.64 [R1+0x510], R18 ;  /* 0x0005101201007387 */ /* 0x000fe60000100a00 */
[----:B------:R-:W-:Y:S01]  /*26b60*/  VIADD R22, R2, 0x100000 ;  /* 0x0010000002167836 */ /* 0x000fe20000000000 */
[----:B------:R-:W-:Y:S01]  /*26b70*/  STL.64 [R1+0x3c8], R16 ;  /* 0x0003c81001007387 */ /* 0x000fe20000100a00 */
[----:B--2---:R-:W-:Y:S01]  /*26b80*/  IMAD.WIDE R6, R231, 0x4, R104 ;  /* 0x00000004e7067825 */ /* 0x004fe200078e0268 */
[----:B------:R-:W2:Y:S02]  /*26b90*/  LDC R88, c[0x0][0x230] ;  /* 0x00008c00ff587b82 */ /* 0x000ea40000000800 */
[----:B------:R3:W-:Y:S02]  /*26ba0*/  LDGSTS.E [R24+-0x6fff8], desc[UR8][R16.64], !P1 ;  /* 0x9000800010187fae */ /* 0x0007e4000c921848 */
[----:B---3--:R-:W-:-:S02]  /*26bb0*/  VIADD R25, R29, 0xfffffd9e ;  /* 0xfffffd9e1d197836 */ /* 0x008fc40000000000 */
[----:B------:R3:W-:Y:S02]  /*26bc0*/  STL.64 [R1+0x4e8], R8 ;  /* 0x0004e80801007387 */ /* 0x0007e40000100a00 */
[----:B------:R-:W1:Y:S02]  /*26bd0*/  LDC R29, c[0x0][0x230] ;  /* 0x00008c00ff1d7b82 */ /* 0x000e640000000800 */
[----:B------:R3:W-:Y:S01]  /*26be0*/  LDGSTS.E [R23+-0x6bff8], desc[UR8][R8.64], !P1 ;  /* 0x9400800008177fae */ /* 0x0007e2000c921848 */
[----:B------:R-:W-:Y:S02]  /*26bf0*/  ISETP.GE.U32.AND P1, PT, R25, 0x7ffffd1f, PT ;  /* 0x7ffffd1f1900780c */ /* 0x000fe40003f26070 */
[----:B------:R-:W-:Y:S01]  /*26c00*/  IADD3 R24, R30, -0x263, RZ ;  /* 0xfffffd9d1e187810 */ /* 0x000fe20007ffe0ff */
[----:B------:R4:W-:Y:S02]  /*26c10*/  LDGSTS.E [R22+-0x6fff4], desc[UR8][R6.64], !P2 ;  /* 0x9000c00006167fae */ /* 0x0009e4000d121848 */
[----:B------:R-:W2:Y:S01]  /*26c20*/  LDC R30, c[0x0][0x230] ;  /* 0x00008c00ff1e7b82 */ /* 0x000ea20000000800 */
[C---:B---3--:R-:W-:Y:S01]  /*26c30*/  IMAD.WIDE R8, R231.reuse, 0x4, R106 ;  /* 0x00000004e7087825 */ /* 0x048fe200078e026a */
[----:B------:R4:W-:Y:S06]  /*26c40*/  STL.64 [R1+0x3b8], R6 ;  /* 0x0003b80601007387 */ /* 0x0009ec0000100a00 */
[----:B------:R-:W3:Y:S01]  /*26c50*/  LDC R89, c[0x0][0x230] ;  /* 0x00008c00ff597b82 */ /* 0x000ee20000000800 */
[----:B------:R1:W-:Y:S01]  /*26c60*/  LDGSTS.E [R23+-0x6bff4], desc[UR8][R8.64], !P2 ;  /* 0x9400c00008177fae */ /* 0x0003e2000d121848 */
[----:B------:R-:W-:Y:S01]  /*26c70*/  ISETP.GE.U32.AND P2, PT, R24, 0x7ffffd1e, PT ;  /* 0x7ffffd1e1800780c */ /* 0x000fe20003f46070 */
[C---:B------:R-:W-:Y:S01]  /*26c80*/  VIADD R25, R2.reuse, 0x100000 ;  /* 0x0010000002197836 */ /* 0x040fe20000000000 */
[----:B------:R-:W-:Y:S01]  /*26c90*/  IADD3 R24, R2, 0x100000, RZ ;  /* 0x0010000002187810 */ /* 0x000fe20007ffe0ff */
[----:B------:R-:W-:-:S03]  /*26ca0*/  IMAD.WIDE R18, R231, 0x4, R110 ;  /* 0x00000004e7127825 */ /* 0x000fc600078e026e */
[----:B------:R-:W2:Y:S01]  /*26cb0*/  LDC R91, c[0x0][0x230] ;  /* 0x00008c00ff5b7b82 */ /* 0x000ea20000000800 */
[----:B----4-:R-:W-:Y:S01]  /*26cc0*/  IMAD.WIDE R6, R231, 0x4, R108 ;  /* 0x00000004e7067825 */ /* 0x010fe200078e026c */
[----:B------:R1:W-:Y:S03]  /*26cd0*/  STL.64 [R1+0x4a8], R8 ;  /* 0x0004a80801007387 */ /* 0x0003e60000100a00 */
[----:B------:R-:W-:-:S03]  /*26ce0*/  VIADD R26, R28, 0xfffffd9c ;  /* 0xfffffd9c1c1a7836 */ /* 0x000fc60000000000 */
[----:B------:R-:W4:Y:S01]  /*26cf0*/  LDC R92, c[0x0][0x230] ;  /* 0x00008c00ff5c7b82 */ /* 0x000f220000000800 */
[----:B------:R-:W-:Y:S01]  /*26d00*/  IMAD.WIDE R16, R231, 0x4, R112 ;  /* 0x00000004e7107825 */ /* 0x000fe200078e0270 */
[----:B------:R1:W-:Y:S01]  /*26d10*/  STL.64 [R1+0x3b0], R6 ;  /* 0x0003b00601007387 */ /* 0x0003e20000100a00 */
[----:B------:R-:W-:-:S03]  /*26d20*/  ISETP.GE.U32.AND P3, PT, R26, 0x7ffffd1d, PT ;  /* 0x7ffffd1d1a00780c */ /* 0x000fc60003f66070 */
[----:B------:R1:W-:Y:S02]  /*26d30*/  LDGSTS.E [R22+-0x68000], desc[UR8][R6.64], !P4 ;  /* 0x9800000006167fae */ /* 0x0003e4000e121848 */
[C---:B-1----:R-:W-:Y:S01]  /*26d40*/  IMAD.WIDE R8, R231.reuse, 0x4, R114 ;  /* 0x00000004e7087825 */ /* 0x042fe200078e0272 */
[----:B------:R-:W1:Y:S01]  /*26d50*/  LDC R26, c[0x0][0x230] ;  /* 0x00008c00ff1a7b82 */ /* 0x000e620000000800 */
[----:B------:R3:W-:Y:S04]  /*26d60*/  STL.64 [R1+0x9c0], R18 ;  /* 0x0009c01201007387 */ /* 0x0007e80000100a00 */
[----:B------:R3:W-:Y:S03]  /*26d70*/  LDGSTS.E [R25+-0x64000], desc[UR8][R18.64], !P4 ;  /* 0x9c00000012197fae */ /* 0x0007e6000e121848 */
[----:B------:R-:W4:Y:S01]  /*26d80*/  LDC R28, c[0x0][0x230] ;  /* 0x00008c00ff1c7b82 */ /* 0x000f220000000800 */
[C---:B------:R-:W-:Y:S01]  /*26d90*/  IMAD.WIDE R6, R231.reuse, 0x4, R116 ;  /* 0x00000004e7067825 */ /* 0x040fe200078e0274 */
[----:B------:R3:W-:Y:S04]  /*26da0*/  STL.64 [R1+0x3a0], R16 ;  /* 0x0003a01001007387 */ /* 0x0007e80000100a00 */
[----:B------:R2:W-:Y:S01]  /*26db0*/  LDGSTS.E [R24+-0x67ffc], desc[UR8][R16.64], !P1 ;  /* 0x9800400010187fae */ /* 0x0005e2000c921848 */
[----:B------:R-:W-:Y:S01]  /*26dc0*/  IMAD.WIDE R20, R231, 0x4, R174 ;  /* 0x00000004e7147825 */ /* 0x000fe200078e02ae */
[----:B------:R-:W-:Y:S01]  /*26dd0*/  IADD3 R84, R84, -0x216, RZ ;  /* 0xfffffdea54547810 */ /* 0x000fe20007ffe0ff */
[----:B------:R-:W4:Y:S01]  /*26de0*/  LDC R100, c[0x0][0x230] ;  /* 0x00008c00ff647b82 */ /* 0x000f220000000800 */
[----:B------:R2:W-:Y:S01]  /*26df0*/  LDGSTS.E [R23+-0x63ffc], desc[UR8][R8.64], !P1 ;  /* 0x9c00400008177fae */ /* 0x0005e2000c921848 */
[----:B---3--:R-:W-:-:S03]  /*26e00*/  VIADD R25, R27, 0xfffffdfb ;  /* 0xfffffdfb1b197836 */ /* 0x008fc60000000000 */
[----:B------:R-:W-:Y:S01]  /*26e10*/  LDGSTS.E [R22+-0x67ff8], desc[UR8][R6.64], !P2 ;  /* 0x9800800006167fae */ /* 0x000fe2000d121848 */
[----:B------:R-:W-:Y:S01]  /*26e20*/  IMAD.WIDE R18, R231, 0x4, R182 ;  /* 0x00000004e7127825 */ /* 0x000fe200078e02b6 */
[----:B------:R-:W-:Y:S01]  /*26e30*/  IADD3 R90, R11, 0x100000, RZ ;  /* 0x001000000b5a7810 */ /* 0x000fe20007ffe0ff */
[----:B------:R-:W3:Y:S02]  /*26e40*/  LDC R27, c[0x0][0x230] ;  /* 0x00008c00ff1b7b82 */ /* 0x000ee40000000800 */
[----:B--2---:R-:W-:Y:S01]  /*26e50*/  IMAD.WIDE R16, R231, 0x4, R118 ;  /* 0x00000004e7107825 */ /* 0x004fe200078e0276 */
[----:B------:R-:W-:Y:S01]  /*26e60*/  ISETP.GE.U32.AND P1, PT, R25, 0x7ffffd7c, PT ;  /* 0x7ffffd7c1900780c */ /* 0x000fe20003f26070 */
[----:B------:R2:W-:Y:S04]  /*26e70*/  STL.64 [R1+0x9b8], R8 ;  /* 0x0009b80801007387 */ /* 0x0005e80000100a00 */
[----:B------:R1:W-:Y:S01]  /*26e80*/  LDGSTS.E [R24+-0x63ff8], desc[UR8][R16.64], !P2 ;  /* 0x9c00800010187fae */ /* 0x0003e2000d121848 */
[----:B------:R-:W-:Y:S01]  /*26e90*/  VIADD R91, R91, 0xfffffdac ;  /* 0xfffffdac5b5b7836 */ /* 0x000fe20000000000 */
[----:B------:R-:W3:Y:S02]  /*26ea0*/  LDC R105, c[0x0][0x230] ;  /* 0x00008c00ff697b82 */ /* 0x000ee40000000800 */
[----:B------:R1:W-:Y:S01]  /*26eb0*/  STL.64 [R1+0x398], R6 ;  /* 0x0003980601007387 */ /* 0x0003e20000100a00 */
[----:B--2---:R-:W-:Y:S01]  /*26ec0*/  IMAD.WIDE R8, R231, 0x4, R120 ;  /* 0x00000004e7087825 */ /* 0x004fe200078e0278 */
[----:B------:R-:W-:-:S04]  /*26ed0*/  IADD3 R98, R11, 0x100000, RZ ;  /* 0x001000000b627810 */ /* 0x000fc80007ffe0ff */
[----:B------:R-:W2:Y:S01]  /*26ee0*/  LDC R111, c[0x0][0x230] ;  /* 0x00008c00ff6f7b82 */ /* 0x000ea20000000800 */
[----:B-1----:R-:W-:Y:S01]  /*26ef0*/  VIADD R24, R29, 0xfffffdfa ;  /* 0xfffffdfa1d187836 */ /* 0x002fe20000000000 */
[----:B------:R1:W-:Y:S01]  /*26f00*/  STL.64 [R1+0x9b0], R16 ;  /* 0x0009b01001007387 */ /* 0x0003e20000100a00 */
[----:B------:R-:W-:-:S03]  /*26f10*/  IMAD.WIDE R6, R231, 0x4, R122 ;  /* 0x00000004e7067825 */ /* 0x000fc600078e027a */
[----:B------:R-:W-:Y:S01]  /*26f20*/  STL.64 [R1+0xf88], R2 ;  /* 0x000f880201007387 */ /* 0x000fe20000100a00 */
[----:B------:R-:W-:Y:S01]  /*26f30*/  ISETP.GE.U32.AND P2, PT, R24, 0x7ffffd7b, PT ;  /* 0x7ffffd7b1800780c */ /* 0x000fe20003f46070 */
[----:B------:R-:W2:Y:S01]  /*26f40*/  LDC R29, c[0x0][0x230] ;  /* 0x00008c00ff1d7b82 */ /* 0x000ea20000000800 */
[----:B------:R-:W-:Y:S01]  /*26f50*/  VIADD R24, R4, 0x100000 ;  /* 0x0010000004187836 */ /* 0x000fe20000000000 */
[----:B------:R4:W-:Y:S01]  /*26f60*/  STL.64 [R1+0x388], R8 ;  /* 0x0003880801007387 */ /* 0x0009e20000100a00 */
[----:B------:R-:W-:-:S03]  /*26f70*/  IADD3 R25, R30, -0x207, RZ ;  /* 0xfffffdf91e197810 */ /* 0x000fc60007ffe0ff */
[----:B------:R4:W-:Y:S01]  /*26f80*/  LDGSTS.E [R23+-0x67ff4], desc[UR8][R8.64], !P3 ;  /* 0x9800c00008177fae */ /* 0x0009e2000d921848 */
[----:B-1----:R-:W-:Y:S01]  /*26f90*/  IMAD.WIDE R16, R231, 0x4, R124 ;  /* 0x00000004e7107825 */ /* 0x002fe200078e027c */
[----:B------:R-:W1:Y:S02]  /*26fa0*/  LDC R30, c[0x0][0x230] ;  /* 0x00008c00ff1e7b82 */ /* 0x000e640000000800 */
[----:B------:R3:W-:Y:S04]  /*26fb0*/  LDGSTS.E [R22+-0x63ff4], desc[UR8][R6.64], !P3 ;  /* 0x9c00c00006167fae */ /* 0x0007e8000d921848 */
[----:B------:R3:W-:Y:S01]  /*26fc0*/  LDGSTS.E [R24+-0x80000], desc[UR8][R16.64], !P1 ;  /* 0x8000000010187fae */ /* 0x0007e2000c921848 */
[C---:B------:R-:W-:Y:S02]  /*26fd0*/  VIADD R99, R11.reuse, 0x100000 ;  /* 0x001000000b637836 */ /* 0x040fe40000000000 */
[----:B------:R-:W-:-:S02]  /*26fe0*/  VIADD R97, R11, 0x100000 ;  /* 0x001000000b617836 */ /* 0x000fc40000000000 */
[C---:B------:R-:W-:Y:S01]  /*26ff0*/  VIADD R96, R11.reuse, 0x100000 ;  /* 0x001000000b607836 */ /* 0x040fe20000000000 */
[C---:B------:R-:W-:Y:S01]  /*27000*/  IADD3 R104, R11.reuse, 0x100000, RZ ;  /* 0x001000000b687810 */ /* 0x040fe20007ffe0ff */
[C---:B----4-:R-:W-:Y:S02]  /*27010*/  VIADD R23, R4.reuse, 0x100000 ;  /* 0x0010000004177836 */ /* 0x050fe40000000000 */
[C---:B------:R-:W-:Y:S02]  /*27020*/  VIADD R103, R11.reuse, 0x100000 ;  /* 0x001000000b677836 */ /* 0x040fe40000000000 */
[C---:B------:R-:W-:Y:S01]  /*27030*/  VIADD R102, R11.reuse, 0x100000 ;  /* 0x001000000b667836 */ /* 0x040fe20000000000 */
[----:B------:R-:W-:Y:S01]  /*27040*/  IADD3 R110, R11, 0x100000, RZ ;  /* 0x001000000b6e7810 */ /* 0x000fe20007ffe0ff */
[----:B------:R-:W-:Y:S01]  /*27050*/  IMAD.WIDE R8, R231, 0x4, R126 ;  /* 0x00000004e7087825 */ /* 0x000fe200078e027e */
[----:B------:R-:W4:Y:S04]  /*27060*/  LDC R112, c[0x0][0x230] ;  /* 0x00008c00ff707b82 */ /* 0x000f280000000800 */
[----:B------:R2:W-:Y:S01]  /*27070*/  LDGSTS.E [R23+-0x7c000], desc[UR8][R8.64], !P1 ;  /* 0x8400000008177fae */ /* 0x0005e2000c921848 */
[----:B------:R-:W-:Y:S01]  /*27080*/  ISETP.GE.U32.AND P1, PT, R25, 0x7ffffd7a, PT ;  /* 0x7ffffd7a1900780c */ /* 0x000fe20003f26070 */
[----:B------:R-:W-:Y:S01]  /*27090*/  IMAD.WIDE R2, R231, 0x4, R128 ;  /* 0x00000004e7027825 */ /* 0x000fe200078e0280 */
[----:B---3--:R-:W-:Y:S01]  /*270a0*/  IADD3 R22, R4, 0x100000, RZ ;  /* 0x0010000004167810 */ /* 0x008fe20007ffe0ff */
[----:B------:R3:W-:Y:S01]  /*270b0*/  STL.64 [R1+0xf90], R6 ;  /* 0x000f900601007387 */ /* 0x0007e20000100a00 */
[----:B------:R-:W1:Y:S01]  /*270c0*/  LDC R115, c[0x0][0x230] ;  /* 0x00008c00ff737b82 */ /* 0x000e620000000800 */
[----:B------:R-:W-:-:S02]  /*270d0*/  VIADD R24, R26, 0xfffffdf8 ;  /* 0xfffffdf81a187836 */ /* 0x000fc40000000000 */
[----:B------:R-:W-:Y:S01]  /*270e0*/  STL.64 [R1+0x380], R16 ;  /* 0x0003801001007387 */ /* 0x000fe20000100a00 */
[----:B------:R-:W-:-:S03]  /*270f0*/  VIADD R25, R4, 0x100000 ;  /* 0x0010000004197836 */ /* 0x000fc60000000000 */
[----:B------:R2:W-:Y:S01]  /*27100*/  STL.64 [R1+0x378], R8 ;  /* 0x0003780801007387 */ /* 0x0005e20000100a00 */
[----:B------:R-:W-:Y:S01]  /*27110*/  ISETP.GE.U32.AND P3, PT, R24, 0x7ffffd79, PT ;  /* 0x7ffffd791800780c */ /* 0x000fe20003f66070 */
[----:B------:R-:W4:Y:S01]  /*27120*/  LDC R26, c[0x0][0x230] ;  /* 0x00008c00ff1a7b82 */ /* 0x000f220000000800 */
[----:B---3--:R-:W-:Y:S01]  /*27130*/  IMAD.WIDE R6, R231, 0x4, R130 ;  /* 0x00000004e7067825 */ /* 0x008fe200078e0282 */
[----:B------:R3:W-:Y:S01]  /*27140*/  STL.64 [R1+0x370], R2 ;  /* 0x0003700201007387 */ /* 0x0007e20000100a00 */
[----:B------:R-:W-:-:S03]  /*27150*/  IADD3 R24, R4, 0x100000, RZ ;  /* 0x0010000004187810 */ /* 0x000fc60007ffe0ff */
[----:B------:R3:W-:Y:S01]  /*27160*/  LDGSTS.E [R22+-0x7fffc], desc[UR8][R2.64], !P2 ;  /* 0x8000400002167fae */ /* 0x0007e2000d121848 */
[----:B------:R-:W-:Y:S01]  /*27170*/  VIADD R100, R100, 0xfffffd8e ;  /* 0xfffffd8e64647836 */ /* 0x000fe20000000000 */
[----:B------:R-:W1:Y:S01]  /*27180*/  LDC R114, c[0x0][0x230] ;  /* 0x00008c00ff727b82 */ /* 0x000e620000000800 */
[C---:B--2---:R-:W-:Y:S01]  /*27190*/  IMAD.WIDE R8, R231.reuse, 0x4, R132 ;  /* 0x00000004e7087825 */ /* 0x044fe200078e0284 */
[----:B------:R-:W-:Y:S04]  /*271a0*/  LDGSTS.E [R22+-0x7bffc], desc[UR8][R6.64], !P2 ;  /* 0x8400400006167fae */ /* 0x000fe8000d121848 */
[----:B------:R2:W-:Y:S01]  /*271b0*/  LDGSTS.E [R25+-0x7fff8], desc[UR8][R8.64], !P1 ;  /* 0x8000800008197fae */ /* 0x0005e2000c921848 */
[C---:B------:R-:W-:Y:S01]  /*271c0*/  IMAD.WIDE R16, R231.reuse, 0x4, R140 ;  /* 0x00000004e7107825 */ /* 0x040fe200078e028c */
[----:B------:R-:W1:Y:S03]  /*271d0*/  LDC R116, c[0x0][0x230] ;  /* 0x00008c00ff747b82 */ /* 0x000e660000000800 */
[----:B---3--:R-:W-:Y:S01]  /*271e0*/  IMAD.WIDE R2, R231, 0x4, R134 ;  /* 0x00000004e7027825 */ /* 0x008fe200078e0286 */
[----:B------:R3:W-:Y:S04]  /*271f0*/  STL.64 [R1+0x368], R6 ;  /* 0x0003680601007387 */ /* 0x0007e80000100a00 */
[----:B------:R3:W-:Y:S01]  /*27200*/  LDGSTS.E [R24+-0x7bff8], desc[UR8][R2.64], !P1 ;  /* 0x8400800002187fae */ /* 0x0007e2000c921848 */
[----:B----4-:R-:W-:Y:S01]  /*27210*/  VIADD R26, R26, 0xfffffdd8 ;  /* 0xfffffdd81a1a7836 */ /* 0x010fe20000000000 */
[----:B------:R-:W4:Y:S01]  /*27220*/  LDC R120, c[0x0][0x230] ;  /* 0x00008c00ff787b82 */ /* 0x000f220000000800 */
[----:B--2---:R-:W-:Y:S01]  /*27230*/  VIADD R25, R27, 0xfffffddb ;  /* 0xfffffddb1b197836 */ /* 0x004fe20000000000 */
[----:B------:R-:W-:Y:S06]  /*27240*/  STL.64 [R1+0x360], R8 ;  /* 0x0003600801007387 */ /* 0x000fec0000100a00 */
[----:B------:R-:W2:Y:S01]  /*27250*/  LDC R27, c[0x0][0x230] ;  /* 0x00008c00ff1b7b82 */ /* 0x000ea20000000800 */
[----:B---3--:R-:W-:-:S04]  /*27260*/  IMAD.WIDE R6, R231, 0x4, R136 ;  /* 0x00000004e7067825 */ /* 0x008fc800078e0288 */
[----:B------:R-:W-:Y:S01]  /*27270*/  VIADD R24, R28, 0xfffffdda ;  /* 0xfffffdda1c187836 */ /* 0x000fe20000000000 */
[----:B------:R3:W-:Y:S02]  /*27280*/  STL.64 [R1+0x358], R2 ;  /* 0x0003580201007387 */ /* 0x0007e40000100a00 */
[----:B------:R-:W4:Y:S01]  /*27290*/  LDC R28, c[0x0][0x230] ;  /* 0x00008c00ff1c7b82 */ /* 0x000f220000000800 */
[----:B------:R-:W-:Y:S01]  /*272a0*/  ISETP.GE.U32.AND P1, PT, R25, 0x7ffffd5c, PT ;  /* 0x7ffffd5c1900780c */ /* 0x000fe20003f26070 */
[----:B------:R1:W-:Y:S01]  /*272b0*/  LDGSTS.E [R23+-0x7fff4], desc[UR8][R6.64], !P3 ;  /* 0x8000c00006177fae */ /* 0x0003e2000d921848 */
[----:B------:R-:W-:Y:S01]  /*272c0*/  ISETP.GE.U32.AND P2, PT, R24, 0x7ffffd5b, PT ;  /* 0x7ffffd5b1800780c */ /* 0x000fe20003f46070 */
[C---:B------:R-:W-:Y:S02]  /*272d0*/  VIADD R109, R11.reuse, 0x100000 ;  /* 0x001000000b6d7836 */ /* 0x040fe40000000000 */
[----:B------:R-:W-:Y:S02]  /*272e0*/  VIADD R108, R11, 0x100000 ;  /* 0x001000000b6c7836 */ /* 0x000fe40000000000 */
[----:B------:R-:W-:Y:S01]  /*272f0*/  VIADD R111, R111, 0xfffffd8c ;  /* 0xfffffd8c6f6f7836 */ /* 0x000fe20000000000 */
[----:B------:R-:W4:Y:S01]  /*27300*/  LDC R117, c[0x0][0x230] ;  /* 0x00008c00ff757b82 */ /* 0x000f220000000800 */
[----:B---3--:R-:W-:Y:S01]  /*27310*/  IMAD.WIDE R2, R231, 0x4, R138 ;  /* 0x00000004e7027825 */ /* 0x008fe200078e028a */
[----:B-1----:R-:W-:-:S04]  /*27320*/  IADD3 R23, R29, -0x227, RZ ;  /* 0xfffffdd91d177810 */ /* 0x002fc80007ffe0ff */
[----:B------:R1:W-:Y:S01]  /*27330*/  LDGSTS.E [R22+-0x7bff4], desc[UR8][R2.64], !P3 ;  /* 0x8400c00002167fae */ /* 0x0003e2000d921848 */
[C---:B------:R-:W-:Y:S01]  /*27340*/  VIADD R25, R4.reuse, 0x100000 ;  /* 0x0010000004197836 */ /* 0x040fe20000000000 */
[C---:B------:R-:W-:Y:S01]  /*27350*/  IADD3 R24, R4.reuse, 0x100000, RZ ;  /* 0x0010000004187810 */ /* 0x040fe20007ffe0ff */
[----:B------:R-:W-:Y:S01]  /*27360*/  IMAD.WIDE R8, R231, 0x4, R142 ;  /* 0x00000004e7087825 */ /* 0x000fe200078e028e */
[----:B------:R-:W-:Y:S01]  /*27370*/  ISETP.GE.U32.AND P3, PT, R23, 0x7ffffd5a, PT ;  /* 0x7ffffd5a1700780c */ /* 0x000fe20003f66070 */
[----:B------:R3:W-:Y:S01]  /*27380*/  STL.64 [R1+0x348], R6 ;  /* 0x0003480601007387 */ /* 0x0007e20000100a00 */
[----:B------:R-:W4:Y:S01]  /*27390*/  LDC R29, c[0x0][0x230] ;  /* 0x00008c00ff1d7b82 */ /* 0x000f220000000800 */
[----:B------:R-:W-:Y:S02]  /*273a0*/  VIADD R23, R4, 0x100000 ;  /* 0x0010000004177836 */ /* 0x000fe40000000000 */
[----:B------:R1:W-:Y:S04]  /*273b0*/  STL.64 [R1+0x340], R2 ;  /* 0x0003400201007387 */ /* 0x0003e80000100a00 */
[----:B------:R-:W-:Y:S01]  /*273c0*/  STL.64 [R1+0x330], R16 ;  /* 0x0003301001007387 */ /* 0x000fe20000100a00 */
[----:B------:R-:W-:-:S02]  /*273d0*/  VIADD R112, R112, 0xfffffde8 ;  /* 0xfffffde870707836 */ /* 0x000fc40000000000 */
[----:B------:R-:W-:Y:S01]  /*273e0*/  VIADD R113, R11, 0x100000 ;  /* 0x001000000b717836 */ /* 0x000fe20000000000 */
[----:B------:R2:W-:Y:S01]  /*273f0*/  LDGSTS.E [R25+-0x78000], desc[UR8][R16.64], !P1 ;  /* 0x8800000010197fae */ /* 0x0005e2000c921848 */
[----:B---3--:R-:W-:Y:S01]  /*27400*/  IMAD.WIDE R6, R231, 0x4, R144 ;  /* 0x00000004e7067825 */ /* 0x008fe200078e0290 */
[----:B------:R-:W-:Y:S01]  /*27410*/  IADD3 R115, R115, -0x219, RZ ;  /* 0xfffffde773737810 */ /* 0x000fe20007ffe0ff */
[----:B------:R-:W3:Y:S01]  /*27420*/  LDC R121, c[0x0][0x230] ;  /* 0x00008c00ff797b82 */ /* 0x000ee20000000800 */
[----:B------:R2:W-:Y:S01]  /*27430*/  STL.64 [R1+0x328], R8 ;  /* 0x0003280801007387 */ /* 0x0005e20000100a00 */
[----:B-1----:R-:W-:-:S03]  /*27440*/  IMAD.WIDE R2, R231, 0x4, R146 ;  /* 0x00000004e7027825 */ /* 0x002fc600078e0292 */
[----:B------:R1:W-:Y:S01]  /*27450*/  LDGSTS.E [R24+-0x74000], desc[UR8][R8.64], !P1 ;  /* 0x8c00000008187fae */ /* 0x0003e2000c921848 */
[----:B------:R-:W-:Y:S02]  /*27460*/  ISETP.GE.U32.AND P1, PT, R26, 0x7ffffd59, PT ;  /* 0x7ffffd591a00780c */ /* 0x000fe40003f26070 */
[----:B------:R-:W-:Y:S01]  /*27470*/  IADD3 R114, R114, -0x21a, RZ ;  /* 0xfffffde672727810 */ /* 0x000fe20007ffe0ff */
[----:B------:R-:W-:Y:S01]  /*27480*/  LDGSTS.E [R23+-0x77ffc], desc[UR8][R6.64], !P2 ;  /* 0x8800400006177fae */ /* 0x000fe2000d121848 */
[----:B--2---:R-:W-:Y:S01]  /*27490*/  VIADD R25, R27, 0xfffffdbb ;  /* 0xfffffdbb1b197836 */ /* 0x004fe20000000000 */
[----:B------:R-:W2:Y:S02]  /*274a0*/  LDC R118, c[0x0][0x230] ;  /* 0x00008c00ff767b82 */ /* 0x000ea40000000800 */
[----:B------:R-:W-:Y:S01]  /*274b0*/  LDGSTS.E [R22+-0x73ffc], desc[UR8][R2.64], !P2 ;  /* 0x8c00400002167fae */ /* 0x000fe2000d121848 */
[----:B-1----:R-:W-:-:S05]  /*274c0*/  IMAD.WIDE R8, R231, 0x4, R148 ;  /* 0x00000004e7087825 */ /* 0x002fca00078e0294 */
[----:B------:R-:W1:Y:S01]  /*274d0*/  LDC R27, c[0x0][0x230] ;  /* 0x00008c00ff1b7b82 */ /* 0x000e620000000800 */
[----:B------:R4:W-:Y:S01]  /*274e0*/  LDGSTS.E [R24+-0x77ff8], desc[UR8][R8.64], !P3 ;  /* 0x8800800008187fae */ /* 0x0009e2000d921848 */
[----:B------:R-:W-:-:S03]  /*274f0*/  ISETP.GE.U32.AND P2, PT, R25, 0x7ffffd3c, PT ;  /* 0x7ffffd3c1900780c */ /* 0x000fc60003f46070 */
[----:B------:R4:W-:Y:S01]  /*27500*/  STL.64 [R1+0x320], R6 ;  /* 0x0003200601007387 */ /* 0x0009e20000100a00 */
[----:B------:R-:W-:Y:S02]  /*27510*/  IMAD.WIDE R16, R231, 0x4, R154 ;  /* 0x00000004e7107825 */ /* 0x000fe400078e029a */
[----:B------:R-:W2:Y:S01]  /*27520*/  LDC R119, c[0x0][0x230] ;  /* 0x00008c00ff777b82 */ /* 0x000ea20000000800 */
[----:B----4-:R-:W-:-:S07]  /*27530*/  IADD3 R24, R28, -0x246, RZ ;  /* 0xfffffdba1c187810 */ /* 0x010fce0007ffe0ff */
[----:B------:R-:W4:Y:S01]  /*27540*/  LDC R28, c[0x0][0x230] ;  /* 0x00008c00ff1c7b82 */ /* 0x000f220000000800 */
[C---:B------:R-:W-:Y:S01]  /*27550*/  IMAD.WIDE R6, R231.reuse, 0x4, R150 ;  /* 0x00000004e7067825 */ /* 0x040fe200078e0296 */
[----:B------:R3:W-:Y:S03]  /*27560*/  STL.64 [R1+0x310], R2 ;  /* 0x0003100201007387 */ /* 0x0007e60000100a00 */
[----:B------:R-:W-:Y:S01]  /*27570*/  VIADD R25, R4, 0x100000 ;  /* 0x0010000004197836 */ /* 0x000fe20000000000 */
[----:B------:R1:W-:Y:S01]  /*27580*/  LDGSTS.E [R23+-0x73ff8], desc[UR8][R6.64], !P3 ;  /* 0x8c00800006177fae */ /* 0x0003e2000d921848 */
[----:B------:R-:W-:Y:S01]  /*27590*/  ISETP.GE.U32.AND P3, PT, R24, 0x7ffffd3b, PT ;  /* 0x7ffffd3b1800780c */ /* 0x000fe20003f66070 */
[----:B------:R-:W-:Y:S01]  /*275a0*/  VIADD R26, R30, 0xfffffdb9 ;  /* 0xfffffdb91e1a7836 */ /* 0x000fe20000000000 */
[----:B------:R-:W-:Y:S01]  /*275b0*/  IADD3 R24, R4, 0x100000, RZ ;  /* 0x0010000004187810 */ /* 0x000fe20007ffe0ff */
[----:B------:R1:W-:Y:S01]  /*275c0*/  STL.64 [R1+0x308], R8 ;  /* 0x0003080801007387 */ /* 0x0003e20000100a00 */
[----:B------:R-:W2:Y:S01]  /*275d0*/  LDC R30, c[0x0][0x230] ;  /* 0x00008c00ff1e7b82 */ /* 0x000ea20000000800 */
[----:B---3--:R-:W-:-:S02]  /*275e0*/  IMAD.WIDE R2, R231, 0x4, R152 ;  /* 0x00000004e7027825 */ /* 0x008fc400078e0298 */
[----:B------:R3:W-:Y:S04]  /*275f0*/  STL.64 [R1+0x300], R6 ;  /* 0x0003000601007387 */ /* 0x0007e80000100a00 */
[----:B------:R3:W-:Y:S01]  /*27600*/  LDGSTS.E [R22+-0x77ff4], desc[UR8][R2.64], !P1 ;  /* 0x8800c00002167fae */ /* 0x0007e2000c921848 */
[----:B------:R-:W-:Y:S01]  /*27610*/  VIADD R116, R116, 0xfffffde5 ;  /* 0xfffffde574747836 */ /* 0x000fe20000000000 */
[----:B------:R-:W2:Y:S01]  /*27620*/  LDC R123, c[0x0][0x230] ;  /* 0x00008c00ff7b7b82 */ /* 0x000ea20000000800 */
[----:B-1----:R-:W-:Y:S01]  /*27630*/  IMAD.WIDE R8, R231, 0x4, R156 ;  /* 0x00000004e7087825 */ /* 0x002fe200078e029c */
[----:B------:R1:W-:Y:S01]  /*27640*/  LDGSTS.E [R25+-0x73ff4], desc[UR8][R16.64], !P1 ;  /* 0x8c00c00010197fae */ /* 0x0003e2000c921848 */
[----:B------:R-:W-:-:S03]  /*27650*/  ISETP.GE.U32.AND P1, PT, R26, 0x7ffffd3a, PT ;  /* 0x7ffffd3a1a00780c */ /* 0x000fc60003f26070 */
[----:B------:R1:W-:Y:S01]  /*27660*/  STL.64 [R1+0x2f8], R2 ;  /* 0x0002f80201007387 */ /* 0x0003e20000100a00 */
[C---:B---3--:R-:W-:Y:S01]  /*27670*/  IMAD.WIDE R6, R231.reuse, 0x4, R158 ;  /* 0x00000004e7067825 */ /* 0x048fe200078e029e */
[----:B------:R-:W3:Y:S02]  /*27680*/  LDC R132, c[0x0][0x230] ;  /* 0x00008c00ff847b82 */ /* 0x000ee40000000800 */
[----:B------:R-:W-:Y:S04]  /*27690*/  STL.64 [R1+0x2f0], R16 ;  /* 0x0002f01001007387 */ /* 0x000fe80000100a00 */
[----:B------:R4:W-:Y:S02]  /*276a0*/  STL.64 [R1+0x2e8], R8 ;  /* 0x0002e80801007387 */ /* 0x0009e40000100a00 */
[----:B------:R-:W3:Y:S01]  /*276b0*/  LDC R133, c[0x0][0x230] ;  /* 0x00008c00ff857b82 */ /* 0x000ee20000000800 */
[----:B-1----:R-:W-:Y:S01]  /*276c0*/  IMAD.WIDE R2, R231, 0x4, R160 ;  /* 0x00000004e7027825 */ /* 0x002fe200078e02a0 */
[----:B------:R4:W-:Y:S03]  /*276d0*/  LDGSTS.E [R24+-0x70000], desc[UR8][R8.64], !P2 ;  /* 0x9000000008187fae */ /* 0x0009e6000d121848 */
[----:B------:R-:W-:Y:S01]  /*276e0*/  VIADD R25, R27, 0xfffffdb8 ;  /* 0xfffffdb81b197836 */ /* 0x000fe20000000000 */
[----:B------:R1:W-:Y:S02]  /*276f0*/  STL.64 [R1+0x2e0], R6 ;  /* 0x0002e00601007387 */ /* 0x0003e40000100a00 */
[----:B------:R-:W3:Y:S02]  /*27700*/  LDC R27, c[0x0][0x230] ;  /* 0x00008c00ff1b7b82 */ /* 0x000ee40000000800 */
[----:B------:R1:W-:Y:S01]  /*27710*/  LDGSTS.E [R23+-0x6c000], desc[UR8][R6.64], !P2 ;  /* 0x9400000006177fae */ /* 0x0003e2000d121848 */
[----:B----4-:R-:W-:-:S03]  /*27720*/  IMAD.WIDE R8, R231, 0x4, R162 ;  /* 0x00000004e7087825 */ /* 0x010fc600078e02a2 */
[----:B------:R4:W-:Y:S01]  /*27730*/  STL.64 [R1+0x2d8], R2 ;  /* 0x0002d80201007387 */ /* 0x0009e20000100a00 */
[----:B------:R-:W-:-:S03]  /*27740*/  VIADD R122, R12, 0x100000 ;  /* 0x001000000c7a7836 */ /* 0x000fc60000000000 */
[----:B------:R4:W-:Y:S01]  /*27750*/  LDGSTS.E [R22+-0x6fffc], desc[UR8][R2.64], !P3 ;  /* 0x9000400002167fae */ /* 0x0009e2000d921848 */
[----:B------:R-:W-:Y:S01]  /*27760*/  VIADD R26, R4, 0x100000 ;  /* 0x00100000041a7836 */ /* 0x000fe20000000000 */
[----:B------:R-:W-:Y:S01]  /*27770*/  IADD3 R130, R12, 0x100000, RZ ;  /* 0x001000000c827810 */ /* 0x000fe20007ffe0ff */
[C---:B-1----:R-:W-:Y:S01]  /*27780*/  IMAD.WIDE R6, R231.reuse, 0x4, R164 ;  /* 0x00000004e7067825 */ /* 0x042fe200078e02a4 */
[----:B------:R1:W-:Y:S01]  /*27790*/  LDGSTS.E [R24+-0x6bffc], desc[UR8][R8.64], !P3 ;  /* 0x9400400008187fae */ /* 0x0003e2000d921848 */
[----:B------:R-:W3:Y:S03]  /*277a0*/  LDC R134, c[0x0][0x230] ;  /* 0x00008c00ff867b82 */ /* 0x000ee60000000800 */
[----:B------:R-:W-:Y:S01]  /*277b0*/  LDGSTS.E [R23+-0x6fff8], desc[UR8][R6.64], !P1 ;  /* 0x9000800006177fae */ /* 0x000fe2000c921848 */
[----:B----4-:R-:W-:-:S04]  /*277c0*/  IMAD.WIDE R2, R231, 0x4, R166 ;  /* 0x00000004e7027825 */ /* 0x010fc800078e02a6 */
[----:B------:R-:W4:Y:S01]  /*277d0*/  LDC R140, c[0x0][0x230] ;  /* 0x00008c00ff8c7b82 */ /* 0x000f220000000800 */
[----:B-1----:R-:W-:Y:S01]  /*277e0*/  VIADD R24, R28, 0xfffffd9b ;  /* 0xfffffd9b1c187836 */ /* 0x002fe20000000000 */
[----:B------:R1:W-:Y:S06]  /*277f0*/  LDGSTS.E [R22+-0x6bff8], desc[UR8][R2.64], !P1 ;  /* 0x9400800002167fae */ /* 0x0003ec000c921848 */
[----:B------:R-:W4:Y:S01]  /*27800*/  LDC R28, c[0x0][0x230] ;  /* 0x00008c00ff1c7b82 */ /* 0x000f220000000800 */
[----:B------:R-:W-:Y:S02]  /*27810*/  ISETP.GE.U32.AND P1, PT, R25, 0x7ffffd39, PT ;  /* 0x7ffffd391900780c */ /* 0x000fe40003f26070 */
[----:B------:R-:W-:-:S02]  /*27820*/  ISETP.GE.U32.AND P2, PT, R24, 0x7ffffd1c, PT ;  /* 0x7ffffd1c1800780c */ /* 0x000fc40003f46070 */
[----:B-1----:R-:W-:Y:S01]  /*27830*/  IADD3 R22, R29, -0x266, RZ ;  /* 0xfffffd9a1d167810 */ /* 0x002fe20007ffe0ff */
[----:B------:R-:W-:Y:S02]  /*27840*/  IMAD.WIDE R16, R231, 0x4, R168 ;  /* 0x00000004e7107825 */ /* 0x000fe400078e02a8 */
[----:B------:R-:W1:Y:S01]  /*27850*/  LDC R29, c[0x0][0x230] ;  /* 0x00008c00ff1d7b82 */ /* 0x000e620000000800 */
[----:B------:R2:W-:Y:S01]  /*27860*/  STL.64 [R1+0x2d0], R8 ;  /* 0x0002d00801007387 */ /* 0x0005e20000100a00 */
[----:B------:R-:W-:Y:S01]  /*27870*/  ISETP.GE.U32.AND P3, PT, R22, 0x7ffffd1b, PT ;  /* 0x7ffffd1b1600780c */ /* 0x000fe20003f66070 */
[C---:B------:R-:W-:Y:S02]  /*27880*/  VIADD R25, R4.reuse, 0x100000 ;  /* 0x0010000004197836 */ /* 0x040fe40000000000 */
[----:B------:R3:W-:Y:S01]  /*27890*/  STL.64 [R1+0x2c8], R6 ;  /* 0x0002c80601007387 */ /* 0x0007e20000100a00 */
[----:B------:R-:W-:Y:S01]  /*278a0*/  IADD3 R24, R4, 0x100000, RZ ;  /* 0x0010000004187810 */ /* 0x000fe20007ffe0ff */
[----:B--2---:R-:W-:Y:S01]  /*278b0*/  VIADD R123, R123, 0xfffffda8 ;  /* 0xfffffda87b7b7836 */ /* 0x004fe20000000000 */
[----:B------:R-:W2:Y:S01]  /*278c0*/  LDC R142, c[0x0][0x230] ;  /* 0x00008c00ff8e7b82 */ /* 0x000ea20000000800 */
[----:B------:R-:W-:Y:S01]  /*278d0*/  LDGSTS.E [R26+-0x6fff4], desc[UR8][R16.64], !P1 ;  /* 0x9000c000101a7fae */ /* 0x000fe2000c921848 */
[----:B------:R-:W-:-:S06]  /*278e0*/  IMAD.WIDE R8, R231, 0x4, R172 ;  /* 0x00000004e7087825 */ /* 0x000fcc00078e02ac */
[----:B------:R-:W2:Y:S01]  /*278f0*/  LDC R143, c[0x0][0x230] ;  /* 0x00008c00ff8f7b82 */ /* 0x000ea20000000800 */
[----:B---3--:R-:W-:Y:S01]  /*27900*/  IMAD.WIDE R6, R231, 0x4, R170 ;  /* 0x00000004e7067825 */ /* 0x008fe200078e02aa */
[----:B------:R3:W-:Y:S04]  /*27910*/  STL.64 [R1+0x2c0], R2 ;  /* 0x0002c00201007387 */ /* 0x0007e80000100a00 */
[----:B------:R-:W-:Y:S01]  /*27920*/  LDGSTS.E [R25+-0x6bff4], desc[UR8][R6.64], !P1 ;  /* 0x9400c00006197fae */ /* 0x000fe2000c921848 */
[----:B------:R-:W-:Y:S02]  /*27930*/  VIADD R22, R4, 0x100000 ;  /* 0x0010000004167836 */ /* 0x000fe40000000000 */
[C---:B------:R-:W-:Y:S01]  /*27940*/  VIADD R131, R12.reuse, 0x100000 ;  /* 0x001000000c837836 */ /* 0x040fe20000000000 */
[----:B------:R-:W-:Y:S01]  /*27950*/  STL.64 [R1+0x2b8], R16 ;  /* 0x0002b81001007387 */ /* 0x000fe20000100a00 */
[----:B------:R-:W-:-:S02]  /*27960*/  VIADD R129, R12, 0x100000 ;  /* 0x001000000c817836 */ /* 0x000fc40000000000 */
[C---:B------:R-:W-:Y:S01]  /*27970*/  VIADD R128, R12.reuse, 0x100000 ;  /* 0x001000000c807836 */ /* 0x040fe20000000000 */
[----:B------:R4:W-:Y:S01]  /*27980*/  LDGSTS.E [R24+-0x68000], desc[UR8][R8.64], !P2 ;  /* 0x9800000008187fae */ /* 0x0009e2000d121848 */
[----:B---3--:R-:W-:Y:S01]  /*27990*/  IMAD.WIDE R2, R231, 0x4, R176 ;  /* 0x00000004e7027825 */ /* 0x008fe200078e02b0 */
[C---:B------:R-:W-:Y:S01]  /*279a0*/  IADD3 R137, R12.reuse, 0x100000, RZ ;  /* 0x001000000c897810 */ /* 0x040fe20007ffe0ff */
[----:B------:R-:W3:Y:S01]  /*279b0*/  LDC R149, c[0x0][0x230] ;  /* 0x00008c00ff957b82 */ /* 0x000ee20000000800 */
[----:B------:R1:W-:Y:S04]  /*279c0*/  STL.64 [R1+0x2a8], R8 ;  /* 0x0002a80801007387 */ /* 0x0003e80000100a00 */
[----:B------:R1:W-:Y:S01]  /*279d0*/  LDGSTS.E [R23+-0x64000], desc[UR8][R20.64], !P2 ;  /* 0x9c00000014177fae */ /* 0x0003e2000d121848 */
[----:B------:R-:W-:-:S02]  /*279e0*/  VIADD R139, R12, 0x100000 ;  /* 0x001000000c8b7836 */ /* 0x000fc40000000000 */
[C---:B------:R-:W-:Y:S01]  /*279f0*/  VIADD R138, R12.reuse, 0x100000 ;  /* 0x001000000c8a7836 */ /* 0x040fe20000000000 */
[----:B------:R2:W-:Y:S01]  /*27a00*/  LDGSTS.E [R22+-0x67ffc], desc[UR8][R2.64], !P3 ;  /* 0x9800400002167fae */ /* 0x0005e2000d921848 */
[----:B----4-:R-:W-:Y:S02]  /*27a10*/  VIADD R24, R27, 0xfffffd99 ;  /* 0xfffffd991b187836 */ /* 0x010fe40000000000 */
[----:B------:R-:W-:Y:S01]  /*27a20*/  VIADD R136, R12, 0x100000 ;  /* 0x001000000c887836 */ /* 0x000fe20000000000 */
[----:B------:R-:W-:Y:S01]  /*27a30*/  IADD3 R140, R140, -0x21c, RZ ;  /* 0xfffffde48c8c7810 */ /* 0x000fe20007ffe0ff */
[----:B-1----:R-:W-:Y:S01]  /*27a40*/  IMAD.WIDE R8, R231, 0x4, R178 ;  /* 0x00000004e7087825 */ /* 0x002fe200078e02b2 */
[----:B------:R-:W-:Y:S01]  /*27a50*/  ISETP.GE.U32.AND P2, PT, R24, 0x7ffffd1a, PT ;  /* 0x7ffffd1a1800780c */ /* 0x000fe20003f46070 */
[----:B------:R1:W-:Y:S01]  /*27a60*/  STL.64 [R1+0xf98], R6 ;  /* 0x000f980601007387 */ /* 0x0003e20000100a00 */
[----:B------:R-:W-:Y:S01]  /*27a70*/  IADD3 R23, R28, -0x268, RZ ;  /* 0xfffffd981c177810 */ /* 0x000fe20007ffe0ff */
[----:B------:R-:W-:Y:S01]  /*27a80*/  VIADD R25, R29, 0xfffffdf7 ;  /* 0xfffffdf71d197836 */ /* 0x000fe20000000000 */
[----:B------:R-:W4:Y:S01]  /*27a90*/  LDC R27, c[0x0][0x230] ;  /* 0x00008c00ff1b7b82 */ /* 0x000f220000000800 */
[----:B------:R2:W-:Y:S01]  /*27aa0*/  LDGSTS.E [R22+-0x63ffc], desc[UR8][R8.64], !P3 ;  /* 0x9c00400008167fae */ /* 0x0005e2000d921848 */
[----:B------:R-:W-:-:S03]  /*27ab0*/  ISETP.GE.U32.AND P3, PT, R23, 0x7ffffd19, PT ;  /* 0x7ffffd191700780c */ /* 0x000fc60003f66070 */
[----:B------:R-:W-:Y:S01]  /*27ac0*/  STL.64 [R1+0x298], R2 ;  /* 0x0002980201007387 */ /* 0x000fe20000100a00 */
[----:B------:R-:W-:Y:S01]  /*27ad0*/  ISETP.GE.U32.AND P1, PT, R25, 0x7ffffd78, PT ;  /* 0x7ffffd781900780c */ /* 0x000fe20003f26070 */
[C---:B------:R-:W-:Y:S01]  /*27ae0*/  VIADD R25, R4.reuse, 0x100000 ;  /* 0x0010000004197836 */ /* 0x040fe20000000000 */
[----:B------:R-:W-:Y:S01]  /*27af0*/  IADD3 R24, R4, 0x100000, RZ ;  /* 0x0010000004187810 */ /* 0x000fe20007ffe0ff */
[----:B------:R2:W-:Y:S01]  /*27b00*/  STL.64 [R1+0xfa0], R20 ;  /* 0x000fa01401007387 */ /* 0x0005e20000100a00 */
[C---:B-1----:R-:W-:Y:S01]  /*27b10*/  IMAD.WIDE R6, R231.reuse, 0x4, R184 ;  /* 0x00000004e7067825 */ /* 0x042fe200078e02b8 */
[----:B------:R-:W1:Y:S03]  /*27b20*/  LDC R29, c[0x0][0x230] ;  /* 0x00008c00ff1d7b82 */ /* 0x000e660000000800 */
[----:B------:R-:W-:-:S05]  /*27b30*/  IMAD.WIDE R16, R231, 0x4, R186 ;  /* 0x00000004e7107825 */ /* 0x000fca00078e02ba */
[----:B------:R-:W3:Y:S01]  /*27b40*/  LDC R28, c[0x0][0x230] ;  /* 0x00008c00ff1c7b82 */ /* 0x000ee20000000800 */
[----:B--2---:R-:W-:-:S05]  /*27b50*/  IMAD.WIDE R20, R231, 0x4, R180 ;  /* 0x00000004e7147825 */ /* 0x004fca00078e02b4 */
[----:B------:R2:W-:Y:S01]  /*27b60*/  LDGSTS.E [R26+-0x67ff8], desc[UR8][R20.64], !P2 ;  /* 0x98008000141a7fae */ /* 0x0005e2000d121848 */
[----:B------:R-:W-:Y:S01]  /*27b70*/  VIADD R23, R4, 0x100000 ;  /* 0x0010000004177836 */ /* 0x000fe20000000000 */
[----:B------:R-:W1:Y:S02]  /*27b80*/  LDC R151, c[0x0][0x230] ;  /* 0x00008c00ff977b82 */ /* 0x000e640000000800 */
[----:B------:R2:W-:Y:S04]  /*27b90*/  LDGSTS.E [R25+-0x63ff8], desc[UR8][R18.64], !P2 ;  /* 0x9c00800012197fae */ /* 0x0005e8000d121848 */
[----:B------:R4:W-:Y:S01]  /*27ba0*/  LDGSTS.E [R24+-0x67ff4], desc[UR8][R6.64], !P3 ;  /* 0x9800c00006187fae */ /* 0x0009e2000d921848 */
[----:B------:R-:W-:Y:S01]  /*27bb0*/  IMAD.WIDE R2, R231, 0x4, R188 ;  /* 0x00000004e7027825 */ /* 0x000fe200078e02bc */
[----:B------:R-:W1:Y:S02]  /*27bc0*/  LDC R148, c[0x0][0x230] ;  /* 0x00008c00ff947b82 */ /* 0x000e640000000800 */
[----:B------:R4:W-:Y:S01]  /*27bd0*/  LDGSTS.E [R23+-0x63ff4], desc[UR8][R16.64], !P3 ;  /* 0x9c00c00010177fae */ /* 0x0009e2000d921848 */
[----:B------:R-:W-:-:S03]  /*27be0*/  VIADD R22, R5, 0x100000 ;  /* 0x0010000005167836 */ /* 0x000fc60000000000 */
[----:B------:R3:W-:Y:S01]  /*27bf0*/  STL.64 [R1+0xfa8], R8 ;  /* 0x000fa80801007387 */ /* 0x0007e20000100a00 */
[C---:B--2---:R-:W-:Y:S01]  /*27c00*/  IADD3 R26, R5.reuse, 0x100000, RZ ;  /* 0x00100000051a7810 */ /* 0x044fe20007ffe0ff */
[----:B------:R-:W-:Y:S01]  /*27c10*/  VIADD R25, R5, 0x100000 ;  /* 0x0010000005197836 */ /* 0x000fe20000000000 */
[----:B------:R-:W2:Y:S01]  /*27c20*/  LDC R150, c[0x0][0x230] ;  /* 0x00008c00ff967b82 */ /* 0x000ea20000000800 */
[----:B----4-:R-:W-:Y:S01]  /*27c30*/  IADD3 R24, R31, -0x20a, RZ ;  /* 0xfffffdf61f187810 */ /* 0x010fe20007ffe0ff */
[----:B------:R-:W-:Y:S03]  /*27c40*/  STL.64 [R1+0x288], R20 ;  /* 0x0002881401007387 */ /* 0x000fe60000100a00 */
[----:B------:R-:W-:Y:S01]  /*27c50*/  ISETP.GE.U32.AND P2, PT, R24, 0x7ffffd77, PT ;  /* 0x7ffffd771800780c */ /* 0x000fe20003f46070 */
[----:B------:R-:W-:Y:S01]  /*27c60*/  VIADD R23, R32, 0xfffffdf5 ;  /* 0xfffffdf520177836 */ /* 0x000fe20000000000 */
[----:B------:R-:W-:Y:S01]  /*27c70*/  STL.64 [R1+0x278], R6 ;  /* 0x0002780601007387 */ /* 0x000fe20000100a00 */
[----:B------:R-:W-:Y:S01]  /*27c80*/  VIADD R24, R5, 0x100000 ;  /* 0x0010000005187836 */ /* 0x000fe20000000000 */
[----:B------:R-:W4:Y:S02]  /*27c90*/  LDC R31, c[0x0][0x230] ;  /* 0x00008c00ff1f7b82 */ /* 0x000f240000000800 */
[----:B------:R3:W-:Y:S01]  /*27ca0*/  STL.64 [R1+0xfb0], R18 ;  /* 0x000fb01201007387 */ /* 0x0007e20000100a00 */
[----:B------:R-:W-:-:S03]  /*27cb0*/  ISETP.GE.U32.AND P3, PT, R23, 0x7ffffd76, PT ;  /* 0x7ffffd761700780c */ /* 0x000fc60003f66070 */
[----:B------:R-:W-:Y:S01]  /*27cc0*/  STL.64 [R1+0x268], R2 ;  /* 0x0002680201007387 */ /* 0x000fe20000100a00 */
[C---:B---3--:R-:W-:Y:S01]  /*27cd0*/  IMAD.WIDE R8, R231.reuse, 0x4, R194 ;  /* 0x00000004e7087825 */ /* 0x048fe200078e02c2 */
[----:B------:R-:W3:Y:S02]  /*27ce0*/  LDC R32, c[0x0][0x230] ;  /* 0x00008c00ff207b82 */ /* 0x000ee40000000800 */
[----:B------:R1:W-:Y:S01]  /*27cf0*/  STL.64 [R1+0xfb8], R16 ;  /* 0x000fb81001007387 */ /* 0x0003e20000100a00 */
[----:B------:R-:W-:-:S03]  /*27d00*/  IMAD.WIDE R18, R231, 0x4, R190 ;  /* 0x00000004e7127825 */ /* 0x000fc600078e02be */
[----:B------:R1:W-:Y:S01]  /*27d10*/  LDGSTS.E [R22+-0x80000], desc[UR8][R2.64], !P1 ;  /* 0x8000000002167fae */ /* 0x0003e2000c921848 */
[----:B------:R-:W-:Y:S01]  /*27d20*/  IADD3 R23, R5, 0x100000, RZ ;  /* 0x0010000005177810 */ /* 0x000fe20007ffe0ff */
[----:B------:R-:W2:Y:S02]  /*27d30*/  LDC R158, c[0x0][0x230] ;  /* 0x00008c00ff9e7b82 */ /* 0x000ea40000000800 */
[----:B------:R4:W-:Y:S01]  /*27d40*/  LDGSTS.E [R26+-0x7c000], desc[UR8][R18.64], !P1 ;  /* 0x84000000121a7fae */ /* 0x0009e2000c921848 */
[----:B-1----:R-:W-:-:S05]  /*27d50*/  IMAD.WIDE R16, R231, 0x4, R192 ;  /* 0x00000004e7107825 */ /* 0x002fca00078e02c0 */
[----:B------:R-:W1:Y:S01]  /*27d60*/  LDC R163, c[0x0][0x230] ;  /* 0x00008c00ffa37b82 */ /* 0x000e620000000800 */
[----:B------:R-:W-:Y:S01]  /*27d70*/  VIADD R22, R30, 0xfffffdf4 ;  /* 0xfffffdf41e167836 */ /* 0x000fe20000000000 */
[----:B------:R-:W-:Y:S01]  /*27d80*/  LDGSTS.E [R25+-0x7fffc], desc[UR8][R16.64], !P2 ;  /* 0x8000400010197fae */ /* 0x000fe2000d121848 */
[----:B------:R-:W-:-:S03]  /*27d90*/  IMAD.WIDE R6, R231, 0x4, R196 ;  /* 0x00000004e7067825 */ /* 0x000fc600078e02c4 */
[----:B------:R4:W-:Y:S01]  /*27da0*/  LDGSTS.E [R24+-0x7bffc], desc[UR8][R8.64], !P2 ;  /* 0x8400400008187fae */ /* 0x0009e2000d121848 */
[----:B------:R-:W-:Y:S01]  /*27db0*/  ISETP.GE.U32.AND P4, PT, R22, 0x7ffffd75, PT ;  /* 0x7ffffd751600780c */ /* 0x000fe20003f86070 */
[----:B------:R-:W-:Y:S01]  /*27dc0*/  VIADD R22, R5, 0x100000 ;  /* 0x0010000005167836 */ /* 0x000fe20000000000 */
[----:B------:R-:W3:Y:S01]  /*27dd0*/  LDC R30, c[0x0][0x230] ;  /* 0x00008c00ff1e7b82 */ /* 0x000ee20000000800 */
[----:B------:R-:W-:Y:S01]  /*27de0*/  IMAD.WIDE R2, R231, 0x4, R198 ;  /* 0x00000004e7027825 */ /* 0x000fe200078e02c6 */
[----:B------:R-:W-:Y:S06]  /*27df0*/  STL.64 [R1+0x260], R18 ;  /* 0x0002601201007387 */ /* 0x000fec0000100a00 */
[----:B----4-:R-:W4:Y:S01]  /*27e00*/  LDC R26, c[0x0][0x230] ;  /* 0x00008c00ff1a7b82 */ /* 0x010f220000000800 */
[----:B------:R-:W-:Y:S01]  /*27e10*/  VIADD R24, R27, 0xfffffdd7 ;  /* 0xfffffdd71b187836 */ /* 0x000fe20000000000 */
[----:B------:R2:W-:Y:S01]  /*27e20*/  STL.64 [R1+0x258], R16 ;  /* 0x0002581001007387 */ /* 0x0005e20000100a00 */
[----:B------:R-:W-:-:S03]  /*27e30*/  VIADD R25, R28, 0xfffffdd5 ;  /* 0xfffffdd51c197836 */ /* 0x000fc60000000000 */
[----:B------:R1:W-:Y:S01]  /*27e40*/  STL.64 [R1+0x250], R8 ;  /* 0x0002500801007387 */ /* 0x0003e20000100a00 */
[----:B------:R-:W-:Y:S01]  /*27e50*/  ISETP.GE.U32.AND P1, PT, R24, 0x7ffffd58, PT ;  /* 0x7ffffd581800780c */ /* 0x000fe20003f26070 */
[----:B------:R-:W4:Y:S02]  /*27e60*/  LDC R27, c[0x0][0x230] ;  /* 0x00008c00ff1b7b82 */ /* 0x000f240000000800 */
[----:B------:R1:W-:Y:S04]  /*27e70*/  LDGSTS.E [R23+-0x7fff8], desc[UR8][R6.64], !P3 ;  /* 0x8000800006177fae */ /* 0x0003e8000d921848 */
[----:B------:R-:W-:Y:S01]  /*27e80*/  STL.64 [R1+0x248], R6 ;  /* 0x0002480601007387 */ /* 0x000fe20000100a00 */
[----:B--2---:R-:W-:Y:S01]  /*27e90*/  IMAD.WIDE R16, R231, 0x4, R214 ;  /* 0x00000004e7107825 */ /* 0x004fe200078e02d6 */
[----:B------:R-:W2:Y:S02]  /*27ea0*/  LDC R28, c[0x0][0x230] ;  /* 0x00008c00ff1c7b82 */ /* 0x000ea40000000800 */
[----:B------:R3:W-:Y:S01]  /*27eb0*/  STL.64 [R1+0x240], R2 ;  /* 0x0002400201007387 */ /* 0x0007e20000100a00 */
[----:B-1----:R-:W-:-:S03]  /*27ec0*/  IADD3 R23, R29, -0x22a, RZ ;  /* 0xfffffdd61d177810 */ /* 0x002fc60007ffe0ff */
[----:B------:R3:W-:Y:S01]  /*27ed0*/  LDGSTS.E [R22+-0x7bff8], desc[UR8][R2.64], !P3 ;  /* 0x8400800002167fae */ /* 0x0007e2000d921848 */
[----:B------:R-:W-:Y:S01]  /*27ee0*/  VIADD R24, R5, 0x100000 ;  /* 0x0010000005187836 */ /* 0x000fe20000000000 */
[----:B------:R-:W1:Y:S01]  /*27ef0*/  LDC R29, c[0x0][0x230] ;  /* 0x00008c00ff1d7b82 */ /* 0x000e620000000800 */
[----:B------:R-:W-:Y:S01]  /*27f00*/  ISETP.GE.U32.AND P2, PT, R23, 0x7ffffd57, PT ;  /* 0x7ffffd571700780c */ /* 0x000fe20003f46070 */
[----:B------:R-:W-:Y:S01]  /*27f10*/  IMAD.WIDE R8, R231, 0x4, R202 ;  /* 0x00000004e7087825 */ /* 0x000fe200078e02ca */
[----:B------:R-:W-:Y:S02]  /*27f20*/  ISETP.GE.U32.AND P3, PT, R25, 0x7ffffd56, PT ;  /* 0x7ffffd561900780c */ /* 0x000fe40003f66070 */
[----:B------:R-:W-:Y:S01]  /*27f30*/  IADD3 R23, R5, 0x100000, RZ ;  /* 0x0010000005177810 */ /* 0x000fe20007ffe0ff */
[----:B------:R-:W-:Y:S02]  /*27f40*/  VIADD R141, R12, 0x100000 ;  /* 0x001000000c8d7836 */ /* 0x000fe40000000000 */
[----:B------:R-:W-:Y:S01]  /*27f50*/  VIADD R142, R142, 0xfffffd88 ;  /* 0xfffffd888e8e7836 */ /* 0x000fe20000000000 */
[----:B------:R-:W2:Y:S01]  /*27f60*/  LDC R169, c[0x0][0x230] ;  /* 0x00008c00ffa97b82 */ /* 0x000ea20000000800 */
[----:B---3--:R-:W-:-:S04]  /*27f70*/  IMAD.WIDE R2, R231, 0x4, R200 ;  /* 0x00000004e7027825 */ /* 0x008fc800078e02c8 */
[----:B------:R-:W-:Y:S01]  /*27f80*/  IMAD.WIDE R6, R231, 0x4, R204 ;  /* 0x00000004e7067825 */ /* 0x000fe200078e02cc */
[----:B------:R3:W-:Y:S02]  /*27f90*/  STL.64 [R1+0x238], R2 ;  /* 0x0002380201007387 */ /* 0x0007e40000100a00 */
[----:B------:R-:W1:Y:S02]  /*27fa0*/  LDC R170, c[0x0][0x230] ;  /* 0x00008c00ffaa7b82 */ /* 0x000e640000000800 */
[----:B------:R3:W-:Y:S04]  /*27fb0*/  LDGSTS.E [R22+-0x7fff4], desc[UR8][R2.64], !P4 ;  /* 0x8000c00002167fae */ /* 0x0007e8000e121848 */
[----:B------:R4:W-:Y:S01]  /*27fc0*/  STL.64 [R1+0x230], R8 ;  /* 0x0002300801007387 */ /* 0x0009e20000100a00 */
[----:B------:R-:W-:-:S02]  /*27fd0*/  VIADD R147, R12, 0x100000 ;  /* 0x001000000c937836 */ /* 0x000fc40000000000 */
[----:B------:R-:W-:Y:S01]  /*27fe0*/  VIADD R146, R12, 0x100000 ;  /* 0x001000000c927836 */ /* 0x000fe20000000000 */
[----:B------:R4:W-:Y:S01]  /*27ff0*/  LDGSTS.E [R24+-0x7bff4], desc[UR8][R8.64], !P4 ;  /* 0x8400c00008187fae */ /* 0x0009e2000e121848 */
[C---:B------:R-:W-:Y:S01]  /*28000*/  VIADD R162, R13.reuse, 0x100000 ;  /* 0x001000000da27836 */ /* 0x040fe20000000000 */
[C---:B------:R-:W-:Y:S01]  /*28010*/  IADD3 R168, R13.reuse, 0x100000, RZ ;  /* 0x001000000da87810 */ /* 0x040fe20007ffe0ff */
[----:B------:R-:W-:Y:S01]  /*28020*/  VIADD R171, R13, 0x100000 ;  /* 0x001000000dab7836 */ /* 0x000fe20000000000 */
[----:B------:R-:W1:Y:S01]  /*28030*/  LDC R185, c[0x0][0x230] ;  /* 0x00008c00ffb97b82 */ /* 0x000e620000000800 */
[C---:B---3--:R-:W-:Y:S01]  /*28040*/  IMAD.WIDE R2, R231.reuse, 0x4, R206 ;  /* 0x00000004e7027825 */ /* 0x048fe200078e02ce */
[----:B------:R3:W-:Y:S04]  /*28050*/  STL.64 [R1+0x228], R6 ;  /* 0x0002280601007387 */ /* 0x0007e80000100a00 */
[----:B------:R3:W-:Y:S01]  /*28060*/  LDGSTS.E [R23+-0x78000], desc[UR8][R6.64], !P1 ;  /* 0x8800000006177fae */ /* 0x0007e2000c921848 */
[C---:B----4-:R-:W-:Y:S01]  /*28070*/  IMAD.WIDE R8, R231.reuse, 0x4, R208 ;  /* 0x00000004e7087825 */ /* 0x050fe200078e02d0 */
[----:B------:R-:W4:Y:S02]  /*28080*/  LDC R189, c[0x0][0x230] ;  /* 0x00008c00ffbd7b82 */ /* 0x000f240000000800 */
[----:B------:R2:W-:Y:S04]  /*28090*/  STL.64 [R1+0x220], R2 ;  /* 0x0002200201007387 */ /* 0x0005e80000100a00 */
[----:B------:R2:W-:Y:S02]  /*280a0*/  LDGSTS.E [R22+-0x74000], desc[UR8][R2.64], !P1 ;  /* 0x8c00000002167fae */ /* 0x0005e4000c921848 */
[----:B------:R-:W4:Y:S01]  /*280b0*/  LDC R187, c[0x0][0x230] ;  /* 0x00008c00ffbb7b82 */ /* 0x000f220000000800 */
[C---:B---3--:R-:W-:Y:S01]  /*280c0*/  IMAD.WIDE R6, R231.reuse, 0x4, R210 ;  /* 0x00000004e7067825 */ /* 0x048fe200078e02d2 */
[----:B------:R3:W-:Y:S04]  /*280d0*/  STL.64 [R1+0x218], R8 ;  /* 0x0002180801007387 */ /* 0x0007e80000100a00 */
[----:B------:R3:W-:Y:S01]  /*280e0*/  LDGSTS.E [R24+-0x77ffc], desc[UR8][R8.64], !P2 ;  /* 0x8800400008187fae */ /* 0x0007e2000d121848 */
[----:B------:R-:W-:Y:S01]  /*280f0*/  VIADD R25, R30, 0xfffffdd4 ;  /* 0xfffffdd41e197836 */ /* 0x000fe20000000000 */
[----:B------:R-:W-:Y:S01]  /*28100*/  IADD3 R26, R26, -0x24a, RZ ;  /* 0xfffffdb61a1a7810 */ /* 0x000fe20007ffe0ff */
[C---:B--2---:R-:W-:Y:S01]  /*28110*/  IMAD.WIDE R2, R231.reuse, 0x4, R212 ;  /* 0x00000004e7027825 */ /* 0x044fe200078e02d4 */
[----:B------:R2:W-:Y:S01]  /*28120*/  STL.64 [R1+0x210], R6 ;  /* 0x0002100601007387 */ /* 0x0005e20000100a00 */
[----:B------:R-:W4:Y:S03]  /*28130*/  LDC R30, c[0x0][0x230] ;  /* 0x00008c00ff1e7b82 */ /* 0x000f260000000800 */
[----:B------:R2:W-:Y:S01]  /*28140*/  LDGSTS.E [R23+-0x73ffc], desc[UR8][R6.64], !P2 ;  /* 0x8c00400006177fae */ /* 0x0005e2000d121848 */
[----:B---3--:R-:W-:-:S03]  /*28150*/  IMAD.WIDE R8, R231, 0x4, R216 ;  /* 0x00000004e7087825 */ /* 0x008fc600078e02d8 */
[----:B------:R3:W-:Y:S01]  /*28160*/  STL.64 [R1+0x208], R2 ;  /* 0x0002080201007387 */ /* 0x0007e20000100a00 */
[----:B------:R-:W-:Y:S01]  /*28170*/  IADD3 R148, R148, -0x21e, RZ ;  /* 0xfffffde294947810 */ /* 0x000fe20007ffe0ff */
[----:B------:R-:W4:Y:S02]  /*28180*/  LDC R186, c[0x0][0x230] ;  /* 0x00008c00ffba7b82 */ /* 0x000f240000000800 */
[----:B------:R3:W-:Y:S01]  /*28190*/  LDGSTS.E [R22+-0x77ff8], desc[UR8][R2.64], !P3 ;  /* 0x8800800002167fae */ /* 0x0007e2000d921848 */
[----:B--2---:R-:W-:-:S03]  /*281a0*/  IMAD.WIDE R6, R231, 0x4, R218 ;  /* 0x00000004e7067825 */ /* 0x004fc600078e02da */
[----:B------:R-:W-:Y:S02]  /*281b0*/  STL.64 [R1+0x200], R16 ;  /* 0x0002001001007387 */ /* 0x000fe40000100a00 */
[----:B------:R-:W2:Y:S02]  /*281c0*/  LDC R188, c[0x0][0x230] ;  /* 0x00008c00ffbc7b82 */ /* 0x000ea40000000800 */
[----:B------:R-:W-:Y:S01]  /*281d0*/  STL.64 [R1+0x1f8], R8 ;  /* 0x0001f80801007387 */ /* 0x000fe20000100a00 */
[----:B---3--:R-:W-:-:S03]  /*281e0*/  IMAD.WIDE R2, R231, 0x4, R220 ;  /* 0x00000004e7027825 */ /* 0x008fc600078e02dc */
[----:B------:R-:W-:Y:S01]  /*281f0*/  STL.64 [R1+0x1f0], R6 ;  /* 0x0001f00601007387 */ /* 0x000fe20000100a00 */
[----:B------:R-:W-:-:S03]  /*28200*/  VIADD R158, R158, 0xfffffda5 ;  /* 0xfffffda59e9e7836 */ /* 0x000fc60000000000 */
[----:B------:R3:W-:Y:S01]  /*28210*/  STL.64 [R1+0x1e8], R2 ;  /* 0x0001e80201007387 */ /* 0x0007e20000100a00 */
[----:B------:R-:W-:Y:S01]  /*28220*/  VIADD R24, R27, 0xfffffdb7 ;  /* 0xfffffdb71b187836 */ /* 0x000fe20000000000 */
[----:B------:R-:W-:Y:S01]  /*28230*/  ISETP.GE.U32.AND P1, PT, R25, 0x7ffffd55, PT ;  /* 0x7ffffd551900780c */ /* 0x000fe20003f26070 */
[----:B------:R-:W3:Y:S01]  /*28240*/  LDC R27, c[0x0][0x230] ;  /* 0x00008c00ff1b7b82 */ /* 0x000ee20000000800 */
[----:B------:R-:W2:Y:S04]  /*28250*/  LDL.LU.64 R238, [R1+0x318] ;  /* 0x0003180001ee7983 */ /* 0x000ea80000300a00 */
[----:B------:R-:W2:Y:S01]  /*28260*/  LDL.LU.64 R246, [R1+0x338] ;  /* 0x0003380001f67983 */ /* 0x000ea20000300a00 */
[----:B------:R-:W-:Y:S01]  /*28270*/  IADD3 R163, R163, -0x25c, RZ ;  /* 0xfffffda4a3a37810 */ /* 0x000fe20007ffe0ff */
[----:B------:R-:W-:-:S02]  /*28280*/  VIADD R169, R169, 0xfffffd87 ;  /* 0xfffffd87a9a97836 */ /* 0x000fc40000000000 */
[----:B-1----:R-:W-:Y:S01]  /*28290*/  VIADD R170, R170, 0xfffffde0 ;  /* 0xfffffde0aaaa7836 */ /* 0x002fe20000000000 */
[----:B------:R-:W2:Y:S01]  /*282a0*/  LDL.LU.64 R248, [R1+0x350] ;  /* 0x0003500001f87983 */ /* 0x000ea20000300a00 */
[----:B------:R-:W-:Y:S02]  /*282b0*/  VIADD R184, R13, 0x100000 ;  /* 0x001000000db87836 */ /* 0x000fe40000000000 */
[----:B------:R-:W-:Y:S01]  /*282c0*/  VIADD R185, R185, 0xfffffdc2 ;  /* 0xfffffdc2b9b97836 */ /* 0x000fe20000000000 */
[----:B------:R-:W2:Y:S01]  /*282d0*/  LDL.LU.64 R250, [R1+0x390] ;  /* 0x0003900001fa7983 */ /* 0x000ea20000300a00 */
[----:B------:R-:W-:Y:S01]  /*282e0*/  ISETP.GE.U32.AND P2, PT, R24, 0x7ffffd38, PT ;  /* 0x7ffffd381800780c */ /* 0x000fe20003f46070 */
[C---:B------:R-:W-:Y:S01]  /*282f0*/  VIADD R25, R5.reuse, 0x100000 ;  /* 0x0010000005197836 */ /* 0x040fe20000000000 */
[----:B----4-:R-:W-:Y:S01]  /*28300*/  IADD3 R186, R186, -0x23d, RZ ;  /* 0xfffffdc3baba7810 */ /* 0x010fe20007ffe0ff */
[----:B------:R-:W-:Y:S01]  /*28310*/  VIADD R24, R5, 0x100000 ;  /* 0x0010000005187836 */ /* 0x000fe20000000000 */
[----:B------:R-:W1:Y:S02]  /*28320*/  LDC R211, c[0x0][0x230] ;  /* 0x00008c00ffd37b82 */ /* 0x000e640000000800 */
[----:B------:R-:W-:Y:S01]  /*28330*/  LDGSTS.E [R25+-0x73ff8], desc[UR8][R16.64], !P3 ;  /* 0x8c00800010197fae */ /* 0x000fe2000d921848 */
[----:B------:R-:W-:-:S03]  /*28340*/  ISETP.GE.U32.AND P3, PT, R26, 0x7ffffd37, PT ;  /* 0x7ffffd371a00780c */ /* 0x000fc60003f66070 */
[----:B------:R-:W-:Y:S01]  /*28350*/  LDGSTS.E [R24+-0x77ff4], desc[UR8][R8.64], !P1 ;  /* 0x8800c00008187fae */ /* 0x000fe2000c921848 */
[----:B------:R-:W-:Y:S01]  /*28360*/  IADD3 R26, R5, 0x100000, RZ ;  /* 0x00100000051a7810 */ /* 0x000fe20007ffe0ff */
[----:B------:R-:W-:Y:S01]  /*28370*/  VIADD R210, R14, 0x100000 ;  /* 0x001000000ed27836 */ /* 0x000fe20000000000 */
[----:B------:R-:W4:Y:S01]  /*28380*/  LDC R220, c[0x0][0x230] ;  /* 0x00008c00ffdc7b82 */ /* 0x000f220000000800 */
[----:B------:R-:W-:Y:S04]  /*28390*/  LDGSTS.E [R23+-0x73ff4], desc[UR8][R6.64], !P1 ;  /* 0x8c00c00006177fae */ /* 0x000fe8000c921848 */
[----:B------:R3:W-:Y:S02]  /*283a0*/  LDGSTS.E [R22+-0x70000], desc[UR8][R2.64], !P2 ;  /* 0x9000000002167fae */ /* 0x0007e4000d121848 */
[----:B---3--:R-:W-:-:S02]  /*283b0*/  VIADD R27, R27, 0xfffffdf3 ;  /* 0xfffffdf31b1b7836 */ /* 0x008fc40000000000 */
[----:B------:R-:W-:-:S04]  /*283c0*/  IMAD.WIDE R2, R231, 0x4, R222 ;  /* 0x00000004e7027825 */ /* 0x000fc800078e02de */
[----:B------:R-:W-:Y:S01]  /*283d0*/  IMAD.WIDE R6, R231, 0x4, R224 ;  /* 0x00000004e7067825 */ /* 0x000fe200078e02e0 */
[----:B------:R3:W-:Y:S01]  /*283e0*/  LDGSTS.E [R26+-0x6c000], desc[UR8][R2.64], !P2 ;  /* 0x94000000021a7fae */ /* 0x0007e2000d121848 */
[----:B------:R-:W-:Y:S01]  /*283f0*/  ISETP.GE.U32.AND P4, PT, R27, 0x7ffffd74, PT ;  /* 0x7ffffd741b00780c */ /* 0x000fe20003f86070 */
[----:B------:R-:W4:Y:S02]  /*28400*/  LDC R222, c[0x0][0x230] ;  /* 0x00008c00ffde7b82 */ /* 0x000f240000000800 */
[----:B------:R-:W-:Y:S01]  /*28410*/  STL.64 [R1+0xfc0], R2 ;  /* 0x000fc00201007387 */ /* 0x000fe20000100a00 */
[----:B------:R-:W-:-:S03]  /*28420*/  IMAD.WIDE R22, R231, 0x4, R226 ;  /* 0x00000004e7167825 */ /* 0x000fc600078e02e2 */
[----:B------:R4:W-:Y:S01]  /*28430*/  STL.64 [R1+0x1d8], R6 ;  /* 0x0001d80601007387 */ /* 0x0009e20000100a00 */
[----:B------:R-:W4:Y:S01]  /*28440*/  S2R R252, SR_TID.X ;  /* 0x0000000000fc7919 */ /* 0x000f220000002100 */
[----:B---3--:R-:W-:Y:S01]  /*28450*/  VIADD R26, R28, 0xfffffdf2 ;  /* 0xfffffdf21c1a7836 */ /* 0x008fe20000000000 */
[----:B------:R-:W-:Y:S01]  /*28460*/  IADD3 R27, R29, -0x20f, RZ ;  /* 0xfffffdf11d1b7810 */ /* 0x000fe20007ffe0ff */
[----:B-1----:R-:W-:Y:S01]  /*28470*/  VIADD R211, R211, 0xfffffd83 ;  /* 0xfffffd83d3d37836 */ /* 0x002fe20000000000 */
[----:B------:R-:W3:Y:S01]  /*28480*/  LDL.LU.64 R240, [R1+0x3a8] ;  /* 0x0003a80001f07983 */ /* 0x000ee20000300a00 */
[----:B------:R-:W1:Y:S01]  /*28490*/  LDC R223, c[0x0][0x230] ;  /* 0x00008c00ffdf7b82 */ /* 0x000e620000000800 */
[----:B------:R-:W-:Y:S01]  /*284a0*/  ISETP.GE.U32.AND P6, PT, R26, 0x7ffffd73, PT ;  /* 0x7ffffd731a00780c */ /* 0x000fe20003fc6070 */
[----:B------:R-:W-:Y:S01]  /*284b0*/  VIADD R26, R30, 0xfffffdb5 ;  /* 0xfffffdb51e1a7836 */ /* 0x000fe20000000000 */
[----:B------:R-:W4:Y:S04]  /*284c0*/  LDL.LU.64 R242, [R1+0x3c0] ;  /* 0x0003c00001f27983 */ /* 0x000f280000300a00 */
[----:B------:R-:W4:Y:S01]  /*284d0*/  LDL.LU.64 R244, [R1+0x3e0] ;  /* 0x0003e00001f47983 */ /* 0x000f220000300a00 */
[----:B------:R-:W-:-:S03]  /*284e0*/  ISETP.GE.U32.AND P1, PT, R27, 0x7ffffd72, PT ;  /* 0x7ffffd721b00780c */ /* 0x000fc60003f26070 */
[----:B------:R1:W-:Y:S04]  /*284f0*/  LDGSTS.E [R25+-0x6fffc], desc[UR8][R6.64], !P3 ;  /* 0x9000400006197fae */ /* 0x0003e8000d921848 */
[----:B------:R2:W-:Y:S01]  /*28500*/  LDGSTS.E [R24+-0x6bffc], desc[UR8][R22.64], !P3 ;  /* 0x9400400016187fae */ /* 0x0005e2000d921848 */
[----:B------:R-:W-:-:S03]  /*28510*/  ISETP.GE.U32.AND P3, PT, R26, 0x7ffffd36, PT ;  /* 0x7ffffd361a00780c */ /* 0x000fc60003f66070 */
[----:B------:R-:W-:Y:S01]  /*28520*/  STL.64 [R1+0xfc8], R22 ;  /* 0x000fc81601007387 */ /* 0x000fe20000100a00 */
[----:B-1----:R-:W-:Y:S02]  /*28530*/  VIADD R25, R31, 0xfffffdb4 ;  /* 0xfffffdb41f197836 */ /* 0x002fe40000000000 */
[C---:B--2---:R-:W-:Y:S02]  /*28540*/  IMAD.WIDE R26, R231.reuse, 0x4, R246 ;  /* 0x00000004e71a7825 */ /* 0x044fe400078e02f6 */
[----:B------:R-:W2:Y:S02]  /*28550*/  LDL.LU.64 R246, [R1+0x3f8] ;  /* 0x0003f80001f67983 */ /* 0x000ea40000300a00 */
[C---:B------:R-:W-:Y:S02]  /*28560*/  IMAD.WIDE R28, R231.reuse, 0x4, R248 ;  /* 0x00000004e71c7825 */ /* 0x040fe400078e02f8 */
[----:B------:R-:W2:Y:S02]  /*28570*/  LDL.LU.64 R248, [R1+0x400] ;  /* 0x0004000001f87983 */ /* 0x000ea40000300a00 */
[----:B------:R-:W-:-:S02]  /*28580*/  IMAD.WIDE R30, R231, 0x4, R250 ;  /* 0x00000004e71e7825 */ /* 0x000fc400078e02fa */
[----:B------:R-:W2:Y:S01]  /*28590*/  LDL.LU.64 R250, [R1+0x410] ;  /* 0x0004100001fa7983 */ /* 0x000ea20000300a00 */
[----:B------:R-:W-:Y:S02]  /*285a0*/  IADD3 R24, R32, -0x269, RZ ;  /* 0xfffffd9720187810 */ /* 0x000fe40007ffe0ff */
[----:B------:R-:W-:Y:S02]  /*285b0*/  ISETP.GE.U32.AND P2, PT, R25, 0x7ffffd35, PT ;  /* 0x7ffffd351900780c */ /* 0x000fe40003f46070 */
[----:B------:R-:W-:Y:S01]  /*285c0*/  ISETP.GE.U32.AND P5, PT, R24, 0x7ffffd18, PT ;  /* 0x7ffffd181800780c */ /* 0x000fe20003fa6070 */
[----:B------:R-:W-:-:S05]  /*285d0*/  IMAD.WIDE R24, R231, 0x4, R238 ;  /* 0x00000004e7187825 */ /* 0x000fca00078e02ee */
[----:B------:R-:W-:Y:S01]  /*285e0*/  LDGSTS.E [R35+-0x6fff8], desc[UR8][R24.64], !P3 ;  /* 0x9000800018237fae */ /* 0x000fe2000d921848 */
[----:B------:R-:W-:-:S03]  /*285f0*/  VIADD R32, R5, 0x100000 ;  /* 0x0010000005207836 */ /* 0x000fc60000000000 */
[----:B------:R-:W-:Y:S01]  /*28600*/  LDGSTS.E [R34+-0x6bff8], desc[UR8][R26.64], !P3 ;  /* 0x940080001a227fae */ /* 0x000fe2000d921848 */
[----:B------:R-:W-:-:S03]  /*28610*/  ISETP.GE.U32.AND P3, PT, R36, 0x7ffffd17, PT ;  /* 0x7ffffd172400780c */ /* 0x000fc60003f66070 */
[----:B------:R-:W-:Y:S04]  /*28620*/  STL.64 [R1+0x1060], R24 ;  /* 0x0010601801007387 */ /* 0x000fe80000100a00 */
[----:B------:R-:W-:Y:S04]  /*28630*/  LDGSTS.E [R33+-0x6fff4], desc[UR8][R28.64], !P2 ;  /* 0x9000c0001c217fae */ /* 0x000fe8000d121848 */
[----:B------:R-:W-:Y:S04]  /*28640*/  STL.64 [R1+0xfd0], R26 ;  /* 0x000fd01a01007387 */ /* 0x000fe80000100a00 */
[----:B------:R3:W-:Y:S04]  /*28650*/  LDGSTS.E [R32+-0x6bff4], desc[UR8][R30.64], !P2 ;  /* 0x9400c0001e207fae */ /* 0x0007e8000d121848 */
[----:B------:R-:W-:Y:S04]  /*28660*/  STL.64 [R1+0x1068], R28 ;  /* 0x0010681c01007387 */ /* 0x000fe80000100a00 */
[----:B------:R-:W-:Y:S01]  /*28670*/  STL.64 [R1+0xfd8], R30 ;  /* 0x000fd81e01007387 */ /* 0x000fe20000100a00 */
[----:B---3--:R-:W-:-:S04]  /*28680*/  IMAD.WIDE R32, R231, 0x4, R240 ;  /* 0x00000004e7207825 */ /* 0x008fc800078e02f0 */
[C---:B----4-:R-:W-:Y:S01]  /*28690*/  IMAD.WIDE R34, R231.reuse, 0x4, R242 ;  /* 0x00000004e7227825 */ /* 0x050fe200078e02f2 */
[----:B------:R1:W-:Y:S03]  /*286a0*/  LDGSTS.E [R40+-0x68000], desc[UR8][R32.64], !P5 ;  /* 0x9800000020287fae */ /* 0x0003e6000e921848 */
[----:B------:R-:W-:Y:S01]  /*286b0*/  IMAD.WIDE R36, R231, 0x4, R244 ;  /* 0x00000004e7247825 */ /* 0x000fe200078e02f4 */
[----:B------:R-:W3:Y:S04]  /*286c0*/  LDL.LU.64 R242, [R1+0x418] ;  /* 0x0004180001f27983 */ /* 0x000ee80000300a00 */
[----:B------:R-:W4:Y:S04]  /*286d0*/  LDL.LU.64 R244, [R1+0x498] ;  /* 0x0004980001f47983 */ /* 0x000f280000300a00 */
[----:B------:R-:W-:Y:S01]  /*286e0*/  STL.64 [R1+0x1070], R32 ;  /* 0x0010702001007387 */ /* 0x000fe20000100a00 */
[----:B-1----:R-:W-:-:S03]  /*286f0*/  IADD3 R40, R41, -0x26b, RZ ;  /* 0xfffffd9529287810 */ /* 0x002fc60007ffe0ff */
[----:B------:R-:W-:Y:S04]  /*28700*/  LDGSTS.E [R39+-0x64000], desc[UR8][R34.64], !P5 ;  /* 0x9c00000022277fae */ /* 0x000fe8000e921848 */
[----:B------:R-:W-:Y:S04]  /*28710*/  STL.64 [R1+0xfe0], R34 ;  /* 0x000fe02201007387 */ /* 0x000fe80000100a00 */
[----:B------:R2:W-:Y:S04]  /*28720*/  LDGSTS.E [R38+-0x67ffc], desc[UR8][R36.64], !P3 ;  /* 0x9800400024267fae */ /* 0x0005e8000d921848 */
[----:B------:R-:W-:Y:S01]  /*28730*/  STL.64 [R1+0x1078], R36 ;  /* 0x0010782401007387 */ /* 0x000fe20000100a00 */
[----:B------:R-:W-:-:S03]  /*28740*/  ISETP.GE.U32.AND P2, PT, R40, 0x7ffffd16, PT ;  /* 0x7ffffd162800780c */ /* 0x000fc60003f46070 */
[----:B------:R-:W4:Y:S01]  /*28750*/  LDL.LU.64 R238, [R1+0x4a0] ;  /* 0x0004a00001ee7983 */ /* 0x000f220000300a00 */
[----:B--2---:R-:W-:-:S03]  /*28760*/  IMAD.WIDE R38, R231, 0x4, R246 ;  /* 0x00000004e7267825 */ /* 0x004fc600078e02f6 */
[----:B------:R-:W2:Y:S01]  /*28770*/  LDL.LU.64 R246, [R1+0x4b8] ;  /* 0x0004b80001f67983 */ /* 0x000ea20000300a00 */
[----:B------:R-:W-:-:S03]  /*28780*/  IMAD.WIDE R40, R231, 0x4, R248 ;  /* 0x00000004e7287825 */ /* 0x000fc600078e02f8 */
[----:B------:R-:W-:Y:S01]  /*28790*/  LDGSTS.E [R46+-0x63ffc], desc[UR8][R38.64], !P3 ;  /* 0x9c004000262e7fae */ /* 0x000fe2000d921848 */
[----:B------:R-:W-:-:S03]  /*287a0*/  IMAD.WIDE R42, R231, 0x4, R250 ;  /* 0x00000004e72a7825 */ /* 0x000fc600078e02fa */
[----:B------:R-:W2:Y:S04]  /*287b0*/  LDL.LU.64 R248, [R1+0x4c0] ;  /* 0x0004c00001f87983 */ /* 0x000ea80000300a00 */
[----:B------:R-:W2:Y:S04]  /*287c0*/  LDL.LU.64 R250, [R1+0x4c8] ;  /* 0x0004c80001fa7983 */ /* 0x000ea80000300a00 */
[----:B------:R-:W-:Y:S04]  /*287d0*/  STL.64 [R1+0xfe8], R38 ;  /* 0x000fe82601007387 */ /* 0x000fe80000100a00 */
[----:B------:R-:W-:Y:S01]  /*287e0*/  STL.64 [R1+0x1080], R40 ;  /* 0x0010802801007387 */ /* 0x000fe20000100a00 */
[----:B------:R-:W-:-:S03]  /*287f0*/  ISETP.GE.U32.AND P3, PT, R47, 0x7ffffd15, PT ;  /* 0x7ffffd152f00780c */ /* 0x000fc60003f66070 */
[----:B------:R-:W-:Y:S04]  /*28800*/  LDGSTS.E [R45+-0x67ff8], desc[UR8][R40.64], !P2 ;  /* 0x98008000282d7fae */ /* 0x000fe8000d121848 */
[----:B------:R-:W-:Y:S04]  /*28810*/  STL.64 [R1+0xff0], R42 ;  /* 0x000ff02a01007387 */ /* 0x000fe80000100a00 */
[----:B------:R3:W-:Y:S04]  /*28820*/  LDGSTS.E [R44+-0x63ff8], desc[UR8][R42.64], !P2 ;  /* 0x9c0080002a2c7fae */ /* 0x0007e8000d121848 */
[----:B------:R1:W-:Y:S04]  /*28830*/  STL.64 [R1+0xff8], R4 ;  /* 0x000ff80401007387 */ /* 0x0003e80000100a00 */
[----:B------:R-:W2:Y:S01]  /*28840*/  LDL.LU.64 R240, [R1+0x4d0] ;  /* 0x0004d00001f07983 */ /* 0x000ea20000300a00 */
[----:B------:R-:W-:Y:S01]  /*28850*/  ISETP.GE.U32.AND P5, PT, R48, 0x7ffffd71, PT ;  /* 0x7ffffd713000780c */ /* 0x000fe20003fa6070 */
[----:B------:R-:W-:-:S02]  /*28860*/  VIADD R48, R5, 0x100000 ;  /* 0x0010000005307836 */ /* 0x000fc40000000000 */
[C---:B---3--:R-:W-:Y:S02]  /*28870*/  IMAD.WIDE R44, R231.reuse, 0x4, R242 ;  /* 0x00000004e72c7825 */ /* 0x048fe400078e02f2 */
[----:B------:R-:W3:Y:S02]  /*28880*/  LDL.LU.64 R242, [R1+0x4d8] ;  /* 0x0004d80001f27983 */ /* 0x000ee40000300a00 */
[C---:B----4-:R-:W-:Y:S02]  /*28890*/  IMAD.WIDE R46, R231.reuse, 0x4, R244 ;  /* 0x00000004e72e7825 */ /* 0x050fe400078e02f4 */
[----:B------:R-:W4:Y:S04]  /*288a0*/  LDL.LU.64 R244, [R1+0x4e0] ;  /* 0x0004e00001f47983 */ /* 0x000f280000300a00 */
[----:B------:R-:W-:Y:S04]  /*288b0*/  STL.64 [R1+0x1088], R44 ;  /* 0x0010882c01007387 */ /* 0x000fe80000100a00 */
[----:B------:R-:W-:Y:S01]  /*288c0*/  STL.64 [R1+0x1000], R46 ;  /* 0x0010002e01007387 */ /* 0x000fe20000100a00 */
[----:B------:R-:W-:-:S03]  /*288d0*/  IMAD.WIDE R8, R231, 0x4, R238 ;  /* 0x00000004e7087825 */ /* 0x000fc600078e02ee */
[----:B------:R1:W-:Y:S04]  /*288e0*/  LDGSTS.E [R49+-0x67ff4], desc[UR8][R44.64], !P3 ;  /* 0x9800c0002c317fae */ /* 0x0003e8000d921848 */
[----:B------:R-:W-:Y:S01]  /*288f0*/  STL.64 [R1+0x1d0], R8 ;  /* 0x0001d00801007387 */ /* 0x000fe20000100a00 */
[----:B--2---:R-:W-:-:S04]  /*28900*/  IMAD.WIDE R6, R231, 0x4, R246 ;  /* 0x00000004e7067825 */ /* 0x004fc800078e02f6 */
[C---:B------:R-:W-:Y:S01]  /*28910*/  IMAD.WIDE R2, R231.reuse, 0x4, R250 ;  /* 0x00000004e7027825 */ /* 0x040fe200078e02fa */
[----:B------:R2:W-:Y:S03]  /*28920*/  STL.64 [R1+0x1c8], R6 ;  /* 0x0001c80601007387 */ /* 0x0005e60000100a00 */
[----:B-1----:R-:W-:Y:S01]  /*28930*/  IMAD.WIDE R4, R231, 0x4, R248 ;  /* 0x00000004e7047825 */ /* 0x002fe200078e02f8 */
[----:B------:R-:W4:Y:S04]  /*28940*/  LDL.LU.64 R246, [R1+0x4f0] ;  /* 0x0004f00001f67983 */ /* 0x000f280000300a00 */
[----:B------:R3:W-:Y:S04]  /*28950*/  STL.64 [R1+0x1c0], R4 ;  /* 0x0001c00401007387 */ /* 0x0007e80000100a00 */
[----:B------:R4:W-:Y:S04]  /*28960*/  STL.64 [R1+0x1b8], R2 ;  /* 0x0001b80201007387 */ /* 0x0009e80000100a00 */
[----:B------:R-:W4:Y:S04]  /*28970*/  LDL.LU.64 R248, [R1+0x4f8] ;  /* 0x0004f80001f87983 */ /* 0x000f280000300a00 */
[----:B------:R-:W4:Y:S01]  /*28980*/  LDL.LU.64 R250, [R1+0x500] ;  /* 0x0005000001fa7983 */ /* 0x000f220000300a00 */
[----:B------:R-:W-:Y:S01]  /*28990*/  ISETP.GE.U32.AND P2, PT, R51, 0x7ffffd70, PT ;  /* 0x7ffffd703300780c */ /* 0x000fe20003f46070 */
[----:B------:R-:W-:-:S02]  /*289a0*/  VIADD R51, R10, 0x100000 ;  /* 0x001000000a337836 */ /* 0x000fc40000000000 */
[----:B------:R1:W-:Y:S01]  /*289b0*/  LDGSTS.E [R48+-0x63ff4], desc[UR8][R46.64], !P3 ;  /* 0x9c00c0002e307fae */ /* 0x0003e2000d921848 */
[----:B------:R-:W-:Y:S01]  /*289c0*/  ISETP.GE.U32.AND P3, PT, R50, 0x7ffffd6f, PT ;  /* 0x7ffffd6f3200780c */ /* 0x000fe20003f66070 */
[C---:B------:R-:W-:Y:S01]  /*289d0*/  VIADD R49, R10.reuse, 0x100000 ;  /* 0x001000000a317836 */ /* 0x040fe20000000000 */
[C---:B------:R-:W-:Y:S01]  /*289e0*/  IADD3 R50, R10.reuse, 0x100000, RZ ;  /* 0x001000000a327810 */ /* 0x040fe20007ffe0ff */
[----:B------:R-:W-:Y:S04]  /*289f0*/  LDGSTS.E [R51+-0x80000], desc[UR8][R8.64], !P4 ;  /* 0x8000000008337fae */ /* 0x000fe8000e121848 */
[----:B------:R2:W-:Y:S01]  /*28a00*/  LDGSTS.E [R50+-0x7c000], desc[UR8][R6.64], !P4 ;  /* 0x8400000006327fae */ /* 0x0005e2000e121848 */
[----:B-1----:R-:W-:-:S03]  /*28a10*/  VIADD R48, R10, 0x100000 ;  /* 0x001000000a307836 */ /* 0x002fc60000000000 */
[----:B------:R3:W-:Y:S04]  /*28a20*/  LDGSTS.E [R49+-0x7fffc], desc[UR8][R4.64], !P6 ;  /* 0x8000400004317fae */ /* 0x0007e8000f121848 */
[----:B------:R4:W-:Y:S01]  /*28a30*/  LDGSTS.E [R48+-0x7bffc], desc[UR8][R2.64], !P6 ;  /* 0x8400400002307fae */ /* 0x0009e2000f121848 */
[----:B--2---:R-:W-:-:S05]  /*28a40*/  IMAD.WIDE R6, R231, 0x4, R240 ;  /* 0x00000004e7067825 */ /* 0x004fca00078e02f0 */
[----:B------:R-:W-:Y:S04]  /*28a50*/  STL.64 [R1+0x1b0], R6 ;  /* 0x0001b00601007387 */ /* 0x000fe80000100a00 */
[----:B------:R-:W-:Y:S01]  /*28a60*/  LDGSTS.E [R50+-0x7fff8], desc[UR8][R6.64], !P1 ;  /* 0x8000800006327fae */ /* 0x000fe2000c921848 */
[----:B---3--:R-:W-:-:S04]  /*28a70*/  IMAD.WIDE R4, R231, 0x4, R242 ;  /* 0x00000004e7047825 */ /* 0x008fc800078e02f2 */
[C---:B----4-:R-:W-:Y:S01]  /*28a80*/  IMAD.WIDE R2, R231.reuse, 0x4, R244 ;  /* 0x00000004e7027825 */ /* 0x050fe200078e02f4 */
[----:B------:R1:W-:Y:S04]  /*28a90*/  STL.64 [R1+0x1a8], R4 ;  /* 0x0001a80401007387 */ /* 0x0003e80000100a00 */
[----:B------:R-:W2:Y:S04]  /*28aa0*/  LDL.LU.64 R238, [R1+0x508] ;  /* 0x0005080001ee7983 */ /* 0x000ea80000300a00 */
[----:B------:R3:W-:Y:S04]  /*28ab0*/  STL.64 [R1+0x1a0], R2 ;  /* 0x0001a00201007387 */ /* 0x0007e80000100a00 */
[----:B------:R-:W4:Y:S04]  /*28ac0*/  LDL.LU.64 R240, [R1+0x518] ;  /* 0x0005180001f07983 */ /* 0x000f280000300a00 */
[----:B------:R-:W4:Y:S04]  /*28ad0*/  LDL.LU.64 R242, [R1+0x520] ;  /* 0x0005200001f27983 */ /* 0x000f280000300a00 */
[----:B------:R1:W-:Y:S04]  /*28ae0*/  LDGSTS.E [R49+-0x7bff8], desc[UR8][R4.64], !P1 ;  /* 0x8400800004317fae */ /* 0x0003e8000c921848 */
[----:B------:R-:W4:Y:S04]  /*28af0*/  LDL.LU.64 R244, [R1+0x530] ;  /* 0x0005300001f47983 */ /* 0x000f280000300a00 */
[----:B------:R3:W-:Y:S01]  /*28b00*/  LDGSTS.E [R48+-0x7fff4], desc[UR8][R2.64], !P5 ;  /* 0x8000c00002307fae */ /* 0x0007e2000e921848 */
[----:B-1----:R-:W-:-:S05]  /*28b10*/  IMAD.WIDE R4, R231, 0x4, R246 ;  /* 0x00000004e7047825 */ /* 0x002fca00078e02f6 */
[----:B------:R2:W-:Y:S04]  /*28b20*/  STL.64 [R1+0x198], R4 ;  /* 0x0001980401007387 */ /* 0x0005e80000100a00 */
[----:B------:R-:W4:Y:S01]  /*28b30*/  LDL.LU.64 R246, [R1+0x538] ;  /* 0x0005380001f67983 */ /* 0x000f220000300a00 */
[----:B---3--:R-:W-:-:S04]  /*28b40*/  IMAD.WIDE R2, R231, 0x4, R248 ;  /* 0x00000004e7027825 */ /* 0x008fc800078e02f8 */
[----:B------:R-:W-:Y:S01]  /*28b50*/  IMAD.WIDE R30, R231, 0x4, R250 ;  /* 0x00000004e71e7825 */ /* 0x000fe200078e02fa */
[----:B------:R1:W-:Y:S04]  /*28b60*/  STL.64 [R1+0x90], R2 ;  /* 0x0000900201007387 */ /* 0x0003e80000100a00 */
[----:B------:R-:W3:Y:S04]  /*28b70*/  LDL.LU.64 R248, [R1+0x540] ;  /* 0x0005400001f87983 */ /* 0x000ee80000300a00 */
[----:B------:R-:W3:Y:S01]  /*28b80*/  LDL.LU.64 R250, [R1+0x550] ;  /* 0x0005500001fa7983 */ /* 0x000ee20000300a00 */
[----:B------:R-:W-:-:S02]  /*28b90*/  ISETP.GE.U32.AND P4, PT, R52, 0x7ffffd6e, PT ;  /* 0x7ffffd6e3400780c */ /* 0x000fc40003f86070 */
[----:B------:R-:W-:Y:S01]  /*28ba0*/  IADD3 R52, R56, -0x22d, RZ ;  /* 0xfffffdd338347810 */ /* 0x000fe20007ffe0ff */
[----:B------:R-:W-:Y:S01]  /*28bb0*/  VIADD R51, R53, 0xfffffdd2 ;  /* 0xfffffdd235337836 */ /* 0x000fe20000000000 */
[----:B------:R1:W-:Y:S01]  /*28bc0*/  LDGSTS.E [R50+-0x7bff4], desc[UR8][R4.64], !P5 ;  /* 0x8400c00004327fae */ /* 0x0003e2000e921848 */
[----:B------:R-:W3:Y:S01]  /*28bd0*/  LDC R53, c[0x0][0x230] ;  /* 0x00008c00ff357b82 */ /* 0x000ee20000000800 */
[----:B------:R-:W-:Y:S02]  /*28be0*/  ISETP.GE.U32.AND P6, PT, R52, 0x7ffffd54, PT ;  /* 0x7ffffd543400780c */ /* 0x000fe40003fc6070 */
[----:B------:R-:W-:Y:S01]  /*28bf0*/  ISETP.GE.U32.AND P1, PT, R51, 0x7ffffd53, PT ;  /* 0x7ffffd533300780c */ /* 0x000fe20003f26070 */
[----:B------:R-:W-:Y:S01]  /*28c00*/  VIADD R51, R57, 0xfffffdd1 ;  /* 0xfffffdd139337836 */ /* 0x000fe20000000000 */
[----:B------:R-:W-:Y:S03]  /*28c10*/  STL.64 [R1+0x1008], R30 ;  /* 0x0010081e01007387 */ /* 0x000fe60000100a00 */
[----:B------:R-:W3:Y:S01]  /*28c20*/  LDC R56, c[0x0][0x230] ;  /* 0x00008c00ff387b82 */ /* 0x000ee20000000800 */
[----:B------:R-:W-:Y:S01]  /*28c30*/  ISETP.GE.U32.AND P5, PT, R51, 0x7ffffd52, PT ;  /* 0x7ffffd523300780c */ /* 0x000fe20003fa6070 */
[----:B------:R-:W-:Y:S01]  /*28c40*/  VIADD R51, R10, 0x100000 ;  /* 0x001000000a337836 */ /* 0x000fe20000000000 */
[----:B-1----:R-:W-:-:S03]  /*28c50*/  IADD3 R50, R54, -0x230, RZ ;  /* 0xfffffdd036327810 */ /* 0x002fc60007ffe0ff */
[----:B------:R1:W-:Y:S04]  /*28c60*/  LDGSTS.E [R49+-0x78000], desc[UR8][R2.64], !P6 ;  /* 0x8800000002317fae */ /* 0x0003e8000f121848 */
[----:B------:R-:W-:Y:S01]  /*28c70*/  LDGSTS.E [R48+-0x74000], desc[UR8][R30.64], !P6 ;  /* 0x8c0000001e307fae */ /* 0x000fe2000f121848 */
[----:B------:R-:W-:Y:S01]  /*28c80*/  ISETP.GE.U32.AND P6, PT, R50, 0x7ffffd51, PT ;  /* 0x7ffffd513200780c */ /* 0x000fe20003fc6070 */
[----:B--2---:R-:W-:Y:S01]  /*28c90*/  IMAD.WIDE R4, R231, 0x4, R238 ;  /* 0x00000004e7047825 */ /* 0x004fe200078e02ee */
[----:B------:R-:W-:-:S04]  /*28ca0*/  IADD3 R50, R10, 0x100000, RZ ;  /* 0x001000000a327810 */ /* 0x000fc80007ffe0ff */
[----:B------:R2:W-:Y:S01]  /*28cb0*/  STL.64 [R1+0x80], R4 ;  /* 0x0000800401007387 */ /* 0x0005e20000100a00 */
[----:B----4-:R-:W-:-:S03]  /*28cc0*/  IMAD.WIDE R26, R231, 0x4, R240 ;  /* 0x00000004e71a7825 */ /* 0x010fc600078e02f0 */
[----:B------:R-:W4:Y:S01]  /*28cd0*/  LDL.LU.64 R238, [R1+0x570] ;  /* 0x0005700001ee7983 */ /* 0x000f220000300a00 */
[----:B-1----:R-:W-:-:S03]  /*28ce0*/  IMAD.WIDE R2, R231, 0x4, R242 ;  /* 0x00000004e7027825 */ /* 0x002fc600078e02f2 */
[----:B------:R2:W-:Y:S04]  /*28cf0*/  LDGSTS.E [R51+-0x77ffc], desc[UR8][R4.64], !P1 ;  /* 0x8800400004337fae */ /* 0x0005e8000c921848 */
[----:B------:R3:W-:Y:S04]  /*28d00*/  STL.64 [R1+0x70], R2 ;  /* 0x0000700201007387 */ /* 0x0007e80000100a00 */
[----:B------:R-:W-:Y:S01]  /*28d10*/  STL.64 [R1+0x1010], R26 ;  /* 0x0010101a01007387 */ /* 0x000fe20000100a00 */
[----:B------:R-:W-:-:S03]  /*28d20*/  IMAD.WIDE R22, R231, 0x4, R244 ;  /* 0x00000004e7167825 */ /* 0x000fc600078e02f4 */
[----:B------:R-:W4:Y:S04]  /*28d30*/  LDL.LU.64 R240, [R1+0x578] ;  /* 0x0005780001f07983 */ /* 0x000f280000300a00 */
[----:B------:R-:W4:Y:S04]  /*28d40*/  LDL.LU.64 R242, [R1+0x580] ;  /* 0x0005800001f27983 */ /* 0x000f280000300a00 */
[----:B------:R-:W-:Y:S04]  /*28d50*/  LDGSTS.E [R50+-0x73ffc], desc[UR8][R26.64], !P1 ;  /* 0x8c0040001a327fae */ /* 0x000fe8000c921848 */
[----:B------:R3:W-:Y:S04]  /*28d60*/  LDGSTS.E [R49+-0x77ff8], desc[UR8][R2.64], !P5 ;  /* 0x8800800002317fae */ /* 0x0007e8000e921848 */
[----:B------:R-:W-:Y:S04]  /*28d70*/  STL.64 [R1+0x1018], R22 ;  /* 0x0010181601007387 */ /* 0x000fe80000100a00 */
[----:B------:R1:W-:Y:S01]  /*28d80*/  LDGSTS.E [R48+-0x73ff8], desc[UR8][R22.64], !P5 ;  /* 0x8c00800016307fae */ /* 0x0003e2000e921848 */
[----:B--2---:R-:W-:-:S05]  /*28d90*/  IMAD.WIDE R4, R231, 0x4, R246 ;  /* 0x00000004e7047825 */ /* 0x004fca00078e02f6 */
[----:B------:R-:W-:Y:S01]  /*28da0*/  STL.64 [R1+0x60], R4 ;  /* 0x0000600401007387 */ /* 0x000fe20000100a00 */
[----:B---3--:R-:W-:-:S03]  /*28db0*/  IMAD.WIDE R2, R231, 0x4, R248 ;  /* 0x00000004e7027825 */ /* 0x008fc600078e02f8 */
[----:B------:R-:W2:Y:S01]  /*28dc0*/  LDL.LU.64 R248, [R1+0x588] ;  /* 0x0005880001f87983 */ /* 0x000ea20000300a00 */
[----:B-1----:R-:W-:-:S03]  /*28dd0*/  IMAD.WIDE R48, R231, 0x4, R250 ;  /* 0x00000004e7307825 */ /* 0x002fc600078e02fa */
[----:B------:R-:W3:Y:S04]  /*28de0*/  LDL.LU.64 R250, [R1+0x598] ;  /* 0x0005980001fa7983 */ /* 0x000ee80000300a00 */
[----:B------:R-:W3:Y:S01]  /*28df0*/  LDL.LU.64 R244, [R1+0x5a8] ;  /* 0x0005a80001f47983 */ /* 0x000ee20000300a00 */
[----:B------:R-:W-:Y:S02]  /*28e00*/  VIADD R52, R55, 0xfffffdb3 ;  /* 0xfffffdb337347836 */ /* 0x000fe40000000000 */
[----:B------:R-:W-:Y:S01]  /*28e10*/  VIADD R54, R53, 0xfffffdb2 ;  /* 0xfffffdb235367836 */ /* 0x000fe20000000000 */
[----:B------:R-:W3:Y:S02]  /*28e20*/  LDL.LU.64 R246, [R1+0x5b8] ;  /* 0x0005b80001f67983 */ /* 0x000ee40000300a00 */
[----:B------:R-:W-:-:S02]  /*28e30*/  ISETP.GE.U32.AND P1, PT, R52, 0x7ffffd34, PT ;  /* 0x7ffffd343400780c */ /* 0x000fc40003f26070 */
[----:B------:R-:W-:Y:S01]  /*28e40*/  IADD3 R52, R10, 0x100000, RZ ;  /* 0x001000000a347810 */ /* 0x000fe20007ffe0ff */
[----:B------:R-:W-:Y:S01]  /*28e50*/  VIADD R53, R56, 0xfffffdb1 ;  /* 0xfffffdb138357836 */ /* 0x000fe20000000000 */
[----:B------:R-:W-:-:S03]  /*28e60*/  ISETP.GE.U32.AND P5, PT, R54, 0x7ffffd33, PT ;  /* 0x7ffffd333600780c */ /* 0x000fc60003fa6070 */
[----:B------:R-:W-:Y:S04]  /*28e70*/  LDGSTS.E [R52+-0x77ff4], desc[UR8][R4.64], !P6 ;  /* 0x8800c00004347fae */ /* 0x000fe8000f121848 */
[----:B------:R-:W-:Y:S01]  /*28e80*/  LDGSTS.E [R51+-0x73ff4], desc[UR8][R2.64], !P6 ;  /* 0x8c00c00002337fae */ /* 0x000fe2000f121848 */
[----:B------:R-:W-:-:S03]  /*28e90*/  ISETP.GE.U32.AND P6, PT, R53, 0x7ffffd32, PT ;  /* 0x7ffffd323500780c */ /* 0x000fc60003fc6070 */
[----:B------:R4:W-:Y:S01]  /*28ea0*/  LDGSTS.E [R50+-0x70000], desc[UR8][R48.64], !P1 ;  /* 0x9000000030327fae */ /* 0x0009e2000c921848 */
[C---:B------:R-:W-:Y:S01]  /*28eb0*/  IADD3 R57, R10.reuse, 0x100000, RZ ;  /* 0x001000000a397810 */ /* 0x040fe20007ffe0ff */
[----:B------:R-:W-:Y:S02]  /*28ec0*/  VIADD R56, R10, 0x100000 ;  /* 0x001000000a387836 */ /* 0x000fe40000000000 */
[----:B------:R-:W-:Y:S04]  /*28ed0*/  STL.64 [R1+0x1020], R2 ;  /* 0x0010200201007387 */ /* 0x000fe80000100a00 */
[----:B------:R1:W-:Y:S01]  /*28ee0*/  STL.64 [R1+0x1090], R48 ;  /* 0x0010903001007387 */ /* 0x0003e20000100a00 */
[----:B----4-:R-:W-:-:S05]  /*28ef0*/  IMAD.WIDE R50, R231, 0x4, R238 ;  /* 0x00000004e7327825 */ /* 0x010fca00078e02ee */
[----:B------:R-:W-:Y:S04]  /*28f00*/  STL.64 [R1+0x1028], R50 ;  /* 0x0010283201007387 */ /* 0x000fe80000100a00 */
[----:B------:R-:W-:Y:S01]  /*28f10*/  LDGSTS.E [R58+-0x6c000], desc[UR8][R50.64], !P1 ;  /* 0x94000000323a7fae */ /* 0x000fe2000c921848 */
[----:B------:R-:W-:-:S04]  /*28f20*/  IMAD.WIDE R52, R231, 0x4, R240 ;  /* 0x00000004e7347825 */ /* 0x000fc800078e02f0 */
[----:B------:R-:W-:Y:S01]  /*28f30*/  IMAD.WIDE R54, R231, 0x4, R242 ;  /* 0x00000004e7367825 */ /* 0x000fe200078e02f2 */
[----:B------:R-:W-:Y:S04]  /*28f40*/  STL.64 [R1+0x1098], R52 ;  /* 0x0010983401007387 */ /* 0x000fe80000100a00 */
[----:B------:R-:W-:Y:S04]  /*28f50*/  LDGSTS.E [R57+-0x6fffc], desc[UR8][R52.64], !P5 ;  /* 0x9000400034397fae */ /* 0x000fe8000e921848 */
[----:B------:R-:W-:Y:S04]  /*28f60*/  STL.64 [R1+0x1030], R54 ;  /* 0x0010303601007387 */ /* 0x000fe80000100a00 */
[----:B------:R2:W-:Y:S04]  /*28f70*/  LDGSTS.E [R56+-0x6bffc], desc[UR8][R54.64], !P5 ;  /* 0x9400400036387fae */ /* 0x0005e8000e921848 */
[----:B------:R-:W4:Y:S04]  /*28f80*/  LDL.LU.64 R240, [R1+0x5c8] ;  /* 0x0005c80001f07983 */ /* 0x000f280000300a00 */
[----:B------:R-:W4:Y:S01]  /*28f90*/  LDL.LU.64 R242, [R1+0x5d8] ;  /* 0x0005d80001f27983 */ /* 0x000f220000300a00 */
[----:B------:R-:W-:Y:S01]  /*28fa0*/  ISETP.GE.U32.AND P1, PT, R59, 0x7ffffd31, PT ;  /* 0x7ffffd313b00780c */ /* 0x000fe20003f26070 */
[----:B--2---:R-:W-:-:S02]  /*28fb0*/  IMAD.WIDE R56, R231, 0x4, R248 ;  /* 0x00000004e7387825 */ /* 0x004fc400078e02f8 */
[----:B------:R-:W2:Y:S02]  /*28fc0*/  LDL.LU.64 R248, [R1+0x5e8] ;  /* 0x0005e80001f87983 */ /* 0x000ea40000300a00 */
[C---:B---3--:R-:W-:Y:S02]  /*28fd0*/  IMAD.WIDE R58, R231.reuse, 0x4, R250 ;  /* 0x00000004e73a7825 */ /* 0x048fe400078e02fa */
[----:B------:R-:W3:Y:S02]  /*28fe0*/  LDL.LU.64 R250, [R1+0x5f0] ;  /* 0x0005f00001fa7983 */ /* 0x000ee40000300a00 */
[C---:B------:R-:W-:Y:S02]  /*28ff0*/  IMAD.WIDE R60, R231.reuse, 0x4, R244 ;  /* 0x00000004e73c7825 */ /* 0x040fe400078e02f4 */
[----:B------:R-:W3:Y:S02]  /*29000*/  LDL.LU.64 R244, [R1+0x5f8] ;  /* 0x0005f80001f47983 */ /* 0x000ee40000300a00 */
[----:B------:R-:W-:-:S02]  /*29010*/  IMAD.WIDE R62, R231, 0x4, R246 ;  /* 0x00000004e73e7825 */ /* 0x000fc400078e02f6 */
[----:B------:R-:W-:Y:S04]  /*29020*/  LDGSTS.E [R67+-0x6fff8], desc[UR8][R56.64], !P6 ;  /* 0x9000800038437fae */ /* 0x000fe8000f121848 */
[----:B------:R1:W-:Y:S04]  /*29030*/  LDGSTS.E [R66+-0x6bff8], desc[UR8][R58.64], !P6 ;  /* 0x940080003a427fae */ /* 0x0003e8000f121848 */
[----:B------:R1:W-:Y:S04]  /*29040*/  LDGSTS.E [R65+-0x6fff4], desc[UR8][R60.64], !P1 ;  /* 0x9000c0003c417fae */ /* 0x0003e8000c921848 */
[----:B------:R1:W-:Y:S02]  /*29050*/  LDGSTS.E [R64+-0x6bff4], desc[UR8][R62.64], !P1 ;  /* 0x9400c0003e407fae */ /* 0x0003e4000c921848 */
[----:B-1----:R-:W-:-:S02]  /*29060*/  IADD3 R66, R68, -0x26d, RZ ;  /* 0xfffffd9344427810 */ /* 0x002fc40007ffe0ff */
[----:B------:R-:W3:Y:S01]  /*29070*/  LDL.LU.64 R246, [R1+0x600] ;  /* 0x0006000001f67983 */ /* 0x000ee20000300a00 */
[----:B------:R-:W-:-:S03]  /*29080*/  VIADD R65, R69, 0xfffffd92 ;  /* 0xfffffd9245417836 */ /* 0x000fc60000000000 */
[----:B------:R-:W-:Y:S01]  /*29090*/  STL.64 [R1+0x10a0], R56 ;  /* 0x0010a03801007387 */ /* 0x000fe20000100a00 */
[----:B------:R-:W-:-:S03]  /*290a0*/  VIADD R64, R70, 0xfffffd91 ;  /* 0xfffffd9146407836 */ /* 0x000fc60000000000 */
[----:B------:R-:W-:Y:S01]  /*290b0*/  STL.64 [R1+0x1038], R58 ;  /* 0x0010383a01007387 */ /* 0x000fe20000100a00 */
[----:B------:R-:W-:Y:S02]  /*290c0*/  ISETP.GE.U32.AND P5, PT, R66, 0x7ffffd14, PT ;  /* 0x7ffffd144200780c */ /* 0x000fe40003fa6070 */
[----:B------:R-:W-:Y:S01]  /*290d0*/  ISETP.GE.U32.AND P1, PT, R65, 0x7ffffd13, PT ;  /* 0x7ffffd134100780c */ /* 0x000fe20003f26070 */
[----:B------:R-:W-:Y:S01]  /*290e0*/  STL.64 [R1+0x10a8], R60 ;  /* 0x0010a83c01007387 */ /* 0x000fe20000100a00 */
[----:B------:R-:W-:-:S03]  /*290f0*/  ISETP.GE.U32.AND P6, PT, R64, 0x7ffffd12, PT ;  /* 0x7ffffd124000780c */ /* 0x000fc60003fc6070 */
[----:B------:R-:W-:Y:S01]  /*29100*/  STL.64 [R1+0x1040], R62 ;  /* 0x0010403e01007387 */ /* 0x000fe20000100a00 */
[----:B----4-:R-:W-:-:S03]  /*29110*/  IMAD.WIDE R64, R231, 0x4, R240 ;  /* 0x00000004e7407825 */ /* 0x010fc600078e02f0 */
[----:B------:R-:W4:Y:S01]  /*29120*/  LDL.LU.64 R240, [R1+0x608] ;  /* 0x0006080001f07983 */ /* 0x000f220000300a00 */
[----:B------:R-:W-:-:S03]  /*29130*/  IMAD.WIDE R66, R231, 0x4, R242 ;  /* 0x00000004e7427825 */ /* 0x000fc600078e02f2 */
[----:B------:R-:W4:Y:S04]  /*29140*/  LDL.LU.64 R242, [R1+0x610] ;  /* 0x0006100001f27983 */ /* 0x000f280000300a00 */
[----:B------:R-:W-:Y:S04]  /*29150*/  LDGSTS.E [R75+-0x68000], desc[UR8][R64.64], !P5 ;  /* 0x98000000404b7fae */ /* 0x000fe8000e921848 */
[----:B------:R-:W-:Y:S01]  /*29160*/  LDGSTS.E [R74+-0x64000], desc[UR8][R66.64], !P5 ;  /* 0x9c000000424a7fae */ /* 0x000fe2000e921848 */
[----:B--2---:R-:W-:-:S03]  /*29170*/  IMAD.WIDE R68, R231, 0x4, R248 ;  /* 0x00000004e7447825 */ /* 0x004fc600078e02f8 */
[----:B------:R-:W2:Y:S01]  /*29180*/  LDL.LU.64 R248, [R1+0x618] ;  /* 0x0006180001f87983 */ /* 0x000ea20000300a00 */
[----:B---3--:R-:W-:-:S03]  /*29190*/  IMAD.WIDE R70, R231, 0x4, R250 ;  /* 0x00000004e7467825 */ /* 0x008fc600078e02fa */
[----:B------:R-:W3:Y:S04]  /*291a0*/  LDL.LU.64 R250, [R1+0x620] ;  /* 0x0006200001fa7983 */ /* 0x000ee80000300a00 */
[----:B------:R-:W-:Y:S04]  /*291b0*/  STL.64 [R1+0x10b0], R64 ;  /* 0x0010b04001007387 */ /* 0x000fe80000100a00 */
[----:B------:R-:W-:Y:S04]  /*291c0*/  STL.64 [R1+0x1048], R66 ;  /* 0x0010484201007387 */ /* 0x000fe80000100a00 */
[----:B------:R-:W-:Y:S04]  /*291d0*/  LDGSTS.E [R73+-0x67ffc], desc[UR8][R68.64], !P1 ;  /* 0x9800400044497fae */ /* 0x000fe8000c921848 */
[----:B------:R-:W-:Y:S04]  /*291e0*/  STL.64 [R1+0x10b8], R68 ;  /* 0x0010b84401007387 */ /* 0x000fe80000100a00 */
[----:B------:R1:W-:Y:S04]  /*291f0*/  LDGSTS.E [R72+-0x63ffc], desc[UR8][R70.64], !P1 ;  /* 0x9c00400046487fae */ /* 0x0003e8000c921848 */
[----:B------:R-:W-:Y:S01]  /*29200*/  STL.64 [R1+0x1050], R70 ;  /* 0x0010504601007387 */ /* 0x000fe20000100a00 */
[----:B-1----:R-:W-:-:S03]  /*29210*/  IMAD.WIDE R72, R231, 0x4, R244 ;  /* 0x00000004e7487825 */ /* 0x002fc600078e02f4 */
[----:B------:R-:W3:Y:S01]  /*29220*/  LDL.LU.64 R244, [R1+0x628] ;  /* 0x0006280001f47983 */ /* 0x000ee20000300a00 */
[----:B------:R-:W-:Y:S01]  /*29230*/  ISETP.GE.U32.AND P5, PT, R76, 0x7ffffd6d, PT ;  /* 0x7ffffd6d4c00780c */ /* 0x000fe20003fa6070 */
[----:B------:R-:W-:Y:S01]  /*29240*/  IMAD.WIDE R74, R231, 0x4, R246 ;  /* 0x00000004e74a7825 */ /* 0x000fe200078e02f6 */
[----:B------:R-:W-:Y:S01]  /*29250*/  IADD3 R76, R10, 0x100000, RZ ;  /* 0x001000000a4c7810 */ /* 0x000fe20007ffe0ff */
[----:B------:R1:W-:Y:S04]  /*29260*/  LDGSTS.E [R77+-0x67ff8], desc[UR8][R72.64], !P6 ;  /* 0x98008000484d7fae */ /* 0x0003e8000f121848 */
[----:B------:R-:W3:Y:S04]  /*29270*/  LDL.LU.64 R246, [R1+0x630] ;  /* 0x0006300001f67983 */ /* 0x000ee80000300a00 */
[----:B------:R-:W-:Y:S01]  /*29280*/  STL.64 [R1+0x10c0], R72 ;  /* 0x0010c04801007387 */ /* 0x000fe20000100a00 */
[----:B-1----:R-:W-:-:S03]  /*29290*/  VIADD R77, R79, 0xfffffdeb ;  /* 0xfffffdeb4f4d7836 */ /* 0x002fc60000000000 */
[----:B------:R4:W-:Y:S04]  /*292a0*/  LDGSTS.E [R76+-0x63ff8], desc[UR8][R74.64], !P6 ;  /* 0x9c0080004a4c7fae */ /* 0x0009e8000f121848 */
[----:B------:R3:W-:Y:S01]  /*292b0*/  STL.64 [R1+0x1058], R74 ;  /* 0x0010584a01007387 */ /* 0x0007e20000100a00 */
[----:B------:R-:W-:-:S03]  /*292c0*/  ISETP.GE.U32.AND P6, PT, R77, 0x7ffffd6c, PT ;  /* 0x7ffffd6c4d00780c */ /* 0x000fc60003fc6070 */
[----:B------:R-:W3:Y:S01]  /*292d0*/  LDL.LU.64 R238, [R1+0x638] ;  /* 0x0006380001ee7983 */ /* 0x000ee20000300a00 */
[----:B------:R-:W-:Y:S01]  /*292e0*/  ISETP.GE.U32.AND P1, PT, R78, 0x7ffffd11, PT ;  /* 0x7ffffd114e00780c */ /* 0x000fe20003f26070 */
[C---:B----4-:R-:W-:Y:S02]  /*292f0*/  IMAD.WIDE R76, R231.reuse, 0x4, R240 ;  /* 0x00000004e74c7825 */ /* 0x050fe400078e02f0 */
[----:B------:R-:W4:Y:S02]  /*29300*/  LDL.LU.64 R240, [R1+0x640] ;  /* 0x0006400001f07983 */ /* 0x000f240000300a00 */
[----:B------:R-:W-:-:S08]  /*29310*/  IMAD.WIDE R78, R231, 0x4, R242 ;  /* 0x00000004e74e7825 */ /* 0x000fd000078e02f2 */
[----:B------:R1:W-:Y:S04]  /*29320*/  LDGSTS.E [R83+-0x67ff4], desc[UR8][R76.64], !P1 ;  /* 0x9800c0004c537fae */ /* 0x0003e8000c921848 */
[----:B------:R1:W-:Y:S01]  /*29330*/  LDGSTS.E [R82+-0x63ff4], desc[UR8][R78.64], !P1 ;  /* 0x9c00c0004e527fae */ /* 0x0003e2000c921848 */
[----:B--2---:R-:W-:-:S03]  /*29340*/  IMAD.WIDE R48, R231, 0x4, R248 ;  /* 0x00000004e7307825 */ /* 0x004fc600078e02f8 */
[----:B------:R-:W2:Y:S01]  /*29350*/  LDL.LU.64 R248, [R1+0x648] ;  /* 0x0006480001f87983 */ /* 0x000ea20000300a00 */
[----:B---3--:R-:W-:-:S03]  /*29360*/  IMAD.WIDE R74, R231, 0x4, R250 ;  /* 0x00000004e74a7825 */ /* 0x008fc600078e02fa */
[----:B------:R-:W3:Y:S04]  /*29370*/  LDL.LU.64 R250, [R1+0x650] ;  /* 0x0006500001fa7983 */ /* 0x000ee80000300a00 */
[----:B------:R-:W-:Y:S04]  /*29380*/  STL.64 [R1+0x10c8], R76 ;  /* 0x0010c84c01007387 */ /* 0x000fe80000100a00 */
[----:B------:R-:W-:Y:S04]  /*29390*/  STL.64 [R1+0x10d0], R78 ;  /* 0x0010d04e01007387 */ /* 0x000fe80000100a00 */
[----:B------:R-:W-:Y:S04]  /*293a0*/  STL.64 [R1+0x10d8], R74 ;  /* 0x0010d84a01007387 */ /* 0x000fe80000100a00 */
[----:B------:R-:W-:Y:S04]  /*293b0*/  LDGSTS.E [R81+-0x80000], desc[UR8][R48.64], !P2 ;  /* 0x8000000030517fae */ /* 0x000fe8000d121848 */
[----:B------:R-:W-:Y:S01]  /*293c0*/  LDGSTS.E [R80+-0x7c000], desc[UR8][R74.64], !P2 ;  /* 0x840000004a507fae */ /* 0x000fe2000d121848 */
[----:B------:R-:W-:-:S05]  /*293d0*/  IMAD.WIDE R2, R231, 0x4, R244 ;  /* 0x00000004e7027825 */ /* 0x000fca00078e02f4 */
[----:B------:R2:W-:Y:S04]  /*293e0*/  STL.64 [R1+0x180], R2 ;  /* 0x0001800201007387 */ /* 0x0005e80000100a00 */
[----:B------:R-:W3:Y:S04]  /*293f0*/  LDL.LU.64 R242, [R1+0x658] ;  /* 0x0006580001f27983 */ /* 0x000ee80000300a00 */
[----:B------:R-:W3:Y:S01]  /*29400*/  LDL.LU.64 R244, [R1+0x660] ;  /* 0x0006600001f47983 */ /* 0x000ee20000300a00 */
[----:B------:R-:W-:-:S03]  /*29410*/  IMAD.WIDE R70, R231, 0x4, R246 ;  /* 0x00000004e7467825 */ /* 0x000fc600078e02f6 */
[----:B------:R2:W-:Y:S04]  /*29420*/  LDGSTS.E [R81+-0x7fffc], desc[UR8][R2.64], !P3 ;  /* 0x8000400002517fae */ /* 0x0005e8000d921848 */
[----:B------:R-:W3:Y:S01]  /*29430*/  LDL.LU.64 R246, [R1+0x668] ;  /* 0x0006680001f67983 */ /* 0x000ee20000300a00 */
[----:B------:R-:W-:-:S03]  /*29440*/  IMAD.WIDE R4, R231, 0x4, R238 ;  /* 0x00000004e7047825 */ /* 0x000fc600078e02ee */
[----:B------:R-:W-:Y:S04]  /*29450*/  STL.64 [R1+0x10e0], R70 ;  /* 0x0010e04601007387 */ /* 0x000fe80000100a00 */
[----:B------:R-:W-:Y:S01]  /*29460*/  STL.64 [R1+0x170], R4 ;  /* 0x0001700401007387 */ /* 0x000fe20000100a00 */
[----:B----4-:R-:W-:-:S04]  /*29470*/  IMAD.WIDE R66, R231, 0x4, R240 ;  /* 0x00000004e7427825 */ /* 0x010fc800078e02f0 */
[----:B-1----:R-:W-:Y:S01]  /*29480*/  VIADD R83, R85, 0xfffffde9 ;  /* 0xfffffde955537836 */ /* 0x002fe20000000000 */
[----:B------:R-:W4:Y:S01]  /*29490*/  LDL.LU.64 R240, [R1+0x670] ;  /* 0x0006700001f07983 */ /* 0x000f220000300a00 */
[----:B------:R-:W1:Y:S01]  /*294a0*/  LDC R85, c[0x0][0x230] ;  /* 0x00008c00ff557b82 */ /* 0x000e620000000800 */
[----:B------:R-:W-:Y:S02]  /*294b0*/  IADD3 R82, R87, -0x231, RZ ;  /* 0xfffffdcf57527810 */ /* 0x000fe40007ffe0ff */
[----:B------:R-:W-:Y:S01]  /*294c0*/  LDGSTS.E [R80+-0x7bffc], desc[UR8][R70.64], !P3 ;  /* 0x8400400046507fae */ /* 0x000fe2000d921848 */
[----:B--2---:R-:W-:-:S04]  /*294d0*/  IMAD.WIDE R2, R231, 0x4, R248 ;  /* 0x00000004e7027825 */ /* 0x004fc800078e02f8 */
[C---:B---3--:R-:W-:Y:S01]  /*294e0*/  IMAD.WIDE R62, R231.reuse, 0x4, R250 ;  /* 0x00000004e73e7825 */ /* 0x048fe200078e02fa */
[----:B------:R-:W-:Y:S03]  /*294f0*/  STL.64 [R1+0x160], R2 ;  /* 0x0001600201007387 */ /* 0x000fe60000100a00 */
[C---:B------:R-:W-:Y:S01]  /*29500*/  IMAD.WIDE R44, R231.reuse, 0x4, R242 ;  /* 0x00000004e72c7825 */ /* 0x040fe200078e02f2 */
[----:B------:R-:W2:Y:S03]  /*29510*/  LDL.LU.64 R248, [R1+0x678] ;  /* 0x0006780001f87983 */ /* 0x000ea60000300a00 */
[C---:B------:R-:W-:Y:S01]  /*29520*/  IMAD.WIDE R16, R231.reuse, 0x4, R244 ;  /* 0x00000004e7107825 */ /* 0x040fe200078e02f4 */
[----:B------:R-:W-:Y:S03]  /*29530*/  STL.64 [R1+0x10e8], R66 ;  /* 0x0010e84201007387 */ /* 0x000fe60000100a00 */
[----:B------:R-:W-:Y:S01]  /*29540*/  IMAD.WIDE R40, R231, 0x4, R246 ;  /* 0x00000004e7287825 */ /* 0x000fe200078e02f6 */
[----:B------:R-:W3:Y:S01]  /*29550*/  LDL.LU.64 R250, [R1+0x680] ;  /* 0x0006800001fa7983 */ /* 0x000ee20000300a00 */
[----:B------:R-:W-:Y:S01]  /*29560*/  ISETP.GE.U32.AND P2, PT, R83, 0x7ffffd6a, PT ;  /* 0x7ffffd6a5300780c */ /* 0x000fe20003f46070 */
[----:B------:R-:W1:Y:S02]  /*29570*/  LDC R87, c[0x0][0x230] ;  /* 0x00008c00ff577b82 */ /* 0x000e640000000800 */
[----:B------:R-:W-:Y:S04]  /*29580*/  STL.64 [R1+0x10f0], R62 ;  /* 0x0010f03e01007387 */ /* 0x000fe80000100a00 */
[----:B------:R-:W3:Y:S04]  /*29590*/  LDL.LU.64 R242, [R1+0x688] ;  /* 0x0006880001f27983 */ /* 0x000ee80000300a00 */
[----:B------:R-:W3:Y:S04]  /*295a0*/  LDL.LU.64 R244, [R1+0x690] ;  /* 0x0006900001f47983 */ /* 0x000ee80000300a00 */
[----:B------:R-:W3:Y:S04]  /*295b0*/  LDL.LU.64 R246, [R1+0x698] ;  /* 0x0006980001f67983 */ /* 0x000ee80000300a00 */
[----:B------:R-:W-:Y:S04]  /*295c0*/  STL.64 [R1+0x10f8], R44 ;  /* 0x0010f82c01007387 */ /* 0x000fe80000100a00 */
[----:B------:R-:W-:Y:S04]  /*295d0*/  STL.64 [R1+0x1100], R16 ;  /* 0x0011001001007387 */ /* 0x000fe80000100a00 */
[----:B------:R-:W-:Y:S01]  /*295e0*/  STL.64 [R1+0x1108], R40 ;  /* 0x0011082801007387 */ /* 0x000fe20000100a00 */
[----:B----4-:R-:W-:-:S03]  /*295f0*/  IMAD.WIDE R18, R231, 0x4, R240 ;  /* 0x00000004e7127825 */ /* 0x010fc600078e02f0 */
[----:B------:R-:W4:Y:S01]  /*29600*/  LDL.LU.64 R240, [R1+0x6a0] ;  /* 0x0006a00001f07983 */ /* 0x000f220000300a00 */
[----:B--2---:R-:W-:-:S03]  /*29610*/  IMAD.WIDE R36, R231, 0x4, R248 ;  /* 0x00000004e7247825 */ /* 0x004fc600078e02f8 */
[----:B------:R-:W2:Y:S01]  /*29620*/  LDL.LU.64 R248, [R1+0x6a8] ;  /* 0x0006a80001f87983 */ /* 0x000ea20000300a00 */
[----:B---3--:R-:W-:-:S03]  /*29630*/  IMAD.WIDE R8, R231, 0x4, R250 ;  /* 0x00000004e7087825 */ /* 0x008fc600078e02fa */
[----:B------:R-:W3:Y:S04]  /*29640*/  LDL.LU.64 R250, [R1+0x6b8] ;  /* 0x0006b80001fa7983 */ /* 0x000ee80000300a00 */
[----:B------:R-:W-:Y:S01]  /*29650*/  STL.64 [R1+0x1110], R18 ;  /* 0x0011101201007387 */ /* 0x000fe20000100a00 */
[----:B------:R-:W-:-:S03]  /*29660*/  IMAD.WIDE R32, R231, 0x4, R242 ;  /* 0x00000004e7207825 */ /* 0x000fc600078e02f2 */
[----:B------:R-:W-:Y:S01]  /*29670*/  STL.64 [R1+0x1118], R36 ;  /* 0x0011182401007387 */ /* 0x000fe20000100a00 */
[----:B------:R-:W-:-:S03]  /*29680*/  IMAD.WIDE R20, R231, 0x4, R244 ;  /* 0x00000004e7147825 */ /* 0x000fc600078e02f4 */
[----:B------:R-:W-:Y:S04]  /*29690*/  STL.64 [R1+0x1120], R8 ;  /* 0x0011200801007387 */ /* 0x000fe80000100a00 */
[----:B------:R-:W3:Y:S04]  /*296a0*/  LDL.LU.64 R238, [R1+0x6c8] ;  /* 0x0006c80001ee7983 */ /* 0x000ee80000300a00 */
[----:B------:R-:W3:Y:S04]  /*296b0*/  LDL.LU.64 R242, [R1+0x6d8] ;  /* 0x0006d80001f27983 */ /* 0x000ee80000300a00 */
[----:B------:R-:W3:Y:S01]  /*296c0*/  LDL.LU.64 R244, [R1+0x6e8] ;  /* 0x0006e80001f47983 */ /* 0x000ee20000300a00 */
[----:B------:R-:W-:Y:S01]  /*296d0*/  ISETP.GE.U32.AND P3, PT, R82, 0x7ffffd50, PT ;  /* 0x7ffffd505200780c */ /* 0x000fe20003f66070 */
[C---:B------:R-:W-:Y:S01]  /*296e0*/  VIADD R83, R11.reuse, 0x100000 ;  /* 0x001000000b537836 */ /* 0x040fe20000000000 */
[----:B------:R-:W-:Y:S01]  /*296f0*/  ISETP.GE.U32.AND P1, PT, R84, 0x7ffffd6b, PT ;  /* 0x7ffffd6b5400780c */ /* 0x000fe20003f26070 */
[----:B------:R-:W-:Y:S01]  /*29700*/  VIADD R84, R86, 0xfffffdce ;  /* 0xfffffdce56547836 */ /* 0x000fe20000000000 */
[----:B------:R-:W-:Y:S01]  /*29710*/  IADD3 R82, R11, 0x100000, RZ ;  /* 0x001000000b527810 */ /* 0x000fe20007ffe0ff */
[----:B------:R-:W4:Y:S01]  /*29720*/  LDC R86, c[0x0][0x230] ;  /* 0x00008c00ff567b82 */ /* 0x000f220000000800 */
[----:B------:R1:W-:Y:S04]  /*29730*/  LDGSTS.E [R83+-0x7fff8], desc[UR8][R4.64], !P4 ;  /* 0x8000800004537fae */ /* 0x0003e8000e121848 */
[----:B------:R-:W-:Y:S01]  /*29740*/  LDGSTS.E [R82+-0x7bff8], desc[UR8][R66.64], !P4 ;  /* 0x8400800042527fae */ /* 0x000fe2000e121848 */
[----:B------:R-:W-:Y:S01]  /*29750*/  ISETP.GE.U32.AND P4, PT, R84, 0x7ffffd4f, PT ;  /* 0x7ffffd4f5400780c */ /* 0x000fe20003f86070 */
[----:B------:R-:W-:-:S02]  /*29760*/  VIADD R84, R88, 0xfffffdcd ;  /* 0xfffffdcd58547836 */ /* 0x000fc40000000000 */
[----:B------:R-:W-:Y:S01]  /*29770*/  LDGSTS.E [R81+-0x7fff4], desc[UR8][R2.64], !P5 ;  /* 0x8000c00002517fae */ /* 0x000fe2000e921848 */
[----:B-1----:R-:W-:-:S03]  /*29780*/  VIADD R83, R85, 0xfffffdcc ;  /* 0xfffffdcc55537836 */ /* 0x002fc60000000000 */
[----:B------:R-:W-:Y:S01]  /*29790*/  LDGSTS.E [R80+-0x7bff4], desc[UR8][R62.64], !P5 ;  /* 0x8400c0003e507fae */ /* 0x000fe2000e921848 */
[----:B------:R-:W-:-:S03]  /*297a0*/  ISETP.GE.U32.AND P5, PT, R84, 0x7ffffd4e, PT ;  /* 0x7ffffd4e5400780c */ /* 0x000fc60003fa6070 */
[----:B------:R-:W-:Y:S04]  /*297b0*/  LDGSTS.E [R82+-0x78000], desc[UR8][R44.64], !P3 ;  /* 0x880000002c527fae */ /* 0x000fe8000d921848 */
[----:B------:R-:W-:Y:S01]  /*297c0*/  LDGSTS.E [R81+-0x74000], desc[UR8][R16.64], !P3 ;  /* 0x8c00000010517fae */ /* 0x000fe2000d921848 */
[----:B------:R-:W-:Y:S02]  /*297d0*/  ISETP.GE.U32.AND P3, PT, R83, 0x7ffffd4d, PT ;  /* 0x7ffffd4d5300780c */ /* 0x000fe40003f66070 */
[----:B------:R-:W-:Y:S01]  /*297e0*/  IADD3 R83, R89, -0x251, RZ ;  /* 0xfffffdaf59537810 */ /* 0x000fe20007ffe0ff */
[----:B------:R-:W-:Y:S04]  /*297f0*/  LDGSTS.E [R80+-0x77ffc], desc[UR8][R40.64], !P4 ;  /* 0x8800400028507fae */ /* 0x000fe8000e121848 */
[----:B------:R-:W-:Y:S01]  /*29800*/  LDGSTS.E [R82+-0x73ffc], desc[UR8][R18.64], !P4 ;  /* 0x8c00400012527fae */ /* 0x000fe2000e121848 */
[----:B------:R-:W-:Y:S01]  /*29810*/  ISETP.GE.U32.AND P4, PT, R83, 0x7ffffd30, PT ;  /* 0x7ffffd305300780c */ /* 0x000fe20003f86070 */
[----:B----4-:R-:W-:Y:S01]  /*29820*/  VIADD R86, R86, 0xfffffdae ;  /* 0xfffffdae56567836 */ /* 0x010fe20000000000 */
[C---:B------:R-:W-:Y:S01]  /*29830*/  IADD3 R84, R11.reuse, 0x100000, RZ ;  /* 0x001000000b547810 */ /* 0x040fe20007ffe0ff */
[----:B------:R-:W-:Y:S01]  /*29840*/  LDGSTS.E [R81+-0x77ff8], desc[UR8][R36.64], !P5 ;  /* 0x8800800024517fae */ /* 0x000fe2000e921848 */
[----:B------:R-:W-:-:S03]  /*29850*/  VIADD R83, R11, 0x100000 ;  /* 0x001000000b537836 */ /* 0x000fc60000000000 */
[----:B------:R1:W-:Y:S01]  /*29860*/  LDGSTS.E [R80+-0x73ff8], desc[UR8][R8.64], !P5 ;  /* 0x8c00800008507fae */ /* 0x0003e2000e921848 */
[----:B------:R-:W-:Y:S01]  /*29870*/  VIADD R85, R87, 0xfffffdad ;  /* 0xfffffdad57557836 */ /* 0x000fe20000000000 */
[----:B------:R-:W-:Y:S02]  /*29880*/  ISETP.GE.U32.AND P5, PT, R86, 0x7ffffd2f, PT ;  /* 0x7ffffd2f5600780c */ /* 0x000fe40003fa6070 */
[----:B------:R-:W-:Y:S04]  /*29890*/  LDGSTS.E [R84+-0x77ff4], desc[UR8][R32.64], !P3 ;  /* 0x8800c00020547fae */ /* 0x000fe8000d921848 */
[----:B------:R-:W-:Y:S01]  /*298a0*/  LDGSTS.E [R83+-0x73ff4], desc[UR8][R20.64], !P3 ;  /* 0x8c00c00014537fae */ /* 0x000fe2000d921848 */
[----:B-1----:R-:W-:-:S03]  /*298b0*/  IMAD.WIDE R80, R231, 0x4, R246 ;  /* 0x00000004e7507825 */ /* 0x002fc600078e02f6 */
[----:B------:R-:W4:Y:S01]  /*298c0*/  LDL.LU.64 R246, [R1+0x6f8] ;  /* 0x0006f80001f67983 */ /* 0x000f220000300a00 */
[----:B------:R-:W-:-:S03]  /*298d0*/  ISETP.GE.U32.AND P3, PT, R85, 0x7ffffd2e, PT ;  /* 0x7ffffd2e5500780c */ /* 0x000fc60003f66070 */
[----:B------:R-:W-:Y:S04]  /*298e0*/  STL.64 [R1+0x1128], R32 ;  /* 0x0011282001007387 */ /* 0x000fe80000100a00 */
[----:B------:R-:W-:Y:S04]  /*298f0*/  STL.64 [R1+0x1130], R20 ;  /* 0x0011301401007387 */ /* 0x000fe80000100a00 */
[----:B------:R1:W-:Y:S04]  /*29900*/  LDGSTS.E [R82+-0x70000], desc[UR8][R80.64], !P4 ;  /* 0x9000000050527fae */ /* 0x0003e8000e121848 */
[----:B------:R-:W-:Y:S01]  /*29910*/  STL.64 [R1+0x1138], R80 ;  /* 0x0011385001007387 */ /* 0x000fe20000100a00 */
[----:B------:R-:W-:-:S02]  /*29920*/  VIADD R89, R11, 0x100000 ;  /* 0x001000000b597836 */ /* 0x000fc40000000000 */
[----:B-1----:R-:W-:Y:S02]  /*29930*/  IMAD.WIDE R82, R231, 0x4, R240 ;  /* 0x00000004e7527825 */ /* 0x002fe400078e02f0 */
[----:B------:R-:W4:Y:S02]  /*29940*/  LDL.LU.64 R240, [R1+0x708] ;  /* 0x0007080001f07983 */ /* 0x000f240000300a00 */
[----:B------:R-:W-:Y:S02]  /*29950*/  VIADD R88, R11, 0x100000 ;  /* 0x001000000b587836 */ /* 0x000fe40000000000 */
[----:B------:R1:W-:Y:S01]  /*29960*/  LDGSTS.E [R90+-0x6c000], desc[UR8][R82.64], !P4 ;  /* 0x94000000525a7fae */ /* 0x0003e2000e121848 */
[----:B------:R-:W-:Y:S02]  /*29970*/  ISETP.GE.U32.AND P4, PT, R91, 0x7ffffd2d, PT ;  /* 0x7ffffd2d5b00780c */ /* 0x000fe40003f86070 */
[----:B-1----:R-:W-:Y:S01]  /*29980*/  IADD3 R90, R92, -0x271, RZ ;  /* 0xfffffd8f5c5a7810 */ /* 0x002fe20007ffe0ff */
[----:B--2---:R-:W-:-:S02]  /*29990*/  IMAD.WIDE R84, R231, 0x4, R248 ;  /* 0x00000004e7547825 */ /* 0x004fc400078e02f8 */
[----:B------:R-:W2:Y:S04]  /*299a0*/  LDL.LU.64 R248, [R1+0x710] ;  /* 0x0007100001f87983 */ /* 0x000ea80000300a00 */
[----:B------:R-:W-:Y:S01]  /*299b0*/  LDGSTS.E [R89+-0x6fffc], desc[UR8][R84.64], !P5 ;  /* 0x9000400054597fae */ /* 0x000fe2000e921848 */
[----:B---3--:R-:W-:-:S03]  /*299c0*/  IMAD.WIDE R86, R231, 0x4, R250 ;  /* 0x00000004e7567825 */ /* 0x008fc600078e02fa */
[----:B------:R-:W3:Y:S04]  /*299d0*/  LDL.LU.64 R250, [R1+0x718] ;  /* 0x0007180001fa7983 */ /* 0x000ee80000300a00 */
[----:B------:R-:W-:Y:S04]  /*299e0*/  STL.64 [R1+0x1140], R82 ;  /* 0x0011405201007387 */ /* 0x000fe80000100a00 */
[----:B------:R1:W-:Y:S01]  /*299f0*/  LDGSTS.E [R88+-0x6bffc], desc[UR8][R86.64], !P5 ;  /* 0x9400400056587fae */ /* 0x0003e2000e921848 */
[----:B------:R-:W-:-:S03]  /*29a00*/  ISETP.GE.U32.AND P5, PT, R90, 0x7ffffd10, PT ;  /* 0x7ffffd105a00780c */ /* 0x000fc60003fa6070 */
[----:B------:R-:W-:Y:S04]  /*29a10*/  STL.64 [R1+0x1148], R84 ;  /* 0x0011485401007387 */ /* 0x000fe80000100a00 */
[----:B------:R-:W-:Y:S01]  /*29a20*/  STL.64 [R1+0x1150], R86 ;  /* 0x0011505601007387 */ /* 0x000fe20000100a00 */
[----:B------:R-:W-:-:S03]  /*29a30*/  IMAD.WIDE R90, R231, 0x4, R242 ;  /* 0x00000004e75a7825 */ /* 0x000fc600078e02f2 */
[----:B------:R-:W3:Y:S01]  /*29a40*/  LDL.LU.64 R242, [R1+0x720] ;  /* 0x0007200001f27983 */ /* 0x000ee20000300a00 */
[----:B------:R-:W-:-:S03]  /*29a50*/  IMAD.WIDE R92, R231, 0x4, R244 ;  /* 0x00000004e75c7825 */ /* 0x000fc600078e02f4 */
[----:B------:R-:W3:Y:S01]  /*29a60*/  LDL.LU.64 R244, [R1+0x728] ;  /* 0x0007280001f47983 */ /* 0x000ee20000300a00 */
[----:B-1----:R-:W-:-:S05]  /*29a70*/  IMAD.WIDE R88, R231, 0x4, R238 ;  /* 0x00000004e7587825 */ /* 0x002fca00078e02ee */
[----:B------:R-:W-:Y:S04]  /*29a80*/  LDGSTS.E [R99+-0x6fff8], desc[UR8][R88.64], !P3 ;  /* 0x9000800058637fae */ /* 0x000fe8000d921848 */
[----:B------:R-:W-:Y:S01]  /*29a90*/  LDGSTS.E [R98+-0x6bff8], desc[UR8][R90.64], !P3 ;  /* 0x940080005a627fae */ /* 0x000fe2000d921848 */
[----:B------:R-:W-:-:S03]  /*29aa0*/  ISETP.GE.U32.AND P3, PT, R100, 0x7ffffd0f, PT ;  /* 0x7ffffd0f6400780c */ /* 0x000fc60003f66070 */
[----:B------:R-:W-:Y:S01]  /*29ab0*/  LDGSTS.E [R97+-0x6fff4], desc[UR8][R92.64], !P4 ;  /* 0x9000c0005c617fae */ /* 0x000fe2000e121848 */
[----:B----4-:R-:W-:-:S03]  /*29ac0*/  IMAD.WIDE R94, R231, 0x4, R246 ;  /* 0x00000004e75e7825 */ /* 0x010fc600078e02f6 */
[----:B------:R-:W4:Y:S04]  /*29ad0*/  LDL.LU.64 R246, [R1+0x730] ;  /* 0x0007300001f67983 */ /* 0x000f280000300a00 */
[----:B------:R-:W-:Y:S04]  /*29ae0*/  STL.64 [R1+0x1158], R88 ;  /* 0x0011585801007387 */ /* 0x000fe80000100a00 */
[----:B------:R1:W-:Y:S04]  /*29af0*/  STL.64 [R1+0x1160], R90 ;  /* 0x0011605a01007387 */ /* 0x0003e80000100a00 */
[----:B------:R1:W-:Y:S04]  /*29b00*/  STL.64 [R1+0x1168], R92 ;  /* 0x0011685c01007387 */ /* 0x0003e80000100a00 */
[----:B------:R-:W-:Y:S04]  /*29b10*/  STL.64 [R1+0x1170], R94 ;  /* 0x0011705e01007387 */ /* 0x000fe80000100a00 */
[----:B------:R1:W-:Y:S02]  /*29b20*/  LDGSTS.E [R96+-0x6bff4], desc[UR8][R94.64], !P4 ;  /* 0x9400c0005e607fae */ /* 0x0003e4000e121848 */
[----:B-1----:R-:W-:-:S05]  /*29b30*/  IMAD.WIDE R96, R231, 0x4, R240 ;  /* 0x00000004e7607825 */ /* 0x002fca00078e02f0 */
[----:B------:R1:W-:Y:S02]  /*29b40*/  LDGSTS.E [R104+-0x68000], desc[UR8][R96.64], !P5 ;  /* 0x9800000060687fae */ /* 0x0003e4000e921848 */
[----:B-1----:R-:W-:-:S04]  /*29b50*/  IADD3 R104, R105, -0x273, RZ ;  /* 0xfffffd8d69687810 */ /* 0x002fc80007ffe0ff */
[----:B------:R-:W-:Y:S01]  /*29b60*/  ISETP.GE.U32.AND P4, PT, R104, 0x7ffffd0e, PT ;  /* 0x7ffffd0e6800780c */ /* 0x000fe20003f86070 */
[C---:B--2---:R-:W-:Y:S02]  /*29b70*/  IMAD.WIDE R98, R231.reuse, 0x4, R248 ;  /* 0x00000004e7627825 */ /* 0x044fe400078e02f8 */
[----:B------:R-:W2:Y:S04]  /*29b80*/  LDL.LU.64 R248, [R1+0x738] ;  /* 0x0007380001f87983 */ /* 0x000ea80000300a00 */
[----:B------:R-:W-:Y:S01]  /*29b90*/  LDGSTS.E [R103+-0x64000], desc[UR8][R98.64], !P5 ;  /* 0x9c00000062677fae */ /* 0x000fe2000e921848 */
[----:B---3--:R-:W-:-:S03]  /*29ba0*/  IMAD.WIDE R100, R231, 0x4, R250 ;  /* 0x00000004e7647825 */ /* 0x008fc600078e02fa */
[----:B------:R-:W3:Y:S04]  /*29bb0*/  LDL.LU.64 R250, [R1+0x740] ;  /* 0x0007400001fa7983 */ /* 0x000ee80000300a00 */
[----:B------:R-:W-:Y:S04]  /*29bc0*/  STL.64 [R1+0x1178], R96 ;  /* 0x0011786001007387 */ /* 0x000fe80000100a00 */
[----:B------:R1:W-:Y:S04]  /*29bd0*/  STL.64 [R1+0x1180], R98 ;  /* 0x0011806201007387 */ /* 0x0003e80000100a00 */
[----:B------:R1:W-:Y:S04]  /*29be0*/  LDGSTS.E [R102+-0x67ffc], desc[UR8][R100.64], !P3 ;  /* 0x9800400064667fae */ /* 0x0003e8000d921848 */
[----:B------:R-:W3:Y:S04]  /*29bf0*/  LDL.LU.64 R238, [R1+0x748] ;  /* 0x0007480001ee7983 */ /* 0x000ee80000300a00 */
[----:B------:R-:W3:Y:S01]  /*29c00*/  LDL.LU.64 R240, [R1+0x758] ;  /* 0x0007580001f07983 */ /* 0x000ee20000300a00 */
[----:B------:R-:W-:-:S04]  /*29c10*/  IMAD.WIDE R104, R231, 0x4, R244 ;  /* 0x00000004e7687825 */ /* 0x000fc800078e02f4 */
[----:B-1----:R-:W-:Y:S02]  /*29c20*/  IMAD.WIDE R102, R231, 0x4, R242 ;  /* 0x00000004e7667825 */ /* 0x002fe400078e02f2 */
[----:B------:R-:W3:Y:S04]  /*29c30*/  LDL.LU.64 R242, [R1+0x768] ;  /* 0x0007680001f27983 */ /* 0x000ee80000300a00 */
[----:B------:R-:W3:Y:S01]  /*29c40*/  LDL.LU.64 R244, [R1+0x778] ;  /* 0x0007780001f47983 */ /* 0x000ee20000300a00 */
[----:B------:R-:W-:-:S03]  /*29c50*/  ISETP.GE.U32.AND P5, PT, R111, 0x7ffffd0d, PT ;  /* 0x7ffffd0d6f00780c */ /* 0x000fc60003fa6070 */
[----:B------:R-:W-:Y:S04]  /*29c60*/  LDGSTS.E [R110+-0x63ffc], desc[UR8][R102.64], !P3 ;  /* 0x9c004000666e7fae */ /* 0x000fe8000d921848 */
[----:B------:R-:W-:Y:S01]  /*29c70*/  LDGSTS.E [R109+-0x67ff8], desc[UR8][R104.64], !P4 ;  /* 0x98008000686d7fae */ /* 0x000fe2000e121848 */
[----:B----4-:R-:W-:-:S03]  /*29c80*/  IMAD.WIDE R106, R231, 0x4, R246 ;  /* 0x00000004e76a7825 */ /* 0x010fc600078e02f6 */
[----:B------:R-:W4:Y:S04]  /*29c90*/  LDL.LU.64 R246, [R1+0x788] ;  /* 0x0007880001f67983 */ /* 0x000f280000300a00 */
[----:B------:R2:W-:Y:S02]  /*29ca0*/  LDGSTS.E [R108+-0x63ff8], desc[UR8][R106.64], !P4 ;  /* 0x9c0080006a6c7fae */ /* 0x0005e4000e121848 */
[C---:B--2---:R-:W-:Y:S02]  /*29cb0*/  IMAD.WIDE R108, R231.reuse, 0x4, R248 ;  /* 0x00000004e76c7825 */ /* 0x044fe400078e02f8 */
[----:B------:R-:W2:Y:S02]  /*29cc0*/  LDL.LU.64 R248, [R1+0x798] ;  /* 0x0007980001f87983 */ /* 0x000ea40000300a00 */
[----:B---3--:R-:W-:-:S04]  /*29cd0*/  IMAD.WIDE R110, R231, 0x4, R250 ;  /* 0x00000004e76e7825 */ /* 0x008fc800078e02fa */
[C---:B------:R-:W-:Y:S01]  /*29ce0*/  IMAD.WIDE R58, R231.reuse, 0x4, R240 ;  /* 0x00000004e73a7825 */ /* 0x040fe200078e02f0 */
[----:B------:R-:W3:Y:S04]  /*29cf0*/  LDL.LU.64 R250, [R1+0x7a8] ;  /* 0x0007a80001fa7983 */ /* 0x000ee80000300a00 */
[----:B------:R-:W3:Y:S01]  /*29d00*/  LDL.LU.64 R240, [R1+0x7b8] ;  /* 0x0007b80001f07983 */ /* 0x000ee20000300a00 */
[----:B------:R-:W-:-:S04]  /*29d10*/  IMAD.WIDE R90, R231, 0x4, R242 ;  /* 0x00000004e75a7825 */ /* 0x000fc800078e02f2 */
[C---:B------:R-:W-:Y:S01]  /*29d20*/  IMAD.WIDE R54, R231.reuse, 0x4, R244 ;  /* 0x00000004e7367825 */ /* 0x040fe200078e02f4 */
[----:B------:R-:W3:Y:S04]  /*29d30*/  LDL.LU.64 R242, [R1+0x7c8] ;  /* 0x0007c80001f27983 */ /* 0x000ee80000300a00 */
[----:B------:R-:W3:Y:S01]  /*29d40*/  LDL.LU.64 R244, [R1+0x7d0] ;  /* 0x0007d00001f47983 */ /* 0x000ee20000300a00 */
[----:B------:R-:W-:-:S03]  /*29d50*/  IMAD.WIDE R92, R231, 0x4, R238 ;  /* 0x00000004e75c7825 */ /* 0x000fc600078e02ee */
[----:B------:R-:W3:Y:S01]  /*29d60*/  LDL.LU.64 R238, [R1+0x7d8] ;  /* 0x0007d80001ee7983 */ /* 0x000ee20000300a00 */
[C---:B----4-:R-:W-:Y:S01]  /*29d70*/  IMAD.WIDE R88, R231.reuse, 0x4, R246 ;  /* 0x00000004e7587825 */ /* 0x050fe200078e02f6 */
[----:B------:R-:W-:Y:S02]  /*29d80*/  ISETP.GE.U32.AND P3, PT, R112, 0x7ffffd69, PT ;  /* 0x7ffffd697000780c */ /* 0x000fe40003f66070 */
[----:B------:R1:W-:Y:S01]  /*29d90*/  LDGSTS.E [R113+-0x67ff4], desc[UR8][R108.64], !P5 ;  /* 0x9800c0006c717fae */ /* 0x0003e2000e921848 */
[----:B--2---:R-:W-:-:S04]  /*29da0*/  IMAD.WIDE R50, R231, 0x4, R248 ;  /* 0x00000004e7327825 */ /* 0x004fc800078e02f8 */
[C---:B---3--:R-:W-:Y:S02]  /*29db0*/  IMAD.WIDE R86, R231.reuse, 0x4, R250 ;  /* 0x00000004e7567825 */ /* 0x048fe400078e02fa */
[----:B------:R-:W2:Y:S04]  /*29dc0*/  LDL.LU.64 R250, [R1+0x7e0] ;  /* 0x0007e00001fa7983 */ /* 0x000ea80000300a00 */
[----:B------:R-:W3:Y:S04]  /*29dd0*/  LDL.LU.64 R248, [R1+0x7e8] ;  /* 0x0007e80001f87983 */ /* 0x000ee80000300a00 */
[----:B------:R-:W4:Y:S01]  /*29de0*/  LDL.LU.64 R246, [R1+0x7f0] ;  /* 0x0007f00001f67983 */ /* 0x000f220000300a00 */
[----:B------:R-:W-:-:S04]  /*29df0*/  IMAD.WIDE R2, R231, 0x4, R240 ;  /* 0x00000004e7027825 */ /* 0x000fc800078e02f0 */
[----:B------:R-:W-:-:S04]  /*29e00*/  IMAD.WIDE R28, R231, 0x4, R242 ;  /* 0x00000004e71c7825 */ /* 0x000fc800078e02f2 */
[----:B------:R-:W-:Y:S02]  /*29e10*/  IMAD.WIDE R6, R231, 0x4, R244 ;  /* 0x00000004e7067825 */ /* 0x000fe400078e02f4 */
[----:B------:R-:W4:Y:S04]  /*29e20*/  LDL.LU.64 R244, [R1+0x7f8] ;  /* 0x0007f80001f47983 */ /* 0x000f280000300a00 */
[----:B------:R-:W4:Y:S04]  /*29e30*/  LDL.LU.64 R242, [R1+0x800] ;  /* 0x0008000001f27983 */ /* 0x000f280000300a00 */
[----:B------:R-:W4:Y:S04]  /*29e40*/  LDL.LU.64 R240, [R1+0x808] ;  /* 0x0008080001f07983 */ /* 0x000f280000300a00 */
[----:B------:R-:W4:Y:S04]  /*29e50*/  LDL.LU.64 R232, [R1+0x810] ;  /* 0x0008100001e87983 */ /* 0x000f280000300a00 */
[----:B------:R-:W4:Y:S01]  /*29e60*/  LDL.LU.64 R234, [R1+0x818] ;  /* 0x0008180001ea7983 */ /* 0x000f220000300a00 */
[----:B------:R-:W-:Y:S01]  /*29e70*/  VIADD R112, R11, 0x100000 ;  /* 0x001000000b707836 */ /* 0x000fe20000000000 */
[----:B------:R-:W-:Y:S01]  /*29e80*/  ISETP.GE.U32.AND P4, PT, R115, 0x7ffffd68, PT ;  /* 0x7ffffd687300780c */ /* 0x000fe20003f86070 */
[----:B------:R-:W-:Y:S01]  /*29e90*/  VIADD R115, R12, 0x100000 ;  /* 0x001000000c737836 */ /* 0x000fe20000000000 */
[----:B------:R-:W4:Y:S04]  /*29ea0*/  LDL.LU.64 R236, [R1+0x820] ;  /* 0x0008200001ec7983 */ /* 0x000f280000300a00 */
[----:B------:R1:W-:Y:S01]  /*29eb0*/  LDGSTS.E [R112+-0x63ff4], desc[UR8][R110.64], !P5 ;  /* 0x9c00c0006e707fae */ /* 0x0003e2000e921848 */
[----:B------:R-:W-:-:S02]  /*29ec0*/  ISETP.GE.U32.AND P5, PT, R114, 0x7ffffd67, PT ;  /* 0x7ffffd677200780c */ /* 0x000fc40003fa6070 */
[C---:B------:R-:W-:Y:S01]  /*29ed0*/  IADD3 R114, R12.reuse, 0x100000, RZ ;  /* 0x001000000c727810 */ /* 0x040fe20007ffe0ff */
[----:B-1----:R-:W-:Y:S01]  /*29ee0*/  VIADD R113, R12, 0x100000 ;  /* 0x001000000c717836 */ /* 0x002fe20000000000 */
[----:B------:R1:W-:Y:S04]  /*29ef0*/  LDGSTS.E [R115+-0x80000], desc[UR8][R92.64], !P6 ;  /* 0x800000005c737fae */ /* 0x0003e8000f121848 */
[----:B------:R-:W-:Y:S01]  /*29f00*/  LDGSTS.E [R114+-0x7c000], desc[UR8][R58.64], !P6 ;  /* 0x840000003a727fae */ /* 0x000fe2000f121848 */
[----:B------:R-:W-:Y:S01]  /*29f10*/  ISETP.GE.U32.AND P6, PT, R116, 0x7ffffd66, PT ;  /* 0x7ffffd667400780c */ /* 0x000fe20003fc6070 */
[----:B------:R-:W-:Y:S01]  /*29f20*/  VIADD R112, R12, 0x100000 ;  /* 0x001000000c707836 */ /* 0x000fe20000000000 */
[----:B------:R-:W-:Y:S01]  /*29f30*/  IADD3 R116, R120, -0x235, RZ ;  /* 0xfffffdcb78747810 */ /* 0x000fe20007ffe0ff */
[----:B------:R-:W-:Y:S01]  /*29f40*/  LDGSTS.E [R113+-0x7fffc], desc[UR8][R90.64], !P1 ;  /* 0x800040005a717fae */ /* 0x000fe2000c921848 */
[----:B------:R-:W1:Y:S03]  /*29f50*/  LDC R120, c[0x0][0x230] ;  /* 0x00008c00ff787b82 */ /* 0x000e660000000800 */
[----:B------:R-:W-:Y:S01]  /*29f60*/  LDGSTS.E [R112+-0x7bffc], desc[UR8][R54.64], !P1 ;  /* 0x8400400036707fae */ /* 0x000fe2000c921848 */
[----:B------:R-:W-:Y:S01]  /*29f70*/  ISETP.GE.U32.AND P1, PT, R116, 0x7ffffd4c, PT ;  /* 0x7ffffd4c7400780c */ /* 0x000fe20003f26070 */
[----:B-1----:R-:W-:-:S02]  /*29f80*/  VIADD R115, R117, 0xfffffdca ;  /* 0xfffffdca75737836 */ /* 0x002fc40000000000 */
[----:B------:R-:W-:Y:S01]  /*29f90*/  LDGSTS.E [R114+-0x7fff8], desc[UR8][R88.64], !P2 ;  /* 0x8000800058727fae */ /* 0x000fe2000d121848 */
[----:B------:R-:W1:Y:S03]  /*29fa0*/  LDC R117, c[0x0][0x230] ;  /* 0x00008c00ff757b82 */ /* 0x000e660000000800 */
[----:B------:R-:W-:Y:S01]  /*29fb0*/  LDGSTS.E [R113+-0x7bff8], desc[UR8][R50.64], !P2 ;  /* 0x8400800032717fae */ /* 0x000fe2000d121848 */
[----:B------:R-:W-:Y:S01]  /*29fc0*/  ISETP.GE.U32.AND P2, PT, R115, 0x7ffffd4b, PT ;  /* 0x7ffffd4b7300780c */ /* 0x000fe20003f46070 */
[----:B------:R-:W-:Y:S02]  /*29fd0*/  VIADD R115, R121, 0xfffffdc9 ;  /* 0xfffffdc979737836 */ /* 0x000fe40000000000 */
[----:B------:R-:W-:Y:S04]  /*29fe0*/  LDGSTS.E [R112+-0x7fff4], desc[UR8][R86.64], !P3 ;  /* 0x8000c00056707fae */ /* 0x000fe8000d921848 */
[----:B------:R1:W-:Y:S01]  /*29ff0*/  LDGSTS.E [R114+-0x7bff4], desc[UR8][R2.64], !P3 ;  /* 0x8400c00002727fae */ /* 0x0003e2000d921848 */
[----:B------:R-:W-:Y:S01]  /*2a000*/  ISETP.GE.U32.AND P3, PT, R115, 0x7ffffd4a, PT ;  /* 0x7ffffd4a7300780c */ /* 0x000fe20003f66070 */
[----:B------:R-:W-:-:S02]  /*2a010*/  VIADD R115, R12, 0x100000 ;  /* 0x001000000c737836 */ /* 0x000fc40000000000 */
[----:B------:R-:W-:Y:S01]  /*2a020*/  LDGSTS.E [R113+-0x78000], desc[UR8][R28.64], !P1 ;  /* 0x880000001c717fae */ /* 0x000fe2000c921848 */
[----:B------:R-:W-:-:S03]  /*2a030*/  IMAD.WIDE R24, R231, 0x4, R238 ;  /* 0x00000004e7187825 */ /* 0x000fc600078e02ee */
[----:B------:R-:W-:Y:S01]  /*2a040*/  LDGSTS.E [R112+-0x74000], desc[UR8][R6.64], !P1 ;  /* 0x8c00000006707fae */ /* 0x000fe2000c921848 */
[----:B-1----:R-:W-:Y:S01]  /*2a050*/  IADD3 R114, R118, -0x238, RZ ;  /* 0xfffffdc876727810 */ /* 0x002fe20007ffe0ff */
[----:B------:R-:W-:Y:S02]  /*2a060*/  VIADD R116, R119, 0xfffffdab ;  /* 0xfffffdab77747836 */ /* 0x000fe40000000000 */
[----:B------:R-:W-:Y:S01]  /*2a070*/  LDGSTS.E [R115+-0x77ffc], desc[UR8][R24.64], !P2 ;  /* 0x8800400018737fae */ /* 0x000fe2000d121848 */
[----:B------:R-:W-:Y:S02]  /*2a080*/  ISETP.GE.U32.AND P1, PT, R114, 0x7ffffd49, PT ;  /* 0x7ffffd497200780c */ /* 0x000fe40003f26070 */
[----:B------:R-:W-:Y:S01]  /*2a090*/  IADD3 R114, R12, 0x100000, RZ ;  /* 0x001000000c727810 */ /* 0x000fe20007ffe0ff */
[----:B------:R-:W4:Y:S04]  /*2a0a0*/  LDL.LU.64 R126, [R1+0x828] ;  /* 0x00082800017e7983 */ /* 0x000f280000300a00 */
[----:B------:R-:W4:Y:S01]  /*2a0b0*/  LDL.LU.64 R124, [R1+0x830] ;  /* 0x00083000017c7983 */ /* 0x000f220000300a00 */
[----:B------:R-:W-:-:S02]  /*2a0c0*/  VIADD R118, R117, 0xfffffdaa ;  /* 0xfffffdaa75767836 */ /* 0x000fc40000000000 */
[----:B------:R-:W-:Y:S01]  /*2a0d0*/  VIADD R117, R120, 0xfffffda9 ;  /* 0xfffffda978757836 */ /* 0x000fe20000000000 */
[----:B------:R-:W4:Y:S01]  /*2a0e0*/  LDL.LU.64 R238, [R1+0x838] ;  /* 0x0008380001ee7983 */ /* 0x000f220000300a00 */
[----:B--2---:R-:W-:-:S05]  /*2a0f0*/  IMAD.WIDE R250, R231, 0x4, R250 ;  /* 0x00000004e7fa7825 */ /* 0x004fca00078e02fa */
[----:B------:R-:W-:Y:S01]  /*2a100*/  LDGSTS.E [R114+-0x73ffc], desc[UR8][R250.64], !P2 ;  /* 0x8c004000fa727fae */ /* 0x000fe2000d121848 */
[----:B------:R-:W-:Y:S01]  /*2a110*/  ISETP.GE.U32.AND P2, PT, R116, 0x7ffffd2c, PT ;  /* 0x7ffffd2c7400780c */ /* 0x000fe20003f46070 */
[----:B---3--:R-:W-:-:S04]  /*2a120*/  IMAD.WIDE R248, R231, 0x4, R248 ;  /* 0x00000004e7f87825 */ /* 0x008fc800078e02f8 */
[----:B----4-:R-:W-:Y:S01]  /*2a130*/  IMAD.WIDE R246, R231, 0x4, R246 ;  /* 0x00000004e7f67825 */ /* 0x010fe200078e02f6 */
[----:B------:R-:W-:Y:S01]  /*2a140*/  LDGSTS.E [R113+-0x77ff8], desc[UR8][R248.64], !P3 ;  /* 0x88008000f8717fae */ /* 0x000fe2000d921848 */
[----:B------:R-:W-:-:S03]  /*2a150*/  IADD3 R116, R12, 0x100000, RZ ;  /* 0x001000000c747810 */ /* 0x000fc60007ffe0ff */
[----:B------:R1:W-:Y:S01]  /*2a160*/  LDGSTS.E [R112+-0x73ff8], desc[UR8][R246.64], !P3 ;  /* 0x8c008000f6707fae */ /* 0x0003e2000d921848 */
[----:B------:R-:W-:-:S04]  /*2a170*/  IMAD.WIDE R244, R231, 0x4, R244 ;  /* 0x00000004e7f47825 */ /* 0x000fc800078e02f4 */
[C---:B------:R-:W-:Y:S01]  /*2a180*/  IMAD.WIDE R242, R231.reuse, 0x4, R242 ;  /* 0x00000004e7f27825 */ /* 0x040fe200078e02f2 */
[----:B------:R2:W-:Y:S03]  /*2a190*/  LDGSTS.E [R116+-0x77ff4], desc[UR8][R244.64], !P1 ;  /* 0x8800c000f4747fae */ /* 0x0005e6000c921848 */
[----:B-1----:R-:W-:Y:S01]  /*2a1a0*/  IMAD.WIDE R112, R231, 0x4, R240 ;  /* 0x00000004e7707825 */ /* 0x002fe200078e02f0 */
[----:B------:R-:W-:Y:S04]  /*2a1b0*/  LDGSTS.E [R115+-0x73ff4], desc[UR8][R242.64], !P1 ;  /* 0x8c00c000f2737fae */ /* 0x000fe8000c921848 */
[----:B------:R-:W3:Y:S01]  /*2a1c0*/  LDL.LU.64 R240, [R1+0x840] ;  /* 0x0008400001f07983 */ /* 0x000ee20000300a00 */
[----:B------:R-:W-:-:S03]  /*2a1d0*/  ISETP.GE.U32.AND P1, PT, R117, 0x7ffffd2a, PT ;  /* 0x7ffffd2a7500780c */ /* 0x000fc60003f26070 */
[----:B------:R1:W-:Y:S01]  /*2a1e0*/  LDGSTS.E [R114+-0x70000], desc[UR8][R112.64], !P2 ;  /* 0x9000000070727fae */ /* 0x0003e2000d121848 */
[----:B--2---:R-:W-:-:S03]  /*2a1f0*/  IMAD.WIDE R116, R231, 0x4, R234 ;  /* 0x00000004e7747825 */ /* 0x004fc600078e02ea */
[----:B------:R-:W2:Y:S01]  /*2a200*/  LDL.LU.64 R144, [R1+0x7c0] ;  /* 0x0007c00001907983 */ /* 0x000ea20000300a00 */
[----:B-1----:R-:W-:-:S03]  /*2a210*/  IMAD.WIDE R114, R231, 0x4, R232 ;  /* 0x00000004e7727825 */ /* 0x002fc600078e02e8 */
[----:B------:R-:W4:Y:S04]  /*2a220*/  LDL.LU.64 R232, [R1+0x7b0] ;  /* 0x0007b00001e87983 */ /* 0x000f280000300a00 */
[----:B------:R-:W2:Y:S01]  /*2a230*/  LDL.LU.64 R234, [R1+0x7a0] ;  /* 0x0007a00001ea7983 */ /* 0x000ea20000300a00 */
[----:B------:R-:W-:Y:S01]  /*2a240*/  ISETP.GE.U32.AND P3, PT, R118, 0x7ffffd2b, PT ;  /* 0x7ffffd2b7600780c */ /* 0x000fe20003f66070 */
[C---:B------:R-:W-:Y:S01]  /*2a250*/  VIADD R120, R12.reuse, 0x100000 ;  /* 0x001000000c787836 */ /* 0x040fe20000000000 */
[----:B------:R-:W-:Y:S01]  /*2a260*/  IADD3 R121, R12, 0x100000, RZ ;  /* 0x001000000c797810 */ /* 0x000fe20007ffe0ff */
[----:B------:R-:W-:Y:S01]  /*2a270*/  IMAD.WIDE R118, R231, 0x4, R236 ;  /* 0x00000004e7767825 */ /* 0x000fe200078e02ec */
[----:B------:R-:W-:Y:S01]  /*2a280*/  LDGSTS.E [R122+-0x6c000], desc[UR8][R114.64], !P2 ;  /* 0x94000000727a7fae */ /* 0x000fe2000d121848 */
[----:B------:R-:W-:-:S03]  /*2a290*/  ISETP.GE.U32.AND P2, PT, R123, 0x7ffffd29, PT ;  /* 0x7ffffd297b00780c */ /* 0x000fc60003f46070 */
[----:B------:R-:W2:Y:S05]  /*2a2a0*/  LDL.LU.64 R236, [R1+0x790] ;  /* 0x0007900001ec7983 */ /* 0x000eaa0000300a00 */
[----:B------:R-:W-:Y:S04]  /*2a2b0*/  LDGSTS.E [R121+-0x6fffc], desc[UR8][R116.64], !P3 ;  /* 0x9000400074797fae */ /* 0x000fe8000d921848 */
[----:B------:R1:W-:Y:S02]  /*2a2c0*/  LDGSTS.E [R120+-0x6bffc], desc[UR8][R118.64], !P3 ;  /* 0x9400400076787fae */ /* 0x0003e4000d921848 */
[----:B-1----:R-:W-:-:S04]  /*2a2d0*/  IMAD.WIDE R120, R231, 0x4, R126 ;  /* 0x00000004e7787825 */ /* 0x002fc800078e027e */
[C---:B------:R-:W-:Y:S01]  /*2a2e0*/  IMAD.WIDE R122, R231.reuse, 0x4, R124 ;  /* 0x00000004e77a7825 */ /* 0x040fe200078e027c */
[----:B------:R-:W-:Y:S03]  /*2a2f0*/  LDGSTS.E [R131+-0x6fff8], desc[UR8][R120.64], !P1 ;  /* 0x9000800078837fae */ /* 0x000fe6000c921848 */
[----:B------:R-:W-:Y:S01]  /*2a300*/  IMAD.WIDE R124, R231, 0x4, R238 ;  /* 0x00000004e77c7825 */ /* 0x000fe200078e02ee */
[----:B------:R1:W-:Y:S04]  /*2a310*/  LDGSTS.E [R130+-0x6bff8], desc[UR8][R122.64], !P1 ;  /* 0x940080007a827fae */ /* 0x0003e8000c921848 */
[----:B------:R-:W2:Y:S04]  /*2a320*/  LDL.LU.64 R238, [R1+0x780] ;  /* 0x0007800001ee7983 */ /* 0x000ea80000300a00 */
[----:B------:R1:W-:Y:S02]  /*2a330*/  LDGSTS.E [R129+-0x6fff4], desc[UR8][R124.64], !P2 ;  /* 0x9000c0007c817fae */ /* 0x0003e4000d121848 */
[----:B-1----:R-:W-:-:S04]  /*2a340*/  IADD3 R130, R132, -0x275, RZ ;  /* 0xfffffd8b84827810 */ /* 0x002fc80007ffe0ff */
[----:B------:R-:W-:Y:S01]  /*2a350*/  ISETP.GE.U32.AND P3, PT, R130, 0x7ffffd0c, PT ;  /* 0x7ffffd0c8200780c */ /* 0x000fe20003f66070 */
[----:B------:R-:W-:Y:S02]  /*2a360*/  VIADD R129, R133, 0xfffffd8a ;  /* 0xfffffd8a85817836 */ /* 0x000fe40000000000 */
[C---:B---3--:R-:W-:Y:S02]  /*2a370*/  IMAD.WIDE R126, R231.reuse, 0x4, R240 ;  /* 0x00000004e77e7825 */ /* 0x048fe400078e02f0 */
[----:B------:R-:W3:Y:S04]  /*2a380*/  LDL.LU.64 R240, [R1+0x770] ;  /* 0x0007700001f07983 */ /* 0x000ee80000300a00 */
[----:B------:R-:W3:Y:S01]  /*2a390*/  LDL.LU.64 R152, [R1+0x760] ;  /* 0x0007600001987983 */ /* 0x000ee20000300a00 */
[----:B----4-:R-:W-:-:S03]  /*2a3a0*/  IMAD.WIDE R130, R231, 0x4, R232 ;  /* 0x00000004e7827825 */ /* 0x010fc600078e02e8 */
[----:B------:R1:W-:Y:S01]  /*2a3b0*/  LDGSTS.E [R128+-0x6bff4], desc[UR8][R126.64], !P2 ;  /* 0x9400c0007e807fae */ /* 0x0003e2000d121848 */
[----:B--2---:R-:W-:-:S03]  /*2a3c0*/  IMAD.WIDE R132, R231, 0x4, R234 ;  /* 0x00000004e7847825 */ /* 0x004fc600078e02ea */
[----:B------:R-:W2:Y:S04]  /*2a3d0*/  LDL.LU.64 R232, [R1+0x750] ;  /* 0x0007500001e87983 */ /* 0x000ea80000300a00 */
[----:B------:R-:W4:Y:S01]  /*2a3e0*/  LDL.LU.64 R234, [R1+0x848] ;  /* 0x0008480001ea7983 */ /* 0x000f220000300a00 */
[----:B------:R-:W-:Y:S01]  /*2a3f0*/  ISETP.GE.U32.AND P1, PT, R129, 0x7ffffd0b, PT ;  /* 0x7ffffd0b8100780c */ /* 0x000fe20003f26070 */
[----:B-1----:R-:W-:-:S05]  /*2a400*/  VIADD R128, R134, 0xfffffd89 ;  /* 0xfffffd8986807836 */ /* 0x002fca0000000000 */
[----:B------:R-:W-:Y:S01]  /*2a410*/  ISETP.GE.U32.AND P2, PT, R128, 0x7ffffd0a, PT ;  /* 0x7ffffd0a8000780c */ /* 0x000fe20003f46070 */
[----:B------:R-:W-:-:S04]  /*2a420*/  IMAD.WIDE R128, R231, 0x4, R144 ;  /* 0x00000004e7807825 */ /* 0x000fc800078e0290 */
[----:B------:R-:W-:Y:S01]  /*2a430*/  IMAD.WIDE R134, R231, 0x4, R236 ;  /* 0x00000004e7867825 */ /* 0x000fe200078e02ec */
[----:B------:R-:W-:Y:S04]  /*2a440*/  LDGSTS.E [R139+-0x68000], desc[UR8][R128.64], !P3 ;  /* 0x98000000808b7fae */ /* 0x000fe8000d921848 */
[----:B------:R-:W-:Y:S01]  /*2a450*/  LDGSTS.E [R138+-0x64000], desc[UR8][R130.64], !P3 ;  /* 0x9c000000828a7fae */ /* 0x000fe2000d921848 */
[----:B------:R-:W-:-:S03]  /*2a460*/  ISETP.GE.U32.AND P3, PT, R140, 0x7ffffd65, PT ;  /* 0x7ffffd658c00780c */ /* 0x000fc60003f66070 */
[----:B------:R-:W-:Y:S01]  /*2a470*/  LDGSTS.E [R137+-0x67ffc], desc[UR8][R132.64], !P1 ;  /* 0x9800400084897fae */ /* 0x000fe2000c921848 */
[----:B------:R-:W-:-:S03]  /*2a480*/  IADD3 R140, R12, 0x100000, RZ ;  /* 0x001000000c8c7810 */ /* 0x000fc60007ffe0ff */
[----:B------:R1:W-:Y:S04]  /*2a490*/  LDGSTS.E [R136+-0x63ffc], desc[UR8][R134.64], !P1 ;  /* 0x9c00400086887fae */ /* 0x0003e8000c921848 */
[----:B------:R-:W4:Y:S01]  /*2a4a0*/  LDL.LU.64 R236, [R1+0x850] ;  /* 0x0008500001ec7983 */ /* 0x000f220000300a00 */
[----:B-1----:R-:W-:-:S03]  /*2a4b0*/  IMAD.WIDE R136, R231, 0x4, R238 ;  /* 0x00000004e7887825 */ /* 0x002fc600078e02ee */
[----:B------:R-:W4:Y:S04]  /*2a4c0*/  LDL.LU.64 R238, [R1+0x858] ;  /* 0x0008580001ee7983 */ /* 0x000f280000300a00 */
[----:B------:R1:W-:Y:S02]  /*2a4d0*/  LDGSTS.E [R141+-0x67ff8], desc[UR8][R136.64], !P2 ;  /* 0x98008000888d7fae */ /* 0x0003e4000d121848 */
[----:B-1----:R-:W-:Y:S02]  /*2a4e0*/  VIADD R141, R143, 0xfffffde3 ;  /* 0xfffffde38f8d7836 */ /* 0x002fe40000000000 */
[----:B---3--:R-:W-:Y:S02]  /*2a4f0*/  IMAD.WIDE R138, R231, 0x4, R240 ;  /* 0x00000004e78a7825 */ /* 0x008fe400078e02f0 */
[----:B------:R-:W3:Y:S04]  /*2a500*/  LDL.LU.64 R240, [R1+0x860] ;  /* 0x0008600001f07983 */ /* 0x000ee80000300a00 */
[----:B------:R1:W-:Y:S01]  /*2a510*/  LDGSTS.E [R140+-0x63ff8], desc[UR8][R138.64], !P2 ;  /* 0x9c0080008a8c7fae */ /* 0x0003e2000d121848 */
[----:B------:R-:W-:-:S03]  /*2a520*/  ISETP.GE.U32.AND P2, PT, R142, 0x7ffffd09, PT ;  /* 0x7ffffd098e00780c */ /* 0x000fc60003f46070 */
[----:B------:R-:W3:Y:S04]  /*2a530*/  LDL.LU.64 R156, [R1+0x868] ;  /* 0x00086800019c7983 */ /* 0x000ee80000300a00 */
[----:B------:R-:W3:Y:S01]  /*2a540*/  LDL.LU.64 R154, [R1+0x870] ;  /* 0x00087000019a7983 */ /* 0x000ee20000300a00 */
[----:B--2---:R-:W-:-:S04]  /*2a550*/  IMAD.WIDE R142, R231, 0x4, R232 ;  /* 0x00000004e78e7825 */ /* 0x004fc800078e02e8 */
[C---:B----4-:R-:W-:Y:S02]  /*2a560*/  IMAD.WIDE R84, R231.reuse, 0x4, R234 ;  /* 0x00000004e7547825 */ /* 0x050fe400078e02ea */
[----:B------:R-:W2:Y:S04]  /*2a570*/  LDL.LU.64 R234, [R1+0x878] ;  /* 0x0008780001ea7983 */ /* 0x000ea80000300a00 */
[----:B------:R-:W4:Y:S01]  /*2a580*/  LDL.LU.64 R232, [R1+0x8e0] ;  /* 0x0008e00001e87983 */ /* 0x000f220000300a00 */
[----:B------:R-:W-:-:S04]  /*2a590*/  IMAD.WIDE R22, R231, 0x4, R236 ;  /* 0x00000004e7167825 */ /* 0x000fc800078e02ec */
[----:B------:R-:W-:-:S04]  /*2a5a0*/  IMAD.WIDE R82, R231, 0x4, R238 ;  /* 0x00000004e7527825 */ /* 0x000fc800078e02ee */
[C---:B---3--:R-:W-:Y:S02]  /*2a5b0*/  IMAD.WIDE R26, R231.reuse, 0x4, R240 ;  /* 0x00000004e71a7825 */ /* 0x048fe400078e02f0 */
[----:B------:R-:W3:Y:S04]  /*2a5c0*/  LDL.LU.64 R240, [R1+0x8d8] ;  /* 0x0008d80001f07983 */ /* 0x000ee80000300a00 */
[----:B------:R-:W3:Y:S04]  /*2a5d0*/  LDL.LU.64 R238, [R1+0x8d0] ;  /* 0x0008d00001ee7983 */ /* 0x000ee80000300a00 */
[----:B------:R-:W3:Y:S01]  /*2a5e0*/  LDL.LU.64 R236, [R1+0x8c8] ;  /* 0x0008c80001ec7983 */ /* 0x000ee20000300a00 */
[----:B------:R-:W-:-:S04]  /*2a5f0*/  IMAD.WIDE R30, R231, 0x4, R154 ;  /* 0x00000004e71e7825 */ /* 0x000fc800078e029a */
[C---:B--2---:R-:W-:Y:S02]  /*2a600*/  IMAD.WIDE R20, R231.reuse, 0x4, R234 ;  /* 0x00000004e7147825 */ /* 0x044fe400078e02ea */
[----:B------:R-:W2:Y:S02]  /*2a610*/  LDL.LU.64 R234, [R1+0x8c0] ;  /* 0x0008c00001ea7983 */ /* 0x000ea40000300a00 */
[----:B----4-:R-:W-:Y:S02]  /*2a620*/  IMAD.WIDE R46, R231, 0x4, R232 ;  /* 0x00000004e72e7825 */ /* 0x010fe400078e02e8 */
[----:B------:R-:W4:Y:S04]  /*2a630*/  LDL.LU.64 R232, [R1+0x8b8] ;  /* 0x0008b80001e87983 */ /* 0x000f280000300a00 */
[----:B------:R-:W4:Y:S04]  /*2a640*/  LDL.LU.64 R154, [R1+0x8b0] ;  /* 0x0008b000019a7983 */ /* 0x000f280000300a00 */
[----:B------:R-:W4:Y:S04]  /*2a650*/  LDL.LU.64 R174, [R1+0x8a8] ;  /* 0x0008a80001ae7983 */ /* 0x000f280000300a00 */
[----:B------:R-:W4:Y:S04]  /*2a660*/  LDL.LU.64 R172, [R1+0x8a0] ;  /* 0x0008a00001ac7983 */ /* 0x000f280000300a00 */
[----:B------:R-:W4:Y:S04]  /*2a670*/  LDL.LU.64 R164, [R1+0x898] ;  /* 0x0008980001a47983 */ /* 0x000f280000300a00 */
[----:B------:R-:W4:Y:S04]  /*2a680*/  LDL.LU.64 R160, [R1+0x890] ;  /* 0x0008900001a07983 */ /* 0x000f280000300a00 */
[----:B------:R-:W4:Y:S01]  /*2a690*/  LDL.LU.64 R178, [R1+0x888] ;  /* 0x0008880001b27983 */ /* 0x000f220000300a00 */
[----:B------:R-:W-:Y:S01]  /*2a6a0*/  ISETP.GE.U32.AND P1, PT, R141, 0x7ffffd64, PT ;  /* 0x7ffffd648d00780c */ /* 0x000fe20003f26070 */
[----:B-1----:R-:W-:-:S02]  /*2a6b0*/  IMAD.WIDE R140, R231, 0x4, R152 ;  /* 0x00000004e78c7825 */ /* 0x002fc400078e0298 */
[----:B------:R-:W1:Y:S01]  /*2a6c0*/  LDC R152, c[0x0][0x230] ;  /* 0x00008c00ff987b82 */ /* 0x000e620000000800 */
[C---:B------:R-:W-:Y:S01]  /*2a6d0*/  IADD3 R145, R13.reuse, 0x100000, RZ ;  /* 0x001000000d917810 */ /* 0x040fe20007ffe0ff */
[----:B------:R-:W-:Y:S01]  /*2a6e0*/  VIADD R144, R13, 0x100000 ;  /* 0x001000000d907836 */ /* 0x000fe20000000000 */
[----:B------:R1:W-:Y:S04]  /*2a6f0*/  LDGSTS.E [R147+-0x67ff4], desc[UR8][R140.64], !P2 ;  /* 0x9800c0008c937fae */ /* 0x0003e8000d121848 */
[----:B------:R1:W-:Y:S04]  /*2a700*/  LDGSTS.E [R146+-0x63ff4], desc[UR8][R142.64], !P2 ;  /* 0x9c00c0008e927fae */ /* 0x0003e8000d121848 */
[----:B------:R-:W-:Y:S01]  /*2a710*/  LDGSTS.E [R145+-0x80000], desc[UR8][R84.64], !P4 ;  /* 0x8000000054917fae */ /* 0x000fe2000e121848 */
[----:B-1----:R-:W-:-:S03]  /*2a720*/  VIADD R147, R149, 0xfffffde1 ;  /* 0xfffffde195937836 */ /* 0x002fc60000000000 */
[----:B------:R-:W-:Y:S01]  /*2a730*/  LDGSTS.E [R144+-0x7c000], desc[UR8][R22.64], !P4 ;  /* 0x8400000016907fae */ /* 0x000fe2000e121848 */
[----:B------:R-:W1:Y:S01]  /*2a740*/  LDC R149, c[0x0][0x230] ;  /* 0x00008c00ff957b82 */ /* 0x000e620000000800 */
[----:B------:R-:W-:Y:S02]  /*2a750*/  IADD3 R146, R151, -0x239, RZ ;  /* 0xfffffdc797927810 */ /* 0x000fe40007ffe0ff */
[----:B------:R-:W-:Y:S01]  /*2a760*/  LDGSTS.E [R145+-0x7fffc], desc[UR8][R82.64], !P5 ;  /* 0x8000400052917fae */ /* 0x000fe2000e921848 */
[----:B------:R-:W-:Y:S01]  /*2a770*/  ISETP.GE.U32.AND P4, PT, R147, 0x7ffffd62, PT ;  /* 0x7ffffd629300780c */ /* 0x000fe20003f86070 */
[----:B------:R-:W-:Y:S02]  /*2a780*/  VIADD R147, R13, 0x100000 ;  /* 0x001000000d937836 */ /* 0x000fe40000000000 */
[----:B------:R-:W-:Y:S01]  /*2a790*/  LDGSTS.E [R144+-0x7bffc], desc[UR8][R26.64], !P5 ;  /* 0x840040001a907fae */ /* 0x000fe2000e921848 */
[----:B------:R-:W-:Y:S01]  /*2a7a0*/  ISETP.GE.U32.AND P5, PT, R146, 0x7ffffd48, PT ;  /* 0x7ffffd489200780c */ /* 0x000fe20003fa6070 */
[----:B------:R-:W-:Y:S01]  /*2a7b0*/  IMAD.WIDE R80, R231, 0x4, R156 ;  /* 0x00000004e7507825 */ /* 0x000fe200078e029c */
[----:B------:R-:W-:Y:S01]  /*2a7c0*/  ISETP.GE.U32.AND P2, PT, R148, 0x7ffffd63, PT ;  /* 0x7ffffd639400780c */ /* 0x000fe20003f46070 */
[----:B------:R-:W4:Y:S01]  /*2a7d0*/  LDL.LU.64 R182, [R1+0x880] ;  /* 0x0008800001b67983 */ /* 0x000f220000300a00 */
[----:B------:R-:W-:Y:S01]  /*2a7e0*/  IADD3 R146, R13, 0x100000, RZ ;  /* 0x001000000d927810 */ /* 0x000fe20007ffe0ff */
[----:B------:R-:W-:Y:S01]  /*2a7f0*/  VIADD R148, R150, 0xfffffdc6 ;  /* 0xfffffdc696947836 */ /* 0x000fe20000000000 */
[----:B------:R-:W1:Y:S01]  /*2a800*/  LDC R151, c[0x0][0x230] ;  /* 0x00008c00ff977b82 */ /* 0x000e620000000800 */
[----:B------:R1:W-:Y:S04]  /*2a810*/  LDGSTS.E [R147+-0x7fff8], desc[UR8][R80.64], !P6 ;  /* 0x8000800050937fae */ /* 0x0003e8000f121848 */
[----:B------:R-:W-:Y:S01]  /*2a820*/  LDGSTS.E [R146+-0x7bff8], desc[UR8][R30.64], !P6 ;  /* 0x840080001e927fae */ /* 0x000fe2000f121848 */
[----:B------:R-:W-:Y:S01]  /*2a830*/  ISETP.GE.U32.AND P6, PT, R148, 0x7ffffd47, PT ;  /* 0x7ffffd479400780c */ /* 0x000fe20003fc6070 */
[----:B------:R-:W-:Y:S01]  /*2a840*/  VIADD R148, R152, 0xfffffdc5 ;  /* 0xfffffdc598947836 */ /* 0x000fe20000000000 */
[----:B------:R-:W4:Y:S01]  /*2a850*/  LDC R150, c[0x0][0x230] ;  /* 0x00008c00ff967b82 */ /* 0x000f220000000800 */
[----:B------:R-:W-:Y:S04]  /*2a860*/  LDGSTS.E [R145+-0x7fff4], desc[UR8][R20.64], !P3 ;  /* 0x8000c00014917fae */ /* 0x000fe8000d921848 */
[----:B------:R-:W-:Y:S01]  /*2a870*/  LDGSTS.E [R144+-0x7bff4], desc[UR8][R46.64], !P3 ;  /* 0x8400c0002e907fae */ /* 0x000fe2000d921848 */
[----:B------:R-:W-:Y:S01]  /*2a880*/  ISETP.GE.U32.AND P3, PT, R148, 0x7ffffd46, PT ;  /* 0x7ffffd469400780c */ /* 0x000fe20003f66070 */
[----:B-1----:R-:W-:-:S02]  /*2a890*/  VIADD R147, R149, 0xfffffdc4 ;  /* 0xfffffdc495937836 */ /* 0x002fc40000000000 */
[----:B------:R-:W-:Y:S01]  /*2a8a0*/  VIADD R148, R13, 0x100000 ;  /* 0x001000000d947836 */ /* 0x000fe20000000000 */
[----:B------:R-:W4:Y:S01]  /*2a8b0*/  LDL.LU.64 R166, [R1+0x700] ;  /* 0x0007000001a67983 */ /* 0x000f220000300a00 */
[----:B------:R-:W-:Y:S01]  /*2a8c0*/  IADD3 R149, R151, -0x259, RZ ;  /* 0xfffffda797957810 */ /* 0x000fe20007ffe0ff */
[C---:B------:R-:W-:Y:S01]  /*2a8d0*/  VIADD R157, R13.reuse, 0x100000 ;  /* 0x001000000d9d7836 */ /* 0x040fe20000000000 */
[----:B------:R-:W-:Y:S01]  /*2a8e0*/  IADD3 R156, R13, 0x100000, RZ ;  /* 0x001000000d9c7810 */ /* 0x000fe20007ffe0ff */
[----:B---3--:R-:W-:-:S04]  /*2a8f0*/  IMAD.WIDE R240, R231, 0x4, R240 ;  /* 0x00000004e7f07825 */ /* 0x008fc800078e02f0 */
[C---:B------:R-:W-:Y:S01]  /*2a900*/  IMAD.WIDE R238, R231.reuse, 0x4, R238 ;  /* 0x00000004e7ee7825 */ /* 0x040fe200078e02ee */
[----:B------:R-:W-:Y:S03]  /*2a910*/  LDGSTS.E [R146+-0x78000], desc[UR8][R240.64], !P5 ;  /* 0x88000000f0927fae */ /* 0x000fe6000e921848 */
[----:B------:R-:W-:Y:S01]  /*2a920*/  IMAD.WIDE R236, R231, 0x4, R236 ;  /* 0x00000004e7ec7825 */ /* 0x000fe200078e02ec */
[----:B------:R-:W-:Y:S01]  /*2a930*/  LDGSTS.E [R145+-0x74000], desc[UR8][R238.64], !P5 ;  /* 0x8c000000ee917fae */ /* 0x000fe2000e921848 */
[----:B------:R-:W-:Y:S02]  /*2a940*/  ISETP.GE.U32.AND P5, PT, R147, 0x7ffffd45, PT ;  /* 0x7ffffd459300780c */ /* 0x000fe40003fa6070 */
[----:B------:R-:W-:Y:S01]  /*2a950*/  VIADD R147, R13, 0x100000 ;  /* 0x001000000d937836 */ /* 0x000fe20000000000 */
[----:B------:R1:W-:Y:S01]  /*2a960*/  LDGSTS.E [R144+-0x77ffc], desc[UR8][R236.64], !P6 ;  /* 0x88004000ec907fae */ /* 0x0003e2000f121848 */
[----:B--2---:R-:W-:-:S04]  /*2a970*/  IMAD.WIDE R234, R231, 0x4, R234 ;  /* 0x00000004e7ea7825 */ /* 0x004fc800078e02ea */
[C---:B----4-:R-:W-:Y:S01]  /*2a980*/  IMAD.WIDE R232, R231.reuse, 0x4, R232 ;  /* 0x00000004e7e87825 */ /* 0x050fe200078e02e8 */
[----:B------:R-:W-:Y:S03]  /*2a990*/  LDGSTS.E [R148+-0x73ffc], desc[UR8][R234.64], !P6 ;  /* 0x8c004000ea947fae */ /* 0x000fe6000f121848 */
[C---:B-1----:R-:W-:Y:S01]  /*2a9a0*/  IMAD.WIDE R144, R231.reuse, 0x4, R154 ;  /* 0x00000004e7907825 */ /* 0x042fe200078e029a */
[----:B------:R-:W-:Y:S04]  /*2a9b0*/  LDGSTS.E [R147+-0x77ff8], desc[UR8][R232.64], !P3 ;  /* 0x88008000e8937fae */ /* 0x000fe8000d921848 */
[----:B------:R1:W-:Y:S02]  /*2a9c0*/  LDGSTS.E [R146+-0x73ff8], desc[UR8][R144.64], !P3 ;  /* 0x8c00800090927fae */ /* 0x0003e4000d921848 */
[----:B-1----:R-:W-:-:S02]  /*2a9d0*/  IMAD.WIDE R146, R231, 0x4, R174 ;  /* 0x00000004e7927825 */ /* 0x002fc400078e02ae */
[----:B------:R-:W2:Y:S04]  /*2a9e0*/  LDL.LU.64 R174, [R1+0x6f0] ;  /* 0x0006f00001ae7983 */ /* 0x000ea80000300a00 */
[----:B------:R-:W3:Y:S01]  /*2a9f0*/  LDL.LU.64 R176, [R1+0x6e0] ;  /* 0x0006e00001b07983 */ /* 0x000ee20000300a00 */
[----:B------:R-:W-:Y:S02]  /*2aa00*/  ISETP.GE.U32.AND P6, PT, R149, 0x7ffffd28, PT ;  /* 0x7ffffd289500780c */ /* 0x000fe40003fc6070 */
[----:B------:R-:W-:Y:S01]  /*2aa10*/  IADD3 R148, R150, -0x25a, RZ ;  /* 0xfffffda696947810 */ /* 0x000fe20007ffe0ff */
[----:B------:R-:W-:Y:S01]  /*2aa20*/  VIADD R155, R13, 0x100000 ;  /* 0x001000000d9b7836 */ /* 0x000fe20000000000 */
[----:B------:R-:W-:Y:S02]  /*2aa30*/  LDGSTS.E [R157+-0x77ff4], desc[UR8][R146.64], !P5 ;  /* 0x8800c000929d7fae */ /* 0x000fe4000e921848 */
[----:B------:R-:W-:Y:S01]  /*2aa40*/  ISETP.GE.U32.AND P3, PT, R148, 0x7ffffd27, PT ;  /* 0x7ffffd279400780c */ /* 0x000fe20003f66070 */
[----:B------:R-:W-:-:S02]  /*2aa50*/  IMAD.WIDE R148, R231, 0x4, R172 ;  /* 0x00000004e7947825 */ /* 0x000fc400078e02ac */
[----:B------:R-:W1:Y:S02]  /*2aa60*/  LDC R173, c[0x0][0x230] ;  /* 0x00008c00ffad7b82 */ /* 0x000e640000000800 */
[----:B------:R-:W-:Y:S01]  /*2aa70*/  IMAD.WIDE R150, R231, 0x4, R164 ;  /* 0x00000004e7967825 */ /* 0x000fe200078e02a4 */
[----:B------:R-:W-:Y:S03]  /*2aa80*/  LDGSTS.E [R156+-0x73ff4], desc[UR8][R148.64], !P5 ;  /* 0x8c00c000949c7fae */ /* 0x000fe6000e921848 */
[----:B------:R-:W-:Y:S01]  /*2aa90*/  VIADD R154, R13, 0x100000 ;  /* 0x001000000d9a7836 */ /* 0x000fe20000000000 */
[----:B------:R-:W4:Y:S01]  /*2aaa0*/  LDL.LU.64 R164, [R1+0x6d0] ;  /* 0x0006d00001a47983 */ /* 0x000f220000300a00 */
[C---:B------:R-:W-:Y:S01]  /*2aab0*/  IMAD.WIDE R152, R231.reuse, 0x4, R160 ;  /* 0x00000004e7987825 */ /* 0x040fe200078e02a0 */
[----:B------:R-:W1:Y:S02]  /*2aac0*/  LDC R172, c[0x0][0x230] ;  /* 0x00008c00ffac7b82 */ /* 0x000e640000000800 */
[----:B------:R-:W-:Y:S04]  /*2aad0*/  LDGSTS.E [R155+-0x70000], desc[UR8][R150.64], !P6 ;  /* 0x90000000969b7fae */ /* 0x000fe8000f121848 */
[----:B------:R1:W-:Y:S04]  /*2aae0*/  LDGSTS.E [R154+-0x6c000], desc[UR8][R152.64], !P6 ;  /* 0x94000000989a7fae */ /* 0x0003e8000f121848 */
[----:B------:R-:W4:Y:S01]  /*2aaf0*/  LDL.LU.64 R180, [R1+0x6c0] ;  /* 0x0006c00001b47983 */ /* 0x000f220000300a00 */
[----:B-1----:R-:W-:-:S03]  /*2ab00*/  IMAD.WIDE R154, R231, 0x4, R178 ;  /* 0x00000004e79a7825 */ /* 0x002fc600078e02b2 */
[----:B------:R-:W4:Y:S04]  /*2ab10*/  LDL.LU.64 R178, [R1+0x6b0] ;  /* 0x0006b00001b27983 */ /* 0x000f280000300a00 */
[----:B------:R-:W4:Y:S01]  /*2ab20*/  LDL.LU.64 R198, [R1+0x5e0] ;  /* 0x0005e00001c67983 */ /* 0x000f220000300a00 */
[----:B------:R-:W-:Y:S01]  /*2ab30*/  ISETP.GE.U32.AND P5, PT, R158, 0x7ffffd26, PT ;  /* 0x7ffffd269e00780c */ /* 0x000fe20003fa6070 */
[C---:B------:R-:W-:Y:S01]  /*2ab40*/  VIADD R161, R13.reuse, 0x100000 ;  /* 0x001000000da17836 */ /* 0x040fe20000000000 */
[----:B------:R-:W-:Y:S01]  /*2ab50*/  IADD3 R160, R13, 0x100000, RZ ;  /* 0x001000000da07810 */ /* 0x000fe20007ffe0ff */
[----:B------:R-:W-:Y:S01]  /*2ab60*/  IMAD.WIDE R156, R231, 0x4, R182 ;  /* 0x00000004e79c7825 */ /* 0x000fe200078e02b6 */
[----:B------:R-:W-:Y:S01]  /*2ab70*/  LDGSTS.E [R162+-0x6fffc], desc[UR8][R154.64], !P3 ;  /* 0x900040009aa27fae */ /* 0x000fe2000d921848 */
[----:B------:R-:W-:Y:S01]  /*2ab80*/  ISETP.GE.U32.AND P6, PT, R163, 0x7ffffd25, PT ;  /* 0x7ffffd25a300780c */ /* 0x000fe20003fc6070 */
[----:B------:R-:W1:Y:S01]  /*2ab90*/  LDC R182, c[0x0][0x230] ;  /* 0x00008c00ffb67b82 */ /* 0x000e620000000800 */
[----:B------:R-:W-:Y:S01]  /*2aba0*/  IMAD.WIDE R158, R231, 0x4, R166 ;  /* 0x00000004e79e7825 */ /* 0x000fe200078e02a6 */
[----:B------:R-:W-:Y:S04]  /*2abb0*/  LDGSTS.E [R161+-0x6bffc], desc[UR8][R156.64], !P3 ;  /* 0x940040009ca17fae */ /* 0x000fe8000d921848 */
[----:B------:R-:W4:Y:S04]  /*2abc0*/  LDL.LU.64 R196, [R1+0x5d0] ;  /* 0x0005d00001c47983 */ /* 0x000f280000300a00 */
[----:B------:R2:W-:Y:S01]  /*2abd0*/  LDGSTS.E [R160+-0x6fff8], desc[UR8][R158.64], !P5 ;  /* 0x900080009ea07fae */ /* 0x0005e2000e921848 */
[----:B------:R-:W-:Y:S01]  /*2abe0*/  ISETP.GE.U32.AND P3, PT, R169, 0x7ffffd08, PT ;  /* 0x7ffffd08a900780c */ /* 0x000fe20003f66070 */
[----:B------:R-:W-:-:S02]  /*2abf0*/  VIADD R167, R13, 0x100000 ;  /* 0x001000000da77836 */ /* 0x000fc40000000000 */
[----:B------:R-:W-:Y:S02]  /*2ac00*/  VIADD R166, R13, 0x100000 ;  /* 0x001000000da67836 */ /* 0x000fe40000000000 */
[C---:B--2---:R-:W-:Y:S02]  /*2ac10*/  IMAD.WIDE R160, R231.reuse, 0x4, R174 ;  /* 0x00000004e7a07825 */ /* 0x044fe400078e02ae */
[----:B------:R-:W2:Y:S02]  /*2ac20*/  LDL.LU.64 R174, [R1+0x5c0] ;  /* 0x0005c00001ae7983 */ /* 0x000ea40000300a00 */
[----:B---3--:R-:W-:Y:S02]  /*2ac30*/  IMAD.WIDE R162, R231, 0x4, R176 ;  /* 0x00000004e7a27825 */ /* 0x008fe400078e02b0 */
[----:B------:R-:W3:Y:S04]  /*2ac40*/  LDL.LU.64 R176, [R1+0x5b0] ;  /* 0x0005b00001b07983 */ /* 0x000ee80000300a00 */
[----:B------:R-:W3:Y:S04]  /*2ac50*/  LDL.LU.64 R194, [R1+0x5a0] ;  /* 0x0005a00001c27983 */ /* 0x000ee80000300a00 */
[----:B------:R-:W-:Y:S01]  /*2ac60*/  LDGSTS.E [R168+-0x6bff8], desc[UR8][R160.64], !P5 ;  /* 0x94008000a0a87fae */ /* 0x000fe2000e921848 */
[----:B------:R-:W-:-:S03]  /*2ac70*/  ISETP.GE.U32.AND P5, PT, R170, 0x7ffffd61, PT ;  /* 0x7ffffd61aa00780c */ /* 0x000fc60003fa6070 */
[----:B------:R-:W-:Y:S01]  /*2ac80*/  LDGSTS.E [R167+-0x6fff4], desc[UR8][R162.64], !P6 ;  /* 0x9000c000a2a77fae */ /* 0x000fe2000f121848 */
[----:B----4-:R-:W-:-:S03]  /*2ac90*/  IMAD.WIDE R164, R231, 0x4, R164 ;  /* 0x00000004e7a47825 */ /* 0x010fc600078e02a4 */
[----:B------:R-:W4:Y:S04]  /*2aca0*/  LDL.LU.64 R192, [R1+0x590] ;  /* 0x0005900001c07983 */ /* 0x000f280000300a00 */
[----:B------:R1:W-:Y:S01]  /*2acb0*/  LDGSTS.E [R166+-0x6bff4], desc[UR8][R164.64], !P6 ;  /* 0x9400c000a4a67fae */ /* 0x0003e2000f121848 */
[----:B------:R-:W-:-:S03]  /*2acc0*/  VIADD R170, R13, 0x100000 ;  /* 0x001000000daa7836 */ /* 0x000fc60000000000 */
[----:B------:R-:W4:Y:S04]  /*2acd0*/  LDL.LU.64 R190, [R1+0x9a0] ;  /* 0x0009a00001be7983 */ /* 0x000f280000300a00 */
[----:B------:R-:W4:Y:S01]  /*2ace0*/  LDL.LU.64 R200, [R1+0x998] ;  /* 0x0009980001c87983 */ /* 0x000f220000300a00 */
[----:B-1----:R-:W-:-:S04]  /*2acf0*/  IMAD.WIDE R166, R231, 0x4, R180 ;  /* 0x00000004e7a67825 */ /* 0x002fc800078e02b4 */
[C---:B------:R-:W-:Y:S01]  /*2ad00*/  IMAD.WIDE R168, R231.reuse, 0x4, R178 ;  /* 0x00000004e7a87825 */ /* 0x040fe200078e02b2 */
[----:B------:R-:W-:Y:S04]  /*2ad10*/  LDGSTS.E [R171+-0x68000], desc[UR8][R166.64], !P3 ;  /* 0x98000000a6ab7fae */ /* 0x000fe8000d921848 */
[----:B------:R1:W-:Y:S02]  /*2ad20*/  LDGSTS.E [R170+-0x64000], desc[UR8][R168.64], !P3 ;  /* 0x9c000000a8aa7fae */ /* 0x0003e4000d921848 */
[----:B-1----:R-:W-:Y:S02]  /*2ad30*/  IMAD.WIDE R170, R231, 0x4, R198 ;  /* 0x00000004e7aa7825 */ /* 0x002fe400078e02c6 */
[----:B------:R-:W4:Y:S01]  /*2ad40*/  LDL.LU.64 R198, [R1+0x990] ;  /* 0x0009900001c67983 */ /* 0x000f220000300a00 */
[----:B------:R-:W-:-:S02]  /*2ad50*/  IADD3 R173, R173, -0x27a, RZ ;  /* 0xfffffd86adad7810 */ /* 0x000fc40007ffe0ff */
[----:B------:R-:W-:Y:S02]  /*2ad60*/  IADD3 R172, R172, -0x27b, RZ ;  /* 0xfffffd85acac7810 */ /* 0x000fe40007ffe0ff */
[----:B------:R-:W-:Y:S02]  /*2ad70*/  ISETP.GE.U32.AND P6, PT, R173, 0x7ffffd07, PT ;  /* 0x7ffffd07ad00780c */ /* 0x000fe40003fc6070 */
[----:B------:R-:W-:Y:S01]  /*2ad80*/  ISETP.GE.U32.AND P3, PT, R172, 0x7ffffd06, PT ;  /* 0x7ffffd06ac00780c */ /* 0x000fe20003f66070 */
[C---:B------:R-:W-:Y:S01]  /*2ad90*/  VIADD R181, R13.reuse, 0x100000 ;  /* 0x001000000db57836 */ /* 0x040fe20000000000 */
[----:B------:R-:W-:Y:S01]  /*2ada0*/  IADD3 R180, R13, 0x100000, RZ ;  /* 0x001000000db47810 */ /* 0x000fe20007ffe0ff */
[----:B------:R-:W-:Y:S02]  /*2adb0*/  IMAD.WIDE R172, R231, 0x4, R196 ;  /* 0x00000004e7ac7825 */ /* 0x000fe400078e02c4 */
[----:B------:R-:W4:Y:S02]  /*2adc0*/  LDL.LU.64 R196, [R1+0x988] ;  /* 0x0009880001c47983 */ /* 0x000f240000300a00 */
[----:B------:R-:W-:-:S02]  /*2add0*/  VIADD R179, R13, 0x100000 ;  /* 0x001000000db37836 */ /* 0x000fc40000000000 */
[----:B------:R-:W-:Y:S02]  /*2ade0*/  VIADD R178, R13, 0x100000 ;  /* 0x001000000db27836 */ /* 0x000fe40000000000 */
[----:B------:R-:W-:Y:S04]  /*2adf0*/  LDGSTS.E [R181+-0x67ffc], desc[UR8][R170.64], !P6 ;  /* 0x98004000aab57fae */ /* 0x000fe8000f121848 */
[----:B------:R-:W-:Y:S01]  /*2ae00*/  LDGSTS.E [R180+-0x63ffc], desc[UR8][R172.64], !P6 ;  /* 0x9c004000acb47fae */ /* 0x000fe2000f121848 */
[----:B--2---:R-:W-:-:S04]  /*2ae10*/  IMAD.WIDE R174, R231, 0x4, R174 ;  /* 0x00000004e7ae7825 */ /* 0x004fc800078e02ae */
[C---:B---3--:R-:W-:Y:S01]  /*2ae20*/  IMAD.WIDE R176, R231.reuse, 0x4, R176 ;  /* 0x00000004e7b07825 */ /* 0x048fe200078e02b0 */
[----:B------:R-:W-:Y:S04]  /*2ae30*/  LDGSTS.E [R179+-0x67ff8], desc[UR8][R174.64], !P3 ;  /* 0x98008000aeb37fae */ /* 0x000fe8000d921848 */
[----:B------:R1:W-:Y:S02]  /*2ae40*/  LDGSTS.E [R178+-0x63ff8], desc[UR8][R176.64], !P3 ;  /* 0x9c008000b0b27fae */ /* 0x0003e4000d921848 */
[C---:B-1----:R-:W-:Y:S02]  /*2ae50*/  IMAD.WIDE R178, R231.reuse, 0x4, R194 ;  /* 0x00000004e7b27825 */ /* 0x042fe400078e02c2 */
[----:B------:R-:W2:Y:S04]  /*2ae60*/  LDL.LU.64 R194, [R1+0x980] ;  /* 0x0009800001c27983 */ /* 0x000ea80000300a00 */
[----:B------:R-:W3:Y:S04]  /*2ae70*/  LDL.LU.64 R208, [R1+0x978] ;  /* 0x0009780001d07983 */ /* 0x000ee80000300a00 */
[----:B------:R-:W3:Y:S04]  /*2ae80*/  LDL.LU.64 R204, [R1+0x970] ;  /* 0x0009700001cc7983 */ /* 0x000ee80000300a00 */
[----:B------:R-:W3:Y:S01]  /*2ae90*/  LDL.LU.64 R202, [R1+0x968] ;  /* 0x0009680001ca7983 */ /* 0x000ee20000300a00 */
[----:B----4-:R-:W-:-:S03]  /*2aea0*/  IMAD.WIDE R4, R231, 0x4, R200 ;  /* 0x00000004e7047825 */ /* 0x010fc600078e02c8 */
[----:B------:R-:W4:Y:S04]  /*2aeb0*/  LDL.LU.64 R206, [R1+0x960] ;  /* 0x0009600001ce7983 */ /* 0x000f280000300a00 */
[----:B------:R-:W4:Y:S01]  /*2aec0*/  LDL.LU.64 R200, [R1+0x958] ;  /* 0x0009580001c87983 */ /* 0x000f220000300a00 */
[----:B------:R-:W-:-:S03]  /*2aed0*/  IMAD.WIDE R8, R231, 0x4, R198 ;  /* 0x00000004e7087825 */ /* 0x000fc600078e02c6 */
[----:B------:R-:W4:Y:S01]  /*2aee0*/  LDL.LU.64 R198, [R1+0x950] ;  /* 0x0009500001c67983 */ /* 0x000f220000300a00 */
[----:B------:R-:W-:-:S05]  /*2aef0*/  VIADD R182, R182, 0xfffffd84 ;  /* 0xfffffd84b6b67836 */ /* 0x000fca0000000000 */
[----:B------:R-:W-:Y:S01]  /*2af00*/  ISETP.GE.U32.AND P6, PT, R182, 0x7ffffd05, PT ;  /* 0x7ffffd05b600780c */ /* 0x000fe20003fc6070 */
[----:B------:R-:W-:Y:S01]  /*2af10*/  IMAD.WIDE R180, R231, 0x4, R192 ;  /* 0x00000004e7b47825 */ /* 0x000fe200078e02c0 */
[----:B------:R-:W-:Y:S01]  /*2af20*/  IADD3 R183, R13, 0x100000, RZ ;  /* 0x001000000db77810 */ /* 0x000fe20007ffe0ff */
[----:B------:R-:W1:Y:S02]  /*2af30*/  LDC R192, c[0x0][0x230] ;  /* 0x00008c00ffc07b82 */ /* 0x000e640000000800 */
[----:B------:R-:W-:Y:S02]  /*2af40*/  VIADD R182, R14, 0x100000 ;  /* 0x001000000eb67836 */ /* 0x000fe40000000000 */
[----:B------:R-:W-:-:S04]  /*2af50*/  IMAD.WIDE R32, R231, 0x4, R190 ;  /* 0x00000004e7207825 */ /* 0x000fc800078e02be */
[----:B------:R-:W-:Y:S01]  /*2af60*/  IMAD.WIDE R42, R231, 0x4, R196 ;  /* 0x00000004e72a7825 */ /* 0x000fe200078e02c4 */
[----:B------:R-:W-:Y:S01]  /*2af70*/  ISETP.GE.U32.AND P3, PT, R186, 0x7ffffd44, PT ;  /* 0x7ffffd44ba00780c */ /* 0x000fe20003f66070 */
[----:B------:R1:W-:Y:S01]  /*2af80*/  LDGSTS.E [R184+-0x67ff4], desc[UR8][R178.64], !P6 ;  /* 0x9800c000b2b87fae */ /* 0x0003e2000f121848 */
[----:B------:R-:W4:Y:S03]  /*2af90*/  LDC R191, c[0x0][0x230] ;  /* 0x00008c00ffbf7b82 */ /* 0x000f260000000800 */
[----:B------:R1:W-:Y:S01]  /*2afa0*/  LDGSTS.E [R183+-0x63ff4], desc[UR8][R180.64], !P6 ;  /* 0x9c00c000b4b77fae */ /* 0x0003e2000f121848 */
[----:B------:R-:W-:Y:S01]  /*2afb0*/  ISETP.GE.U32.AND P6, PT, R185, 0x7ffffd43, PT ;  /* 0x7ffffd43b900780c */ /* 0x000fe20003fc6070 */
[----:B------:R-:W-:Y:S02]  /*2afc0*/  VIADD R185, R189, 0xfffffdc1 ;  /* 0xfffffdc1bdb97836 */ /* 0x000fe40000000000 */
[----:B------:R-:W-:Y:S01]  /*2afd0*/  LDGSTS.E [R182+-0x80000], desc[UR8][R32.64], !P1 ;  /* 0x8000000020b67fae */ /* 0x000fe2000c921848 */
[----:B--2---:R-:W-:-:S04]  /*2afe0*/  IMAD.WIDE R36, R231, 0x4, R194 ;  /* 0x00000004e7247825 */ /* 0x004fc800078e02c2 */
[C---:B---3--:R-:W-:Y:S01]  /*2aff0*/  IMAD.WIDE R18, R231.reuse, 0x4, R204 ;  /* 0x00000004e7127825 */ /* 0x048fe200078e02cc */
[----:B------:R-:W2:Y:S03]  /*2b000*/  LDL.LU.64 R194, [R1+0x948] ;  /* 0x0009480001c27983 */ /* 0x000ea60000300a00 */
[C---:B------:R-:W-:Y:S01]  /*2b010*/  IMAD.WIDE R34, R231.reuse, 0x4, R202 ;  /* 0x00000004e7227825 */ /* 0x040fe200078e02ca */
[----:B------:R-:W3:Y:S03]  /*2b020*/  LDL.LU.64 R204, [R1+0x940] ;  /* 0x0009400001cc7983 */ /* 0x000ee60000300a00 */
[----:B------:R-:W-:Y:S01]  /*2b030*/  IMAD.WIDE R38, R231, 0x4, R208 ;  /* 0x00000004e7267825 */ /* 0x000fe200078e02d0 */
[----:B------:R-:W3:Y:S01]  /*2b040*/  LDL.LU.64 R202, [R1+0x938] ;  /* 0x0009380001ca7983 */ /* 0x000ee20000300a00 */
[----:B-1----:R-:W-:Y:S01]  /*2b050*/  IADD3 R192, R192, -0x25e, RZ ;  /* 0xfffffda2c0c07810 */ /* 0x002fe20007ffe0ff */
[----:B------:R-:W1:Y:S02]  /*2b060*/  LDC R197, c[0x0][0x230] ;  /* 0x00008c00ffc57b82 */ /* 0x000e640000000800 */
[----:B------:R-:W3:Y:S01]  /*2b070*/  LDL.LU.64 R212, [R1+0x930] ;  /* 0x0009300001d47983 */ /* 0x000ee20000300a00 */
[C---:B------:R-:W-:Y:S01]  /*2b080*/  IADD3 R184, R14.reuse, 0x100000, RZ ;  /* 0x001000000eb87810 */ /* 0x040fe20007ffe0ff */
[----:B------:R-:W-:Y:S01]  /*2b090*/  VIADD R183, R14, 0x100000 ;  /* 0x001000000eb77836 */ /* 0x000fe20000000000 */
[----:B------:R-:W-:Y:S01]  /*2b0a0*/  IADD3 R186, R188, -0x25d, RZ ;  /* 0xfffffda3bcba7810 */ /* 0x000fe20007ffe0ff */
[----:B------:R-:W3:Y:S04]  /*2b0b0*/  LDL.LU.64 R208, [R1+0x928] ;  /* 0x0009280001d07983 */ /* 0x000ee80000300a00 */
[----:B------:R4:W-:Y:S01]  /*2b0c0*/  LDGSTS.E [R184+-0x7c000], desc[UR8][R4.64], !P1 ;  /* 0x8400000004b87fae */ /* 0x0009e2000c921848 */
[----:B------:R-:W-:Y:S01]  /*2b0d0*/  ISETP.GE.U32.AND P1, PT, R185, 0x7ffffd42, PT ;  /* 0x7ffffd42b900780c */ /* 0x000fe20003f26070 */
[----:B------:R-:W-:-:S02]  /*2b0e0*/  VIADD R185, R14, 0x100000 ;  /* 0x001000000eb97836 */ /* 0x000fc40000000000 */
[----:B------:R-:W-:Y:S04]  /*2b0f0*/  LDGSTS.E [R183+-0x7fffc], desc[UR8][R8.64], !P2 ;  /* 0x8000400008b77fae */ /* 0x000fe8000d121848 */
[----:B------:R-:W-:Y:S01]  /*2b100*/  LDGSTS.E [R182+-0x7bffc], desc[UR8][R42.64], !P2 ;  /* 0x840040002ab67fae */ /* 0x000fe2000d121848 */
[----:B----4-:R-:W-:-:S03]  /*2b110*/  VIADD R184, R187, 0xfffffdc0 ;  /* 0xfffffdc0bbb87836 */ /* 0x010fc60000000000 */
[----:B------:R-:W-:Y:S02]  /*2b120*/  LDGSTS.E [R185+-0x7fff8], desc[UR8][R36.64], !P4 ;  /* 0x8000800024b97fae */ /* 0x000fe4000e121848 */
[----:B------:R-:W-:Y:S01]  /*2b130*/  ISETP.GE.U32.AND P2, PT, R184, 0x7ffffd41, PT ;  /* 0x7ffffd41b800780c */ /* 0x000fe20003f46070 */
[----:B------:R-:W-:-:S05]  /*2b140*/  VIADD R184, R14, 0x100000 ;  /* 0x001000000eb87836 */ /* 0x000fca0000000000 */
[----:B------:R4:W-:Y:S01]  /*2b150*/  LDGSTS.E [R184+-0x7bff8], desc[UR8][R38.64], !P4 ;  /* 0x8400800026b87fae */ /* 0x0009e2000e121848 */
[----:B------:R-:W-:Y:S01]  /*2b160*/  ISETP.GE.U32.AND P4, PT, R186, 0x7ffffd24, PT ;  /* 0x7ffffd24ba00780c */ /* 0x000fe20003f86070 */
[C---:B------:R-:W-:Y:S02]  /*2b170*/  IMAD.WIDE R186, R231.reuse, 0x4, R198 ;  /* 0x00000004e7ba7825 */ /* 0x040fe400078e02c6 */
[----:B------:R-:W3:Y:S04]  /*2b180*/  LDL.LU.64 R198, [R1+0x920] ;  /* 0x0009200001c67983 */ /* 0x000ee80000300a00 */
[----:B------:R-:W-:Y:S01]  /*2b190*/  LDGSTS.E [R183+-0x7fff4], desc[UR8][R18.64], !P5 ;  /* 0x8000c00012b77fae */ /* 0x000fe2000e921848 */
[----:B----4-:R-:W-:-:S03]  /*2b1a0*/  IMAD.WIDE R184, R231, 0x4, R200 ;  /* 0x00000004e7b87825 */ /* 0x010fc600078e02c8 */
[----:B------:R4:W-:Y:S04]  /*2b1b0*/  LDGSTS.E [R182+-0x7bff4], desc[UR8][R34.64], !P5 ;  /* 0x8400c00022b67fae */ /* 0x0009e8000e921848 */
[----:B------:R-:W3:Y:S04]  /*2b1c0*/  LDL.LU.64 R200, [R1+0x918] ;  /* 0x0009180001c87983 */ /* 0x000ee80000300a00 */
[----:B------:R-:W3:Y:S01]  /*2b1d0*/  LDL.LU.64 R218, [R1+0x910] ;  /* 0x0009100001da7983 */ /* 0x000ee20000300a00 */
[----:B----4-:R-:W-:-:S03]  /*2b1e0*/  IMAD.WIDE R182, R231, 0x4, R206 ;  /* 0x00000004e7b67825 */ /* 0x010fc600078e02ce */
[----:B------:R-:W4:Y:S04]  /*2b1f0*/  LDL.LU.64 R216, [R1+0x908] ;  /* 0x0009080001d87983 */ /* 0x000f280000300a00 */
[----:B------:R-:W4:Y:S04]  /*2b200*/  LDL.LU.64 R206, [R1+0x900] ;  /* 0x0009000001ce7983 */ /* 0x000f280000300a00 */
[----:B------:R-:W4:Y:S01]  /*2b210*/  LDL.LU.64 R52, [R1+0x8f8] ;  /* 0x0008f80001347983 */ /* 0x000f220000300a00 */
[C---:B------:R-:W-:Y:S01]  /*2b220*/  VIADD R190, R14.reuse, 0x100000 ;  /* 0x001000000ebe7836 */ /* 0x040fe20000000000 */
[C---:B------:R-:W-:Y:S01]  /*2b230*/  IADD3 R189, R14.reuse, 0x100000, RZ ;  /* 0x001000000ebd7810 */ /* 0x040fe20007ffe0ff */
[----:B------:R-:W-:-:S02]  /*2b240*/  VIADD R188, R14, 0x100000 ;  /* 0x001000000ebc7836 */ /* 0x000fc40000000000 */
[----:B------:R-:W-:Y:S01]  /*2b250*/  VIADD R191, R191, 0xfffffda1 ;  /* 0xfffffda1bfbf7836 */ /* 0x000fe20000000000 */
[----:B------:R-:W-:Y:S01]  /*2b260*/  LDGSTS.E [R190+-0x78000], desc[UR8][R182.64], !P3 ;  /* 0x88000000b6be7fae */ /* 0x000fe2000d921848 */
[----:B------:R-:W-:-:S03]  /*2b270*/  IADD3 R196, R14, 0x100000, RZ ;  /* 0x001000000ec47810 */ /* 0x000fc60007ffe0ff */
[----:B------:R-:W-:Y:S01]  /*2b280*/  LDGSTS.E [R189+-0x74000], desc[UR8][R184.64], !P3 ;  /* 0x8c000000b8bd7fae */ /* 0x000fe2000d921848 */
[----:B------:R-:W-:-:S03]  /*2b290*/  ISETP.GE.U32.AND P3, PT, R191, 0x7ffffd22, PT ;  /* 0x7ffffd22bf00780c */ /* 0x000fc60003f66070 */
[----:B------:R2:W-:Y:S01]  /*2b2a0*/  LDGSTS.E [R188+-0x77ffc], desc[UR8][R186.64], !P6 ;  /* 0x88004000babc7fae */ /* 0x0005e2000f121848 */
[----:B------:R-:W-:-:S03]  /*2b2b0*/  ISETP.GE.U32.AND P5, PT, R192, 0x7ffffd23, PT ;  /* 0x7ffffd23c000780c */ /* 0x000fc60003fa6070 */
[----:B------:R-:W4:Y:S01]  /*2b2c0*/  LDL.LU.64 R224, [R1+0x8f0] ;  /* 0x0008f00001e07983 */ /* 0x000f220000300a00 */
[----:B-1----:R-:W-:Y:S02]  /*2b2d0*/  VIADD R197, R197, 0xfffffda0 ;  /* 0xfffffda0c5c57836 */ /* 0x002fe40000000000 */
[----:B--2---:R-:W-:-:S04]  /*2b2e0*/  IMAD.WIDE R188, R231, 0x4, R194 ;  /* 0x00000004e7bc7825 */ /* 0x004fc800078e02c2 */
[----:B------:R-:W-:Y:S01]  /*2b2f0*/  VIADD R195, R14, 0x100000 ;  /* 0x001000000ec37836 */ /* 0x000fe20000000000 */
[----:B------:R-:W-:Y:S01]  /*2b300*/  LDGSTS.E [R196+-0x73ffc], desc[UR8][R188.64], !P6 ;  /* 0x8c004000bcc47fae */ /* 0x000fe2000f121848 */
[----:B---3--:R-:W-:-:S04]  /*2b310*/  IMAD.WIDE R190, R231, 0x4, R204 ;  /* 0x00000004e7be7825 */ /* 0x008fc800078e02cc */
[----:B------:R-:W-:Y:S01]  /*2b320*/  VIADD R194, R14, 0x100000 ;  /* 0x001000000ec27836 */ /* 0x000fe20000000000 */
[----:B------:R-:W-:Y:S01]  /*2b330*/  LDGSTS.E [R195+-0x77ff8], desc[UR8][R190.64], !P1 ;  /* 0x88008000bec37fae */ /* 0x000fe2000c921848 */
[----:B------:R-:W-:-:S05]  /*2b340*/  IMAD.WIDE R192, R231, 0x4, R202 ;  /* 0x00000004e7c07825 */ /* 0x000fca00078e02ca */
[----:B------:R1:W-:Y:S02]  /*2b350*/  LDGSTS.E [R194+-0x73ff8], desc[UR8][R192.64], !P1 ;  /* 0x8c008000c0c27fae */ /* 0x0003e4000c921848 */
[----:B-1----:R-:W-:Y:S02]  /*2b360*/  IMAD.WIDE R194, R231, 0x4, R212 ;  /* 0x00000004e7c27825 */ /* 0x002fe400078e02d4 */
[----:B------:R-:W2:Y:S04]  /*2b370*/  LDL.LU.64 R212, [R1+0x8e8] ;  /* 0x0008e80001d47983 */ /* 0x000ea80000300a00 */
[----:B------:R-:W3:Y:S04]  /*2b380*/  LDL.LU.64 R214, [R1+0x440] ;  /* 0x0004400001d67983 */ /* 0x000ee80000300a00 */
[----:B------:R-:W2:Y:S01]  /*2b390*/  LDL.LU.64 R226, [R1+0x458] ;  /* 0x0004580001e27983 */ /* 0x000ea20000300a00 */
[----:B------:R-:W-:Y:S01]  /*2b3a0*/  ISETP.GE.U32.AND P6, PT, R197, 0x7ffffd21, PT ;  /* 0x7ffffd21c500780c */ /* 0x000fe20003fc6070 */
[C---:B------:R-:W-:Y:S01]  /*2b3b0*/  VIADD R204, R14.reuse, 0x100000 ;  /* 0x001000000ecc7836 */ /* 0x040fe20000000000 */
[C---:B------:R-:W-:Y:S01]  /*2b3c0*/  IADD3 R205, R14.reuse, 0x100000, RZ ;  /* 0x001000000ecd7810 */ /* 0x040fe20007ffe0ff */
[----:B------:R-:W-:Y:S01]  /*2b3d0*/  IMAD.WIDE R196, R231, 0x4, R208 ;  /* 0x00000004e7c47825 */ /* 0x000fe200078e02d0 */
[C---:B------:R-:W-:Y:S01]  /*2b3e0*/  IADD3 R202, R14.reuse, 0x100000, RZ ;  /* 0x001000000eca7810 */ /* 0x040fe20007ffe0ff */
[----:B------:R-:W3:Y:S02]  /*2b3f0*/  LDL.LU.64 R56, [R1+0x438] ;  /* 0x0004380001387983 */ /* 0x000ee40000300a00 */
[----:B------:R-:W-:-:S02]  /*2b400*/  VIADD R203, R14, 0x100000 ;  /* 0x001000000ecb7836 */ /* 0x000fc40000000000 */
[C---:B------:R-:W-:Y:S01]  /*2b410*/  IMAD.WIDE R198, R231.reuse, 0x4, R198 ;  /* 0x00000004e7c67825 */ /* 0x040fe200078e02c6 */
[----:B------:R-:W-:Y:S04]  /*2b420*/  LDGSTS.E [R205+-0x77ff4], desc[UR8][R194.64], !P2 ;  /* 0x8800c000c2cd7fae */ /* 0x000fe8000d121848 */
[----:B------:R4:W-:Y:S01]  /*2b430*/  LDGSTS.E [R204+-0x73ff4], desc[UR8][R196.64], !P2 ;  /* 0x8c00c000c4cc7fae */ /* 0x0009e2000d121848 */
[----:B------:R-:W-:-:S03]  /*2b440*/  IMAD.WIDE R200, R231, 0x4, R200 ;  /* 0x00000004e7c87825 */ /* 0x000fc600078e02c8 */
[----:B------:R-:W-:Y:S01]  /*2b450*/  LDGSTS.E [R203+-0x70000], desc[UR8][R198.64], !P4 ;  /* 0x90000000c6cb7fae */ /* 0x000fe2000e121848 */
[----:B------:R-:W-:-:S03]  /*2b460*/  IADD3 R208, R14, 0x100000, RZ ;  /* 0x001000000ed07810 */ /* 0x000fc60007ffe0ff */
[----:B------:R1:W-:Y:S01]  /*2b470*/  LDGSTS.E [R202+-0x6c000], desc[UR8][R200.64], !P4 ;  /* 0x94000000c8ca7fae */ /* 0x0003e2000e121848 */
[----:B------:R-:W-:Y:S02]  /*2b480*/  VIADD R209, R14, 0x100000 ;  /* 0x001000000ed17836 */ /* 0x000fe40000000000 */
[----:B----4-:R-:W-:-:S04]  /*2b490*/  IMAD.WIDE R204, R231, 0x4, R216 ;  /* 0x00000004e7cc7825 */ /* 0x010fc800078e02d8 */
[----:B------:R-:W-:-:S04]  /*2b4a0*/  IMAD.WIDE R206, R231, 0x4, R206 ;  /* 0x00000004e7ce7825 */ /* 0x000fc800078e02ce */
[----:B-1----:R-:W-:-:S05]  /*2b4b0*/  IMAD.WIDE R202, R231, 0x4, R218 ;  /* 0x00000004e7ca7825 */ /* 0x002fca00078e02da */
[----:B------:R-:W-:Y:S04]  /*2b4c0*/  LDGSTS.E [R210+-0x6fffc], desc[UR8][R202.64], !P5 ;  /* 0x90004000cad27fae */ /* 0x000fe8000e921848 */
[----:B------:R-:W-:Y:S04]  /*2b4d0*/  LDGSTS.E [R209+-0x6bffc], desc[UR8][R204.64], !P5 ;  /* 0x94004000ccd17fae */ /* 0x000fe8000e921848 */
[----:B------:R1:W-:Y:S02]  /*2b4e0*/  LDGSTS.E [R208+-0x6fff8], desc[UR8][R206.64], !P3 ;  /* 0x90008000ced07fae */ /* 0x0003e4000d921848 */
[----:B-1----:R-:W-:-:S02]  /*2b4f0*/  IMAD.WIDE R208, R231, 0x4, R52 ;  /* 0x00000004e7d07825 */ /* 0x002fc400078e0234 */
[----:B------:R-:W4:Y:S02]  /*2b500*/  LDL.LU.64 R52, [R1+0x470] ;  /* 0x0004700001347983 */ /* 0x000f240000300a00 */
[C---:B------:R-:W-:Y:S01]  /*2b510*/  VIADD R219, R14.reuse, 0x100000 ;  /* 0x001000000edb7836 */ /* 0x040fe20000000000 */
[----:B------:R-:W-:Y:S01]  /*2b520*/  ISETP.GE.U32.AND P1, PT, R211, 0x7ffffd04, PT ;  /* 0x7ffffd04d300780c */ /* 0x000fe20003f26070 */
[----:B------:R-:W-:Y:S01]  /*2b530*/  IMAD.WIDE R210, R231, 0x4, R224 ;  /* 0x00000004e7d27825 */ /* 0x000fe200078e02e0 */
[----:B------:R-:W-:Y:S01]  /*2b540*/  IADD3 R218, R14, 0x100000, RZ ;  /* 0x001000000eda7810 */ /* 0x000fe20007ffe0ff */
[----:B------:R-:W4:Y:S04]  /*2b550*/  LDL.LU.64 R224, [R1+0x468] ;  /* 0x0004680001e07983 */ /* 0x000f280000300a00 */
[----:B------:R1:W-:Y:S04]  /*2b560*/  LDGSTS.E [R219+-0x6bff8], desc[UR8][R208.64], !P3 ;  /* 0x94008000d0db7fae */ /* 0x0003e8000d921848 */
[----:B------:R2:W-:Y:S01]  /*2b570*/  LDGSTS.E [R218+-0x6fff4], desc[UR8][R210.64], !P6 ;  /* 0x9000c000d2da7fae */ /* 0x0005e2000f121848 */
[----:B-1----:R-:W-:-:S04]  /*2b580*/  IADD3 R219, R220, -0x27e, RZ ;  /* 0xfffffd82dcdb7810 */ /* 0x002fc80007ffe0ff */
[----:B------:R-:W-:Y:S01]  /*2b590*/  ISETP.GE.U32.AND P2, PT, R219, 0x7ffffd03, PT ;  /* 0x7ffffd03db00780c */ /* 0x000fe20003f46070 */
[----:B------:R-:W-:Y:S01]  /*2b5a0*/  VIADD R222, R222, 0xfffffd80 ;  /* 0xfffffd80dede7836 */ /* 0x000fe20000000000 */
[----:B------:R-:W-:-:S04]  /*2b5b0*/  LOP3.LUT R252, R252, 0x7f, RZ, 0xc0, !PT ;  /* 0x0000007ffcfc7812 */ /* 0x000fc800078ec0ff */
[----:B------:R-:W-:Y:S02]  /*2b5c0*/  ISETP.GE.AND P3, PT, R252, R222, PT ;  /* 0x000000defc00720c */ /* 0x000fe40003f66270 */
[----:B------:R-:W1:Y:S01]  /*2b5d0*/  LDC R252, c[0x0][0x230] ;  /* 0x00008c00fffc7b82 */ /* 0x000e620000000800 */
[C---:B------:R-:W-:Y:S02]  /*2b5e0*/  VIADD R217, R14.reuse, 0x100000 ;  /* 0x001000000ed97836 */ /* 0x040fe40000000000 */
[C---:B------:R-:W-:Y:S02]  /*2b5f0*/  VIADD R216, R14.reuse, 0x100000 ;  /* 0x001000000ed87836 */ /* 0x040fe40000000000 */
[C---:B------:R-:W-:Y:S02]  /*2b600*/  VIADD R220, R14.reuse, 0x100000 ;  /* 0x001000000edc7836 */ /* 0x040fe40000000000 */
[----:B------:R-:W-:Y:S01]  /*2b610*/  VIADD R221, R14, 0x100000 ;  /* 0x001000000edd7836 */ /* 0x000fe20000000000 */
[----:B------:R-:W-:-:S02]  /*2b620*/  IADD3 R223, R223, -0x27f, RZ ;  /* 0xfffffd81dfdf7810 */ /* 0x000fc40007ffe0ff */
[----:B------:R-:W-:Y:S01]  /*2b630*/  ISETP.GE.U32.AND P4, PT, R222, 0x7ffffd01, PT ;  /* 0x7ffffd01de00780c */ /* 0x000fe20003f86070 */
[----:B-1----:R-:W-:Y:S02]  /*2b640*/  VIADD R252, R252, 0x7f ;  /* 0x0000007ffcfc7836 */ /* 0x002fe40000000000 */
[C---:B--2---:R-:W-:Y:S02]  /*2b650*/  IMAD.WIDE R218, R231.reuse, 0x4, R226 ;  /* 0x00000004e7da7825 */ /* 0x044fe400078e02e2 */
[----:B------:R-:W2:Y:S04]  /*2b660*/  LDL.LU.64 R226, [R1+0x488] ;  /* 0x0004880001e27983 */ /* 0x000ea80000300a00 */
[----:B------:R-:W2:Y:S04]  /*2b670*/  LDL.LU.64 R98, [R1+0x4b0] ;  /* 0x0004b00001627983 */ /* 0x000ea80000300a00 */
[----:B------:R-:W2:Y:S04]  /*2b680*/  LDL.LU.64 R96, [R1+0x480] ;  /* 0x0004800001607983 */ /* 0x000ea80000300a00 */
[----:B------:R-:W2:Y:S04]  /*2b690*/  LDL.LU.64 R94, [R1+0x490] ;  /* 0x00049000015e7983 */ /* 0x000ea80000300a00 */
[----:B------:R-:W2:Y:S04]  /*2b6a0*/  LDL.LU.64 R40, [R1+0x478] ;  /* 0x0004780001287983 */ /* 0x000ea80000300a00 */
[----:B------:R-:W2:Y:S04]  /*2b6b0*/  LDL.LU.64 R16, [R1+0x450] ;  /* 0x0004500001107983 */ /* 0x000ea80000300a00 */
[----:B------:R-:W2:Y:S04]  /*2b6c0*/  LDL.LU.64 R44, [R1+0x428] ;  /* 0x00042800012c7983 */ /* 0x000ea80000300a00 */
[----:B------:R-:W2:Y:S01]  /*2b6d0*/  LDL.LU.64 R62, [R1+0x380] ;  /* 0x00038000013e7983 */ /* 0x000ea20000300a00 */
[----:B------:R-:W-:-:S03]  /*2b6e0*/  IMAD.WIDE R212, R231, 0x4, R212 ;  /* 0x00000004e7d47825 */ /* 0x000fc600078e02d4 */
[----:B------:R-:W2:Y:S01]  /*2b6f0*/  LDL.LU.64 R66, [R1+0x370] ;  /* 0x0003700001427983 */ /* 0x000ea20000300a00 */
[----:B---3--:R-:W-:-:S03]  /*2b700*/  IMAD.WIDE R214, R231, 0x4, R214 ;  /* 0x00000004e7d67825 */ /* 0x008fc600078e02d6 */
[----:B------:R-:W3:Y:S04]  /*2b710*/  LDL.LU.64 R70, [R1+0x360] ;  /* 0x0003600001467983 */ /* 0x000ee80000300a00 */
[----:B------:R-:W-:Y:S04]  /*2b720*/  LDGSTS.E [R217+-0x6bff4], desc[UR8][R212.64], !P6 ;  /* 0x9400c000d4d97fae */ /* 0x000fe8000f121848 */
[----:B------:R-:W3:Y:S04]  /*2b730*/  LDL.LU.64 R74, [R1+0x348] ;  /* 0x00034800014a7983 */ /* 0x000ee80000300a00 */
[----:B------:R1:W-:Y:S04]  /*2b740*/  LDGSTS.E [R216+-0x68000], desc[UR8][R214.64], !P1 ;  /* 0x98000000d6d87fae */ /* 0x0003e8000c921848 */
[----:B------:R-:W3:Y:S04]  /*2b750*/  LDL.LU.64 R78, [R1+0x268] ;  /* 0x00026800014e7983 */ /* 0x000ee80000300a00 */
[----:B------:R-:W3:Y:S01]  /*2b760*/  LDL.LU.64 R76, [R1+0x258] ;  /* 0x00025800014c7983 */ /* 0x000ee20000300a00 */
[----:B-1----:R-:W-:-:S03]  /*2b770*/  IMAD.WIDE R216, R231, 0x4, R228 ;  /* 0x00000004e7d87825 */ /* 0x002fc600078e02e4 */
[----:B------:R-:W3:Y:S04]  /*2b780*/  LDL.LU.64 R72, [R1+0x248] ;  /* 0x0002480001487983 */ /* 0x000ee80000300a00 */
[----:B------:R1:W-:Y:S01]  /*2b790*/  LDGSTS.E [R220+-0x64000], desc[UR8][R216.64], !P1 ;  /* 0x9c000000d8dc7fae */ /* 0x0003e2000c921848 */
[----:B------:R-:W-:-:S03]  /*2b7a0*/  ISETP.GT.AND P1, PT, R252, 0x2ff, PT ;  /* 0x000002fffc00780c */ /* 0x000fc60003f24270 */
[----:B------:R-:W3:Y:S04]  /*2b7b0*/  LDL.LU.64 R68, [R1+0x238] ;  /* 0x0002380001447983 */ /* 0x000ee80000300a00 */
[----:B------:R-:W3:Y:S01]  /*2b7c0*/  LDL.LU.64 R64, [R1+0x1d0] ;  /* 0x0001d00001407983 */ /* 0x000ee20000300a00 */
[----:B-1----:R-:W-:-:S03]  /*2b7d0*/  SEL R220, RZ, 0x4, P3 ;  /* 0x00000004ffdc7807 */ /* 0x002fc60001800000 */
[----:B------:R1:W-:Y:S01]  /*2b7e0*/  LDGSTS.E [R221+-0x67ffc], desc[UR8][R218.64], !P2 ;  /* 0x98004000dadd7fae */ /* 0x0003e2000d121848 */
[----:B------:R-:W-:Y:S02]  /*2b7f0*/  ISETP.GE.U32.AND P3, PT, R223, 0x7ffffd02, PT ;  /* 0x7ffffd02df00780c */ /* 0x000fe40003f66070 */
[----:B------:R-:W-:Y:S01]  /*2b800*/  SEL R228, R220, RZ, P1 ;  /* 0x000000ffdce47207 */ /* 0x000fe20000800000 */
[----:B------:R-:W3:Y:S01]  /*2b810*/  LDL.LU.64 R60, [R1+0x1c0] ;  /* 0x0001c000013c7983 */ /* 0x000ee20000300a00 */
[----:B----4-:R-:W-:-:S04]  /*2b820*/  IMAD.WIDE R222, R231, 0x4, R52 ;  /* 0x00000004e7de7825 */ /* 0x010fc800078e0234 */
[----:B-1----:R-:W-:Y:S02]  /*2b830*/  IMAD.WIDE R220, R231, 0x4, R56 ;  /* 0x00000004e7dc7825 */ /* 0x002fe400078e0238 */
[----:B------:R-:W4:Y:S04]  /*2b840*/  LDL.LU.64 R56, [R1+0x1b0] ;  /* 0x0001b00001387983 */ /* 0x000f280000300a00 */
[----:B------:R-:W4:Y:S01]  /*2b850*/  LDL.LU.64 R52, [R1+0x1a0] ;  /* 0x0001a00001347983 */ /* 0x000f220000300a00 */
[C---:B------:R-:W-:Y:S01]  /*2b860*/  IADD3 R15, R14.reuse, 0x100000, RZ ;  /* 0x001000000e0f7810 */ /* 0x040fe20007ffe0ff */
[C---:B------:R-:W-:Y:S01]  /*2b870*/  VIADD R252, R14.reuse, 0x100000 ;  /* 0x001000000efc7836 */ /* 0x040fe20000000000 */
[C---:B------:R-:W-:Y:S01]  /*2b880*/  IADD3 R229, R14.reuse, 0x100000, RZ ;  /* 0x001000000ee57810 */ /* 0x040fe20007ffe0ff */
[----:B------:R-:W-:-:S02]  /*2b890*/  VIADD R230, R14, 0x100000 ;  /* 0x001000000ee67836 */ /* 0x000fc40000000000 */
[----:B------:R-:W-:Y:S01]  /*2b8a0*/  IMAD.WIDE R224, R231, 0x4, R224 ;  /* 0x00000004e7e07825 */ /* 0x000fe200078e02e0 */
[----:B------:R-:W-:Y:S01]  /*2b8b0*/  LDGSTS.E [R15+-0x63ffc], desc[UR8][R220.64], !P2 ;  /* 0x9c004000dc0f7fae */ /* 0x000fe2000d121848 */
[----:B------:R-:W-:-:S03]  /*2b8c0*/  ISETP.NE.U32.AND P1, PT, R228, RZ, PT ;  /* 0x000000ffe400720c */ /* 0x000fc60003f25070 */
[----:B------:R-:W-:Y:S04]  /*2b8d0*/  LDGSTS.E [R252+-0x67ff8], desc[UR8][R222.64], !P3 ;  /* 0x98008000defc7fae */ /* 0x000fe8000d921848 */
[----:B------:R-:W-:Y:S04]  /*2b8e0*/  LDGSTS.E [R230+-0x63ff8], desc[UR8][R224.64], !P3 ;  /* 0x9c008000e0e67fae */ /* 0x000fe8000d921848 */
[----:B------:R-:W4:Y:S04]  /*2b8f0*/  LDL.LU R15, [R1+0x118c] ;  /* 0x00118c00010f7983 */ /* 0x000f280000300800 */
[----:B------:R-:W4:Y:S01]  /*2b900*/  LDL.LU R252, [R1+0x1188] ;  /* 0x0011880001fc7983 */ /* 0x000f220000300800 */
[----:B--2---:R-:W-:-:S05]  /*2b910*/  IMAD.WIDE R226, R231, 0x4, R226 ;  /* 0x00000004e7e27825 */ /* 0x004fca00078e02e2 */
[----:B------:R1:W-:Y:S02]  /*2b920*/  LDGSTS.E [R229+-0x67ff4], desc[UR8][R226.64], !P4 ;  /* 0x9800c000e2e57fae */ /* 0x0003e4000e121848 */
[----:B-1----:R-:W-:-:S04]  /*2b930*/  IMAD.WIDE R228, R231, 0x4, R98 ;  /* 0x00000004e7e47825 */ /* 0x002fc800078e0262 */
[C---:B------:R-:W-:Y:S01]  /*2b940*/  IMAD.WIDE R98, R231.reuse, 0x4, R96 ;  /* 0x00000004e7627825 */ /* 0x040fe200078e0260 */
[----:B------:R1:W-:Y:S03]  /*2b950*/  STL.64 [R1+0x318], R228 ;  /* 0x000318e401007387 */ /* 0x0003e60000100a00 */
[C---:B------:R-:W-:Y:S01]  /*2b960*/  IMAD.WIDE R96, R231.reuse, 0x4, R40 ;  /* 0x00000004e7607825 */ /* 0x040fe200078e0228 */
[----:B------:R2:W-:Y:S03]  /*2b970*/  STL.64 [R1+0x350], R98 ;  /* 0x0003506201007387 */ /* 0x0005e60000100a00 */
[----:B------:R-:W-:-:S04]  /*2b980*/  IMAD.WIDE R40, R231, 0x4, R44 ;  /* 0x00000004e7287825 */ /* 0x000fc800078e022c */
[----:B-1----:R-:W-:-:S04]  /*2b990*/  IMAD.WIDE R228, R231, 0x4, R94 ;  /* 0x00000004e7e47825 */ /* 0x002fc800078e025e */
[C---:B------:R-:W-:Y:S01]  /*2b9a0*/  IMAD.WIDE R94, R231.reuse, 0x4, R16 ;  /* 0x00000004e75e7825 */ /* 0x040fe200078e0210 */
[----:B------:R1:W-:Y:S03]  /*2b9b0*/  STL.64 [R1+0x338], R96 ;  /* 0x0003386001007387 */ /* 0x0003e60000100a00 */
[C---:B------:R-:W-:Y:S01]  /*2b9c0*/  IMAD.WIDE R16, R231.reuse, 0x4, R62 ;  /* 0x00000004e7107825 */ /* 0x040fe200078e023e */
[----:B------:R1:W-:Y:S04]  /*2b9d0*/  STL.64 [R1+0x390], R94 ;  /* 0x0003905e01007387 */ /* 0x0003e80000100a00 */
[----:B--2---:R-:W2:Y:S04]  /*2b9e0*/  LDL.LU.64 R98, [R1+0x180] ;  /* 0x0001800001627983 */ /* 0x004ea80000300a00 */
[----:B------:R3:W-:Y:S04]  /*2b9f0*/  STL.64 [R1+0x3a8], R40 ;  /* 0x0003a82801007387 */ /* 0x0007e80000100a00 */
[----:B-1----:R-:W2:Y:S04]  /*2ba00*/  LDL.LU.64 R96, [R1+0x170] ;  /* 0x0001700001607983 */ /* 0x002ea80000300a00 */
[----:B------:R1:W-:Y:S04]  /*2ba10*/  STL.64 [R1+0x380], R16 ;  /* 0x0003801001007387 */ /* 0x0003e80000100a00 */
[----:B------:R-:W2:Y:S01]  /*2ba20*/  LDL.LU.64 R94, [R1+0x160] ;  /* 0x00016000015e7983 */ /* 0x000ea20000300a00 */
[----:B---3--:R-:W-:-:S03]  /*2ba30*/  IMAD.WIDE R40, R231, 0x4, R66 ;  /* 0x00000004e7287825 */ /* 0x008fc600078e0242 */
[----:B------:R3:W-:Y:S01]  /*2ba40*/  LDGSTS.E [R230+-0x63ff4], desc[UR8][R228.64], !P4 ;  /* 0x9c00c000e4e67fae */ /* 0x0007e2000e121848 */
[----:B------:R-:W-:-:S04]  /*2ba50*/  IMAD.WIDE R44, R231, 0x4, R74 ;  /* 0x00000004e72c7825 */ /* 0x000fc800078e024a */
[C---:B-1----:R-:W-:Y:S01]  /*2ba60*/  IMAD.WIDE R16, R231.reuse, 0x4, R70 ;  /* 0x00000004e7107825 */ /* 0x042fe200078e0246 */
[----:B------:R1:W-:Y:S04]  /*2ba70*/  STL.64 [R1+0x370], R40 ;  /* 0x0003702801007387 */ /* 0x0003e80000100a00 */
[----:B------:R3:W-:Y:S04]  /*2ba80*/  STL.64 [R1+0x360], R16 ;  /* 0x0003601001007387 */ /* 0x0007e80000100a00 */
[----:B------:R3:W-:Y:S01]  /*2ba90*/  STL.64 [R1+0x3c0], R44 ;  /* 0x0003c02c01007387 */ /* 0x0007e20000100a00 */
[----:B-1----:R-:W-:-:S04]  /*2baa0*/  IMAD.WIDE R40, R231, 0x4, R78 ;  /* 0x00000004e7287825 */ /* 0x002fc800078e024e */
[C---:B---3--:R-:W-:Y:S01]  /*2bab0*/  IMAD.WIDE R16, R231.reuse, 0x4, R76 ;  /* 0x00000004e7107825 */ /* 0x048fe200078e024c */
[----:B------:R1:W-:Y:S03]  /*2bac0*/  STL.64 [R1+0x3e0], R40 ;  /* 0x0003e02801007387 */ /* 0x0003e60000100a00 */
[C---:B------:R-:W-:Y:S01]  /*2bad0*/  IMAD.WIDE R44, R231.reuse, 0x4, R72 ;  /* 0x00000004e72c7825 */ /* 0x040fe200078e0248 */
        /* <DEDUP_REMOVED lines=8> */
[----:B----4-:R-:W-:-:S04]  /*2bb60*/  IMAD.WIDE R40, R231, 0x4, R56 ;  /* 0x00000004e7287825 */ /* 0x010fc800078e0238 */
[C---:B-1----:R-:W-:Y:S01]  /*2bb70*/  IMAD.WIDE R16, R231.reuse, 0x4, R52 ;  /* 0x00000004e7107825 */ /* 0x042fe200078e0234 */
[----:B------:R1:W-:Y:S03]  /*2bb80*/  STL.64 [R1+0x438], R40 ;  /* 0x0004382801007387 */ /* 0x0003e60000100a00 */
[C---:B---3--:R-:W-:Y:S01]  /*2bb90*/  IMAD.WIDE R44, R231.reuse, 0x4, R48 ;  /* 0x00000004e72c7825 */ /* 0x048fe200078e0230 */
[----:B-1----:R-:W3:Y:S04]  /*2bba0*/  LDL.LU.64 R40, [R1+0x420] ;  /* 0x0004200001287983 */ /* 0x002ee80000300a00 */
[----:B------:R1:W-:Y:S04]  /*2bbb0*/  STL.64 [R1+0x440], R16 ;  /* 0x0004401001007387 */ /* 0x0003e80000100a00 */
[----:B-1----:R-:W4:Y:S04]  /*2bbc0*/  LDL.LU.64 R16, [R1+0x408] ;  /* 0x0004080001107983 */ /* 0x002f280000300a00 */
[----:B------:R1:W-:Y:S04]  /*2bbd0*/  STL.64 [R1+0x450], R44 ;  /* 0x0004502c01007387 */ /* 0x0003e80000100a00 */
[----:B-1----:R-:W4:Y:S04]  /*2bbe0*/  LDL.LU.64 R44, [R1+0x3f0] ;  /* 0x0003f000012c7983 */ /* 0x002f280000300a00 */
        /* <DEDUP_REMOVED lines=11> */
[----:B------:R-:W-:-:S03]  /*2bca0*/  IMAD.WIDE R92, R231, 0x4, R92 ;  /* 0x00000004e75c7825 */ /* 0x000fc600078e025c */
[----:B------:R-:W4:Y:S04]  /*2bcb0*/  LDL.LU.64 R52, [R1+0x70] ;  /* 0x0000700001347983 */ /* 0x000f280000300a00 */
[----:B------:R-:W4:Y:S01]  /*2bcc0*/  LDL.LU.64 R48, [R1+0x60] ;  /* 0x0000600001307983 */ /* 0x000f220000300a00 */
        /* <DEDUP_REMOVED lines=11> */
[----:B--2---:R-:W-:-:S05]  /*2bd80*/  IMAD.WIDE R98, R231, 0x4, R98 ;  /* 0x00000004e7627825 */ /* 0x004fca00078e0262 */
[----:B------:R1:W-:Y:S01]  /*2bd90*/  STL.64 [R1+0x458], R98 ;  /* 0x0004586201007387 */ /* 0x0003e20000100a00 */
[----:B------:R-:W-:-:S04]  /*2bda0*/  IMAD.WIDE R96, R231, 0x4, R96 ;  /* 0x00000004e7607825 */ /* 0x000fc800078e0260 */
[C---:B------:R-:W-:Y:S01]  /*2bdb0*/  IMAD.WIDE R94, R231.reuse, 0x4, R94 ;  /* 0x00000004e75e7825 */ /* 0x040fe200078e025e */
[----:B-1----:R-:W2:Y:S04]  /*2bdc0*/  LDL.LU.64 R98, [R1+0x1180] ;  /* 0x0011800001627983 */ /* 0x002ea80000300a00 */
[----:B------:R1:W-:Y:S04]  /*2bdd0*/  STL.64 [R1+0x468], R96 ;  /* 0x0004686001007387 */ /* 0x0003e80000100a00 */
        /* <DEDUP_REMOVED lines=11> */
[----:B------:R1:W-:Y:S01]  /*2be90*/  STL.64 [R1+0x4b0], R84 ;  /* 0x0004b05401007387 */ /* 0x0003e20000100a00 */
[----:B---3--:R-:W-:-:S03]  /*2bea0*/  IMAD.WIDE R40, R231, 0x4, R40 ;  /* 0x00000004e7287825 */ /* 0x008fc600078e0228 */
[----:B-1----:R-:W3:Y:S04]  /*2beb0*/  LDL.LU.64 R84, [R1+0x1148] ;  /* 0x0011480001547983 */ /* 0x002ee80000300a00 */
[----:B------:R1:W-:Y:S01]  /*2bec0*/  STL.64 [R1+0x4c0], R82 ;  /* 0x0004c05201007387 */ /* 0x0003e20000100a00 */
[----:B----4-:R-:W-:-:S03]  /*2bed0*/  IMAD.WIDE R16, R231, 0x4, R16 ;  /* 0x00000004e7107825 */ /* 0x010fc600078e0210 */
[----:B-1----:R-:W4:Y:S04]  /*2bee0*/  LDL.LU.64 R82, [R1+0x1140] ;  /* 0x0011400001527983 */ /* 0x002f280000300a00 */
[----:B------:R1:W-:Y:S01]  /*2bef0*/  STL.64 [R1+0x4c8], R80 ;  /* 0x0004c85001007387 */ /* 0x0003e20000100a00 */
[----:B------:R-:W-:-:S03]  /*2bf00*/  IMAD.WIDE R44, R231, 0x4, R44 ;  /* 0x00000004e72c7825 */ /* 0x000fc600078e022c */
[----:B-1----:R-:W2:Y:S04]  /*2bf10*/  LDL.LU.64 R80, [R1+0x1138] ;  /* 0x0011380001507983 */ /* 0x002ea80000300a00 */
[----:B------:R1:W-:Y:S04]  /*2bf20*/  STL.64 [R1+0x4d8], R20 ;  /* 0x0004d81401007387 */ /* 0x0003e80000100a00 */
[----:B-1----:R-:W4:Y:S04]  /*2bf30*/  LDL.LU.64 R20, [R1+0x1130] ;  /* 0x0011300001147983 */ /* 0x002f280000300a00 */
[----:B------:R1:W-:Y:S04]  /*2bf40*/  STL.64 [R1+0x4f0], R32 ;  /* 0x0004f02001007387 */ /* 0x0003e80000100a00 */
[----:B-1----:R-:W3:Y:S04]  /*2bf50*/  LDL.LU.64 R32, [R1+0x1128] ;  /* 0x0011280001207983 */ /* 0x002ee80000300a00 */
[----:B------:R1:W-:Y:S04]  /*2bf60*/  STL.64 [R1+0x4f8], R8 ;  /* 0x0004f80801007387 */ /* 0x0003e80000100a00 */
[----:B-1----:R-:W4:Y:S04]  /*2bf70*/  LDL.LU.64 R8, [R1+0x1120] ;  /* 0x0011200001087983 */ /* 0x002f280000300a00 */
[----:B------:R1:W-:Y:S04]  /*2bf80*/  STL.64 [R1+0x508], R36 ;  /* 0x0005082401007387 */ /* 0x0003e80000100a00 */
[----:B-1----:R-:W2:Y:S04]  /*2bf90*/  LDL.LU.64 R36, [R1+0x1118] ;  /* 0x0011180001247983 */ /* 0x002ea80000300a00 */
[----:B------:R1:W-:Y:S04]  /*2bfa0*/  STL.64 [R1+0x518], R18 ;  /* 0x0005181201007387 */ /* 0x0003e80000100a00 */
[----:B-1----:R-:W4:Y:S04]  /*2bfb0*/  LDL.LU.64 R18, [R1+0x1110] ;  /* 0x0011100001127983 */ /* 0x002f280000300a00 */
[----:B------:R1:W-:Y:S04]  /*2bfc0*/  STL.64 [R1+0x530], R40 ;  /* 0x0005302801007387 */ /* 0x0003e80000100a00 */
[----:B-1----:R-:W4:Y:S04]  /*2bfd0*/  LDL.LU.64 R40, [R1+0x1108] ;  /* 0x0011080001287983 */ /* 0x002f280000300a00 */
[----:B------:R1:W-:Y:S04]  /*2bfe0*/  STL.64 [R1+0x538], R16 ;  /* 0x0005381001007387 */ /* 0x0003e80000100a00 */
[----:B-1----:R-:W4:Y:S04]  /*2bff0*/  LDL.LU.64 R16, [R1+0x1100] ;  /* 0x0011000001107983 */ /* 0x002f280000300a00 */
[----:B------:R1:W-:Y:S04]  /*2c000*/  STL.64 [R1+0x3f0], R44 ;  /* 0x0003f02c01007387 */ /* 0x0003e80000100a00 */
[----:B-1----:R-:W4:Y:S01]  /*2c010*/  LDL.LU.64 R44, [R1+0x10f8] ;  /* 0x0010f800012c7983 */ /* 0x002f220000300a00 */
[----:B------:R-:W-:-:S04]  /*2c020*/  IMAD.WIDE R62, R231, 0x4, R62 ;  /* 0x00000004e73e7825 */ /* 0x000fc800078e023e */
[C---:B------:R-:W-:Y:S01]  /*2c030*/  IMAD.WIDE R66, R231.reuse, 0x4, R66 ;  /* 0x00000004e7427825 */ /* 0x040fe200078e0242 */
[----:B------:R1:W-:Y:S03]  /*2c040*/  STL.64 [R1+0x550], R62 ;  /* 0x0005503e01007387 */ /* 0x0003e60000100a00 */
[----:B------:R-:W-:-:S04]  /*2c050*/  IMAD.WIDE R70, R231, 0x4, R70 ;  /* 0x00000004e7467825 */ /* 0x000fc800078e0246 */
[C---:B------:R-:W-:Y:S01]  /*2c060*/  IMAD.WIDE R74, R231.reuse, 0x4, R74 ;  /* 0x00000004e74a7825 */ /* 0x040fe200078e024a */
[----:B-1----:R-:W4:Y:S03]  /*2c070*/  LDL.LU.64 R62, [R1+0x10f0] ;  /* 0x0010f000013e7983 */ /* 0x002f260000300a00 */
[C---:B------:R-:W-:Y:S01]  /*2c080*/  IMAD.WIDE R78, R231.reuse, 0x4, R78 ;  /* 0x00000004e74e7825 */ /* 0x040fe200078e024e */
[----:B------:R1:W-:Y:S03]  /*2c090*/  STL.64 [R1+0x330], R66 ;  /* 0x0003304201007387 */ /* 0x0003e60000100a00 */
[----:B------:R-:W-:-:S04]  /*2c0a0*/  IMAD.WIDE R76, R231, 0x4, R76 ;  /* 0x00000004e74c7825 */ /* 0x000fc800078e024c */
[C---:B------:R-:W-:Y:S01]  /*2c0b0*/  IMAD.WIDE R72, R231.reuse, 0x4, R72 ;  /* 0x00000004e7487825 */ /* 0x040fe200078e0248 */
[----:B-1----:R-:W4:Y:S04]  /*2c0c0*/  LDL.LU.64 R66, [R1+0x10e8] ;  /* 0x0010e80001427983 */ /* 0x002f280000300a00 */
[----:B------:R1:W-:Y:S01]  /*2c0d0*/  STL.64 [R1+0x570], R70 ;  /* 0x0005704601007387 */ /* 0x0003e20000100a00 */
[----:B------:R-:W-:-:S04]  /*2c0e0*/  IMAD.WIDE R68, R231, 0x4, R68 ;  /* 0x00000004e7447825 */ /* 0x000fc800078e0244 */
[C---:B------:R-:W-:Y:S01]  /*2c0f0*/  IMAD.WIDE R64, R231.reuse, 0x4, R64 ;  /* 0x00000004e7407825 */ /* 0x040fe200078e0240 */
[----:B-1----:R-:W4:Y:S04]  /*2c100*/  LDL.LU.64 R70, [R1+0x10e0] ;  /* 0x0010e00001467983 */ /* 0x002f280000300a00 */
[----:B------:R1:W-:Y:S01]  /*2c110*/  STL.64 [R1+0x578], R74 ;  /* 0x0005784a01007387 */ /* 0x0003e20000100a00 */
[----:B------:R-:W-:-:S03]  /*2c120*/  IMAD.WIDE R60, R231, 0x4, R60 ;  /* 0x00000004e73c7825 */ /* 0x000fc600078e023c */
        /* <DEDUP_REMOVED lines=10> */
[----:B------:R1:W-:Y:S04]  /*2c1d0*/  STL.64 [R1+0x5b8], R68 ;  /* 0x0005b84401007387 */ /* 0x0003e80000100a00 */
[----:B-1----:R-:W4:Y:S04]  /*2c1e0*/  LDL.LU.64 R68, [R1+0x10b8] ;  /* 0x0010b80001447983 */ /* 0x002f280000300a00 */
[----:B------:R1:W-:Y:S04]  /*2c1f0*/  STL.64 [R1+0x5c8], R64 ;  /* 0x0005c84001007387 */ /* 0x0003e80000100a00 */
        /* <DEDUP_REMOVED lines=11> */
[----:B---3--:R-:W-:-:S03]  /*2c2b0*/  IMAD.WIDE R32, R231, 0x4, R32 ;  /* 0x00000004e7207825 */ /* 0x008fc600078e0220 */
[----:B-1----:R-:W3:Y:S01]  /*2c2c0*/  LDL.LU.64 R48, [R1+0x1090] ;  /* 0x0010900001307983 */ /* 0x002ee20000300a00 */
[----:B------:R-:W-:-:S04]  /*2c2d0*/  IMAD.WIDE R244, R231, 0x4, R244 ;  /* 0x00000004e7f47825 */ /* 0x000fc800078e02f4 */
[----:B------:R-:W-:-:S04]  /*2c2e0*/  IMAD.WIDE R240, R231, 0x4, R240 ;  /* 0x00000004e7f07825 */ /* 0x000fc800078e02f0 */
[----:B------:R-:W-:-:S04]  /*2c2f0*/  IMAD.WIDE R236, R231, 0x4, R236 ;  /* 0x00000004e7ec7825 */ /* 0x000fc800078e02ec */
[----:B--2---:R-:W-:-:S04]  /*2c300*/  IMAD.WIDE R36, R231, 0x4, R36 ;  /* 0x00000004e7247825 */ /* 0x004fc800078e0224 */
[----:B------:R-:W-:-:S04]  /*2c310*/  IMAD.WIDE R232, R231, 0x4, R232 ;  /* 0x00000004e7e87825 */ /* 0x000fc800078e02e8 */
[----:B------:R-:W-:-:S04]  /*2c320*/  IMAD.WIDE R146, R231, 0x4, R146 ;  /* 0x00000004e7927825 */ /* 0x000fc800078e0292 */
[----:B----4-:R-:W-:-:S04]  /*2c330*/  IMAD.WIDE R40, R231, 0x4, R40 ;  /* 0x00000004e7287825 */ /* 0x010fc800078e0228 */
[----:B------:R-:W-:-:S04]  /*2c340*/  IMAD.WIDE R182, R231, 0x4, R182 ;  /* 0x00000004e7b67825 */ /* 0x000fc800078e02b6 */
[----:B------:R-:W-:-:S05]  /*2c350*/  IMAD.WIDE R44, R231, 0x4, R44 ;  /* 0x00000004e72c7825 */ /* 0x000fca00078e022c */
[----:B------:R1:W-:Y:S04]  /*2c360*/  STL.64 [R1+0x618], R44 ;  /* 0x0006182c01007387 */ /* 0x0003e80000100a00 */
[----:B-1----:R-:W2:Y:S04]  /*2c370*/  LDL.LU.64 R44, [R1+0x1088] ;  /* 0x00108800012c7983 */ /* 0x002ea80000300a00 */
[----:B------:R1:W-:Y:S04]  /*2c380*/  STL.64 [R1+0x628], R40 ;  /* 0x0006282801007387 */ /* 0x0003e80000100a00 */
[----:B-1----:R-:W4:Y:S04]  /*2c390*/  LDL.LU.64 R40, [R1+0x1080] ;  /* 0x0010800001287983 */ /* 0x002f280000300a00 */
[----:B------:R1:W-:Y:S04]  /*2c3a0*/  STL.64 [R1+0x638], R36 ;  /* 0x0006382401007387 */ /* 0x0003e80000100a00 */
[----:B-1----:R-:W2:Y:S04]  /*2c3b0*/  LDL.LU.64 R36, [R1+0x1078] ;  /* 0x0010780001247983 */ /* 0x002ea80000300a00 */
[----:B------:R1:W-:Y:S04]  /*2c3c0*/  STL.64 [R1+0x648], R32 ;  /* 0x0006482001007387 */ /* 0x0003e80000100a00 */
[----:B-1----:R-:W4:Y:S04]  /*2c3d0*/  LDL.LU.64 R32, [R1+0x1070] ;  /* 0x0010700001207983 */ /* 0x002f280000300a00 */
[----:B------:R1:W-:Y:S04]  /*2c3e0*/  STL.64 [R1+0x658], R28 ;  /* 0x0006581c01007387 */ /* 0x0003e80000100a00 */
[----:B-1----:R-:W3:Y:S04]  /*2c3f0*/  LDL.LU.64 R28, [R1+0x1068] ;  /* 0x00106800011c7983 */ /* 0x002ee80000300a00 */
[----:B------:R1:W-:Y:S01]  /*2c400*/  STL.64 [R1+0x668], R24 ;  /* 0x0006681801007387 */ /* 0x0003e20000100a00 */
[----:B------:R-:W-:-:S03]  /*2c410*/  IMAD.WIDE R186, R231, 0x4, R186 ;  /* 0x00000004e7ba7825 */ /* 0x000fc600078e02ba */
[----:B-1----:R-:W2:Y:S04]  /*2c420*/  LDL.LU.64 R24, [R1+0x1060] ;  /* 0x0010600001187983 */ /* 0x002ea80000300a00 */
[----:B------:R1:W-:Y:S01]  /*2c430*/  STL.64 [R1+0x678], R248 ;  /* 0x000678f801007387 */ /* 0x0003e20000100a00 */
[----:B------:R-:W-:-:S03]  /*2c440*/  IMAD.WIDE R190, R231, 0x4, R190 ;  /* 0x00000004e7be7825 */ /* 0x000fc600078e02be */
[----:B-1----:R-:W4:Y:S04]  /*2c450*/  LDL.LU.64 R248, [R1+0x1e8] ;  /* 0x0001e80001f87983 */ /* 0x002f280000300a00 */
[----:B------:R1:W-:Y:S01]  /*2c460*/  STL.64 [R1+0x688], R244 ;  /* 0x000688f401007387 */ /* 0x0003e20000100a00 */
[----:B------:R-:W-:-:S03]  /*2c470*/  IMAD.WIDE R194, R231, 0x4, R194 ;  /* 0x00000004e7c27825 */ /* 0x000fc600078e02c2 */
[----:B-1----:R-:W3:Y:S04]  /*2c480*/  LDL.LU.64 R244, [R1+0x2b8] ;  /* 0x0002b80001f47983 */ /* 0x002ee80000300a00 */
[----:B------:R1:W-:Y:S04]  /*2c490*/  STL.64 [R1+0x698], R240 ;  /* 0x000698f001007387 */ /* 0x0003e80000100a00 */
[----:B-1----:R-:W2:Y:S04]  /*2c4a0*/  LDL.LU.64 R240, [R1+0x2c8] ;  /* 0x0002c80001f07983 */ /* 0x002ea80000300a00 */
[----:B------:R1:W-:Y:S04]  /*2c4b0*/  STL.64 [R1+0x6a0], R236 ;  /* 0x0006a0ec01007387 */ /* 0x0003e80000100a00 */
[----:B-1----:R-:W4:Y:S04]  /*2c4c0*/  LDL.LU.64 R236, [R1+0x2d8] ;  /* 0x0002d80001ec7983 */ /* 0x002f280000300a00 */
[----:B------:R1:W-:Y:S04]  /*2c4d0*/  STL.64 [R1+0x6b0], R232 ;  /* 0x0006b0e801007387 */ /* 0x0003e80000100a00 */
        /* <DEDUP_REMOVED lines=10> */
[----:B-1----:R-:W4:Y:S01]  /*2c580*/  LDL.LU.64 R194, [R1+0x3d8] ;  /* 0x0003d80001c27983 */ /* 0x002f220000300a00 */
[----:B---3--:R-:W-:-:S04]  /*2c590*/  IMAD.WIDE R186, R231, 0x4, R186 ;  /* 0x00000004e7ba7825 */ /* 0x008fc800078e02ba */
[----:B----4-:R-:W-:-:S05]  /*2c5a0*/  IMAD.WIDE R194, R231, 0x4, R194 ;  /* 0x00000004e7c27825 */ /* 0x010fca00078e02c2 */
[----:B------:R1:W-:Y:S04]  /*2c5b0*/  STL.64 [R1+0x718], R194 ;  /* 0x000718c201007387 */ /* 0x0003e80000100a00 */
[----:B------:R2:W-:Y:S01]  /*2c5c0*/  STL.64 [R1+0x728], R186 ;  /* 0x000728ba01007387 */ /* 0x0005e20000100a00 */
[----:B-1----:R-:W-:-:S04]  /*2c5d0*/  IMAD.WIDE R194, R231, 0x4, R182 ;  /* 0x00000004e7c27825 */ /* 0x002fc800078e02b6 */
[C---:B--2---:R-:W-:Y:S01]  /*2c5e0*/  IMAD.WIDE R186, R231.reuse, 0x4, R146 ;  /* 0x00000004e7ba7825 */ /* 0x044fe200078e0292 */
[----:B------:R-:W-:Y:S03]  /*2c5f0*/  STL.64 [R1+0x738], R194 ;  /* 0x000738c201007387 */ /* 0x000fe60000100a00 */
[C---:B------:R-:W-:Y:S01]  /*2c600*/  IMAD.WIDE R182, R231.reuse, 0x4, R232 ;  /* 0x00000004e7b67825 */ /* 0x040fe200078e02e8 */
[----:B------:R1:W-:Y:S03]  /*2c610*/  STL.64 [R1+0x748], R186 ;  /* 0x000748ba01007387 */ /* 0x0003e60000100a00 */
[C---:B------:R-:W-:Y:S01]  /*2c620*/  IMAD.WIDE R146, R231.reuse, 0x4, R236 ;  /* 0x00000004e7927825 */ /* 0x040fe200078e02ec */
[----:B------:R2:W-:Y:S04]  /*2c630*/  STL.64 [R1+0x758], R182 ;  /* 0x000758b601007387 */ /* 0x0005e80000100a00 */
[----:B------:R3:W-:Y:S01]  /*2c640*/  STL.64 [R1+0x768], R146 ;  /* 0x0007689201007387 */ /* 0x0007e20000100a00 */
[----:B-1----:R-:W-:-:S04]  /*2c650*/  IMAD.WIDE R186, R231, 0x4, R240 ;  /* 0x00000004e7ba7825 */ /* 0x002fc800078e02f0 */
[C---:B--2---:R-:W-:Y:S01]  /*2c660*/  IMAD.WIDE R182, R231.reuse, 0x4, R244 ;  /* 0x00000004e7b67825 */ /* 0x044fe200078e02f4 */
[----:B------:R1:W-:Y:S03]  /*2c670*/  STL.64 [R1+0x778], R186 ;  /* 0x000778ba01007387 */ /* 0x0003e60000100a00 */
[C---:B---3--:R-:W-:Y:S01]  /*2c680*/  IMAD.WIDE R146, R231.reuse, 0x4, R248 ;  /* 0x00000004e7927825 */ /* 0x048fe200078e02f8 */
[----:B-1----:R-:W2:Y:S04]  /*2c690*/  LDL.LU.64 R186, [R1+0x3b0] ;  /* 0x0003b00001ba7983 */ /* 0x002ea80000300a00 */
[----:B------:R1:W-:Y:S04]  /*2c6a0*/  STL.64 [R1+0x788], R182 ;  /* 0x000788b601007387 */ /* 0x0003e80000100a00 */
[----:B-1----:R-:W3:Y:S04]  /*2c6b0*/  LDL.LU.64 R182, [R1+0x3a0] ;  /* 0x0003a00001b67983 */ /* 0x002ee80000300a00 */
[----:B------:R1:W-:Y:S04]  /*2c6c0*/  STL.64 [R1+0x798], R146 ;  /* 0x0007989201007387 */ /* 0x0003e80000100a00 */
[----:B-1----:R-:W4:Y:S04]  /*2c6d0*/  LDL.LU.64 R146, [R1+0x398] ;  /* 0x0003980001927983 */ /* 0x002f280000300a00 */
        /* <DEDUP_REMOVED lines=10> */
[C---:B------:R-:W-:Y:S01]  /*2c780*/  IMAD.WIDE R48, R231.reuse, 0x4, R48 ;  /* 0x00000004e7307825 */ /* 0x040fe200078e0230 */
[----:B------:R1:W-:Y:S03]  /*2c790*/  STL.64 [R1+0x7c8], R24 ;  /* 0x0007c81801007387 */ /* 0x0003e60000100a00 */
[C---:B------:R-:W-:Y:S01]  /*2c7a0*/  IMAD.WIDE R28, R231.reuse, 0x4, R52 ;  /* 0x00000004e71c7825 */ /* 0x040fe200078e0234 */
[----:B------:R1:W-:Y:S04]  /*2c7b0*/  STL.64 [R1+0x7d8], R48 ;  /* 0x0007d83001007387 */ /* 0x0003e80000100a00 */
[----:B------:R1:W-:Y:S02]  /*2c7c0*/  STL.64 [R1+0x7e8], R28 ;  /* 0x0007e81c01007387 */ /* 0x0003e40000100a00 */
[----:B-1----:R-:W-:-:S04]  /*2c7d0*/  IMAD.WIDE R24, R231, 0x4, R56 ;  /* 0x00000004e7187825 */ /* 0x002fc800078e0238 */
        /* <DEDUP_REMOVED lines=34> */
[----:B------:R4:W-:Y:S01]  /*2ca00*/  STL.64 [R1+0x9c8], R28 ;  /* 0x0009c81c01007387 */ /* 0x0009e20000100a00 */
[----:B--2---:R-:W-:-:S05]  /*2ca10*/  IMAD.WIDE R24, R231, 0x4, R186 ;  /* 0x00000004e7187825 */ /* 0x004fca00078e02ba */
[----:B------:R1:W-:Y:S01]  /*2ca20*/  STL.64 [R1+0x9d0], R24 ;  /* 0x0009d01801007387 */ /* 0x0003e20000100a00 */
[----:B---3--:R-:W-:-:S05]  /*2ca30*/  IMAD.WIDE R48, R231, 0x4, R182 ;  /* 0x00000004e7307825 */ /* 0x008fca00078e02b6 */
[----:B------:R2:W-:Y:S01]  /*2ca40*/  STL.64 [R1+0x9f0], R48 ;  /* 0x0009f03001007387 */ /* 0x0005e20000100a00 */
[----:B----4-:R-:W-:-:S04]  /*2ca50*/  IMAD.WIDE R28, R231, 0x4, R146 ;  /* 0x00000004e71c7825 */ /* 0x010fc800078e0292 */
[C---:B-1----:R-:W-:Y:S01]  /*2ca60*/  IMAD.WIDE R24, R231.reuse, 0x4, R232 ;  /* 0x00000004e7187825 */ /* 0x042fe200078e02e8 */
[----:B------:R1:W-:Y:S03]  /*2ca70*/  STL.64 [R1+0xa10], R28 ;  /* 0x000a101c01007387 */ /* 0x0003e60000100a00 */
[C---:B--2---:R-:W-:Y:S01]  /*2ca80*/  IMAD.WIDE R48, R231.reuse, 0x4, R236 ;  /* 0x00000004e7307825 */ /* 0x044fe200078e02ec */
[----:B------:R2:W-:Y:S04]  /*2ca90*/  STL.64 [R1+0xa30], R24 ;  /* 0x000a301801007387 */ /* 0x0005e80000100a00 */
[----:B------:R3:W-:Y:S01]  /*2caa0*/  STL.64 [R1+0xa50], R48 ;  /* 0x000a503001007387 */ /* 0x0007e20000100a00 */
[----:B-1----:R-:W-:-:S04]  /*2cab0*/  IMAD.WIDE R28, R231, 0x4, R240 ;  /* 0x00000004e71c7825 */ /* 0x002fc800078e02f0 */
[C---:B--2---:R-:W-:Y:S01]  /*2cac0*/  IMAD.WIDE R24, R231.reuse, 0x4, R244 ;  /* 0x00000004e7187825 */ /* 0x044fe200078e02f4 */
[----:B------:R1:W-:Y:S03]  /*2cad0*/  STL.64 [R1+0xa70], R28 ;  /* 0x000a701c01007387 */ /* 0x0003e60000100a00 */
[C---:B---3--:R-:W-:Y:S01]  /*2cae0*/  IMAD.WIDE R48, R231.reuse, 0x4, R248 ;  /* 0x00000004e7307825 */ /* 0x048fe200078e02f8 */
[----:B------:R2:W-:Y:S04]  /*2caf0*/  STL.64 [R1+0xa90], R24 ;  /* 0x000a901801007387 */ /* 0x0005e80000100a00 */
[----:B------:R-:W-:Y:S01]  /*2cb00*/  STL.64 [R1+0xab0], R48 ;  /* 0x000ab03001007387 */ /* 0x000fe20000100a00 */
[----:B-1----:R-:W-:-:S04]  /*2cb10*/  IMAD.WIDE R28, R231, 0x4, R32 ;  /* 0x00000004e71c7825 */ /* 0x002fc800078e0220 */
[C---:B--2---:R-:W-:Y:S01]  /*2cb20*/  IMAD.WIDE R24, R231.reuse, 0x4, R36 ;  /* 0x00000004e7187825 */ /* 0x044fe200078e0224 */
        /* <DEDUP_REMOVED lines=10> */
[----:B-1----:R-:W-:-:S03]  /*2cbd0*/  IMAD.WIDE R28, R231, 0x4, R72 ;  /* 0x00000004e71c7825 */ /* 0x002fc600078e0248 */
[----:B------:R-:W3:Y:S01]  /*2cbe0*/  LDL.LU.64 R56, [R1+0x460] ;  /* 0x0004600001387983 */ /* 0x000ee20000300a00 */
[----:B--2---:R-:W-:-:S03]  /*2cbf0*/  IMAD.WIDE R24, R231, 0x4, R76 ;  /* 0x00000004e7187825 */ /* 0x004fc600078e024c */
[----:B------:R1:W-:Y:S04]  /*2cc00*/  STL.64 [R1+0xd40], R28 ;  /* 0x000d401c01007387 */ /* 0x0003e80000100a00 */
[----:B------:R-:W2:Y:S04]  /*2cc10*/  LDL.LU.64 R52, [R1+0x448] ;  /* 0x0004480001347983 */ /* 0x000ea80000300a00 */
[----:B------:R4:W-:Y:S04]  /*2cc20*/  STL.64 [R1+0xd48], R24 ;  /* 0x000d481801007387 */ /* 0x0009e80000100a00 */
[----:B------:R-:W2:Y:S04]  /*2cc30*/  LDL.LU.64 R48, [R1+0x430] ;  /* 0x0004300001307983 */ /* 0x000ea80000300a00 */
[----:B-1----:R-:W2:Y:S04]  /*2cc40*/  LDL.LU.64 R28, [R1+0x378] ;  /* 0x00037800011c7983 */ /* 0x002ea80000300a00 */
[----:B----4-:R-:W4:Y:S01]  /*2cc50*/  LDL.LU.64 R24, [R1+0x368] ;  /* 0x0003680001187983 */ /* 0x010f220000300a00 */
        /* <DEDUP_REMOVED lines=8> */
[----:B------:R-:W4:Y:S04]  /*2cce0*/  LDL.LU.64 R244, [R1+0x230] ;  /* 0x0002300001f47983 */ /* 0x000f280000300a00 */
[----:B------:R-:W4:Y:S04]  /*2ccf0*/  LDL.LU.64 R248, [R1+0x1c8] ;  /* 0x0001c80001f87983 */ /* 0x000f280000300a00 */
[----:B------:R1:W-:Y:S04]  /*2cd00*/  STL.64 [R1+0xd50], R36 ;  /* 0x000d502401007387 */ /* 0x0003e80000100a00 */
[----:B------:R1:W-:Y:S04]  /*2cd10*/  STL.64 [R1+0xd58], R32 ;  /* 0x000d582001007387 */ /* 0x0003e80000100a00 */
[----:B------:R1:W-:Y:S02]  /*2cd20*/  STL.64 [R1+0xd60], R40 ;  /* 0x000d602801007387 */ /* 0x0003e40000100a00 */
[----:B-1----:R-:W-:-:S04]  /*2cd30*/  IMAD.WIDE R36, R231, 0x4, R108 ;  /* 0x00000004e7247825 */ /* 0x002fc800078e026c */
[C---:B------:R-:W-:Y:S01]  /*2cd40*/  IMAD.WIDE R32, R231.reuse, 0x4, R128 ;  /* 0x00000004e7207825 */ /* 0x040fe200078e0280 */
[----:B------:R1:W-:Y:S03]  /*2cd50*/  STL.64 [R1+0xd90], R36 ;  /* 0x000d902401007387 */ /* 0x0003e60000100a00 */
[C---:B------:R-:W-:Y:S01]  /*2cd60*/  IMAD.WIDE R40, R231.reuse, 0x4, R132 ;  /* 0x00000004e7287825 */ /* 0x040fe200078e0284 */
[----:B------:R1:W-:Y:S04]  /*2cd70*/  STL.64 [R1+0xdd0], R32 ;  /* 0x000dd02001007387 */ /* 0x0003e80000100a00 */
[----:B------:R-:W-:Y:S01]  /*2cd80*/  STL.64 [R1+0xe20], R40 ;  /* 0x000e202801007387 */ /* 0x000fe20000100a00 */
[----:B-1----:R-:W-:-:S03]  /*2cd90*/  IMAD.WIDE R36, R231, 0x4, R136 ;  /* 0x00000004e7247825 */ /* 0x002fc600078e0288 */
[----:B------:R-:W4:Y:S01]  /*2cda0*/  LDL.LU.64 R146, [R1+0x1b8] ;  /* 0x0001b80001927983 */ /* 0x000f220000300a00 */
[----:B------:R-:W-:-:S03]  /*2cdb0*/  IMAD.WIDE R32, R231, 0x4, R140 ;  /* 0x00000004e7207825 */ /* 0x000fc600078e028c */
[----:B------:R1:W-:Y:S04]  /*2cdc0*/  STL.64 [R1+0xe60], R36 ;  /* 0x000e602401007387 */ /* 0x0003e80000100a00 */
[----:B------:R-:W4:Y:S04]  /*2cdd0*/  LDL.LU.64 R232, [R1+0x1a8] ;  /* 0x0001a80001e87983 */ /* 0x000f280000300a00 */
[----:B------:R1:W-:Y:S04]  /*2cde0*/  STL.64 [R1+0xeb0], R32 ;  /* 0x000eb02001007387 */ /* 0x0003e80000100a00 */
[----:B------:R-:W4:Y:S01]  /*2cdf0*/  LDL.LU.64 R236, [R1+0x198] ;  /* 0x0001980001ec7983 */ /* 0x000f220000300a00 */
        /* <DEDUP_REMOVED lines=12> */
[----:B-1----:R-:W-:-:S04]  /*2cec0*/  IMAD.WIDE R36, R231, 0x4, R222 ;  /* 0x00000004e7247825 */ /* 0x002fc800078e02de */
[C---:B------:R-:W-:Y:S01]  /*2ced0*/  IMAD.WIDE R32, R231.reuse, 0x4, R226 ;  /* 0x00000004e7207825 */ /* 0x040fe200078e02e2 */
[----:B------:R2:W-:Y:S04]  /*2cee0*/  STL.64 [R1+0xee8], R36 ;  /* 0x000ee82401007387 */ /* 0x0005e80000100a00 */
[----:B------:R1:W-:Y:S01]  /*2cef0*/  STL.64 [R1+0xef0], R32 ;  /* 0x000ef02001007387 */ /* 0x0003e20000100a00 */
[----:B---3--:R-:W-:-:S04]  /*2cf00*/  IMAD.WIDE R40, R231, 0x4, R56 ;  /* 0x00000004e7287825 */ /* 0x008fc800078e0238 */
[C---:B--2---:R-:W-:Y:S01]  /*2cf10*/  IMAD.WIDE R36, R231.reuse, 0x4, R52 ;  /* 0x00000004e7247825 */ /* 0x044fe200078e0234 */
[----:B------:R-:W-:Y:S03]  /*2cf20*/  STL.64 [R1+0x100], R40 ;  /* 0x0001002801007387 */ /* 0x000fe60000100a00 */
[C---:B-1----:R-:W-:Y:S01]  /*2cf30*/  IMAD.WIDE R32, R231.reuse, 0x4, R48 ;  /* 0x00000004e7207825 */ /* 0x042fe200078e0230 */
[----:B------:R-:W-:Y:S03]  /*2cf40*/  STL.64 [R1+0x110], R36 ;  /* 0x0001102401007387 */ /* 0x000fe60000100a00 */
[C---:B------:R-:W-:Y:S01]  /*2cf50*/  IMAD.WIDE R28, R231.reuse, 0x4, R28 ;  /* 0x00000004e71c7825 */ /* 0x040fe200078e021c */
[----:B------:R1:W-:Y:S03]  /*2cf60*/  STL.64 [R1+0x120], R32 ;  /* 0x0001202001007387 */ /* 0x0003e60000100a00 */
[C---:B----4-:R-:W-:Y:S01]  /*2cf70*/  IMAD.WIDE R24, R231.reuse, 0x4, R24 ;  /* 0x00000004e7187825 */ /* 0x050fe200078e0218 */
[----:B------:R2:W-:Y:S04]  /*2cf80*/  STL.64 [R1+0x130], R28 ;  /* 0x0001301c01007387 */ /* 0x0005e80000100a00 */
[----:B------:R3:W-:Y:S01]  /*2cf90*/  STL.64 [R1+0x140], R24 ;  /* 0x0001401801007387 */ /* 0x0007e20000100a00 */
[----:B-1----:R-:W-:-:S04]  /*2cfa0*/  IMAD.WIDE R32, R231, 0x4, R194 ;  /* 0x00000004e7207825 */ /* 0x002fc800078e02c2 */
[C---:B--2---:R-:W-:Y:S01]  /*2cfb0*/  IMAD.WIDE R28, R231.reuse, 0x4, R190 ;  /* 0x00000004e71c7825 */ /* 0x044fe200078e02be */
[----:B------:R1:W-:Y:S03]  /*2cfc0*/  STL.64 [R1+0x150], R32 ;  /* 0x0001502001007387 */ /* 0x0003e60000100a00 */
[C---:B---3--:R-:W-:Y:S01]  /*2cfd0*/  IMAD.WIDE R24, R231.reuse, 0x4, R186 ;  /* 0x00000004e7187825 */ /* 0x048fe200078e02ba */
[----:B------:R2:W-:Y:S04]  /*2cfe0*/  STL.64 [R1+0x160], R28 ;  /* 0x0001601c01007387 */ /* 0x0005e80000100a00 */
[----:B------:R3:W-:Y:S01]  /*2cff0*/  STL.64 [R1+0x170], R24 ;  /* 0x0001701801007387 */ /* 0x0007e20000100a00 */
[----:B-1----:R-:W-:-:S04]  /*2d000*/  IMAD.WIDE R32, R231, 0x4, R182 ;  /* 0x00000004e7207825 */ /* 0x002fc800078e02b6 */
[C---:B--2---:R-:W-:Y:S01]  /*2d010*/  IMAD.WIDE R28, R231.reuse, 0x4, R240 ;  /* 0x00000004e71c7825 */ /* 0x044fe200078e02f0 */
[----:B------:R1:W-:Y:S03]  /*2d020*/  STL.64 [R1+0x180], R32 ;  /* 0x0001802001007387 */ /* 0x0003e60000100a00 */
[C---:B---3--:R-:W-:Y:S01]  /*2d030*/  IMAD.WIDE R24, R231.reuse, 0x4, R244 ;  /* 0x00000004e7187825 */ /* 0x048fe200078e02f4 */
[----:B------:R2:W-:Y:S03]  /*2d040*/  STL.64 [R1+0x190], R28 ;  /* 0x0001901c01007387 */ /* 0x0005e60000100a00 */
[C---:B-1----:R-:W-:Y:S01]  /*2d050*/  IMAD.WIDE R32, R231.reuse, 0x4, R248 ;  /* 0x00000004e7207825 */ /* 0x042fe200078e02f8 */
[----:B--2---:R-:W2:Y:S04]  /*2d060*/  LDL.LU.64 R28, [R1+0x568] ;  /* 0x00056800011c7983 */ /* 0x004ea80000300a00 */
[----:B------:R1:W-:Y:S04]  /*2d070*/  STL.64 [R1+0x1a0], R24 ;  /* 0x0001a01801007387 */ /* 0x0003e80000100a00 */
[----:B-1----:R-:W3:Y:S04]  /*2d080*/  LDL.LU.64 R24, [R1+0x560] ;  /* 0x0005600001187983 */ /* 0x002ee80000300a00 */
[----:B------:R1:W-:Y:S04]  /*2d090*/  STL.64 [R1+0x1b0], R32 ;  /* 0x0001b02001007387 */ /* 0x0003e80000100a00 */
[----:B------:R-:W4:Y:S01]  /*2d0a0*/  LDL.LU.64 R194, [R1+0x558] ;  /* 0x0005580001c27983 */ /* 0x000f220000300a00 */
[----:B------:R-:W-:-:S03]  /*2d0b0*/  IMAD.WIDE R40, R231, 0x4, R232 ;  /* 0x00000004e7287825 */ /* 0x000fc600078e02e8 */
[----:B------:R-:W4:Y:S01]  /*2d0c0*/  LDL.LU.64 R190, [R1+0x548] ;  /* 0x0005480001be7983 */ /* 0x000f220000300a00 */
[----:B-1----:R-:W-:-:S03]  /*2d0d0*/  IMAD.WIDE R32, R231, 0x4, R146 ;  /* 0x00000004e7207825 */ /* 0x002fc600078e0292 */
[----:B------:R-:W4:Y:S01]  /*2d0e0*/  LDL.LU.64 R182, [R1+0x328] ;  /* 0x0003280001b67983 */ /* 0x000f220000300a00 */
[----:B------:R-:W-:-:S03]  /*2d0f0*/  IMAD.WIDE R36, R231, 0x4, R236 ;  /* 0x00000004e7247825 */ /* 0x000fc600078e02ec */
[----:B------:R-:W4:Y:S04]  /*2d100*/  LDL.LU.64 R240, [R1+0x310] ;  /* 0x0003100001f07983 */ /* 0x000f280000300a00 */
[----:B------:R-:W4:Y:S04]  /*2d110*/  LDL.LU.64 R244, [R1+0x300] ;  /* 0x0003000001f47983 */ /* 0x000f280000300a00 */
[----:B------:R-:W4:Y:S04]  /*2d120*/  LDL.LU.64 R248, [R1+0x2f0] ;  /* 0x0002f00001f87983 */ /* 0x000f280000300a00 */
[----:B------:R1:W-:Y:S04]  /*2d130*/  STL.64 [R1+0x1b8], R32 ;  /* 0x0001b82001007387 */ /* 0x0003e80000100a00 */
[----:B------:R-:W-:Y:S01]  /*2d140*/  STL.64 [R1+0x1a8], R40 ;  /* 0x0001a82801007387 */ /* 0x000fe20000100a00 */
[----:B-1----:R-:W-:-:S03]  /*2d150*/  IMAD.WIDE R32, R231, 0x4, R74 ;  /* 0x00000004e7207825 */ /* 0x002fc600078e024a */
[----:B------:R-:W4:Y:S04]  /*2d160*/  LDL.LU.64 R74, [R1+0x1058] ;  /* 0x00105800014a7983 */ /* 0x000f280000300a00 */
[----:B------:R1:W-:Y:S04]  /*2d170*/  STL.64 [R1+0x198], R36 ;  /* 0x0001982401007387 */ /* 0x0003e80000100a00 */
[----:B------:R-:W4:Y:S04]  /*2d180*/  LDL.LU.64 R146, [R1+0x220] ;  /* 0x0002200001927983 */ /* 0x000f280000300a00 */
[----:B------:R-:W4:Y:S04]  /*2d190*/  LDL.LU.64 R232, [R1+0x210] ;  /* 0x0002100001e87983 */ /* 0x000f280000300a00 */
[----:B------:R1:W-:Y:S02]  /*2d1a0*/  STL.64 [R1+0x188], R32 ;  /* 0x0001882001007387 */ /* 0x0003e40000100a00 */
[----:B-1----:R-:W-:-:S02]  /*2d1b0*/  IMAD.WIDE R36, R231, 0x4, R66 ;  /* 0x00000004e7247825 */ /* 0x002fc400078e0242 */
[----:B------:R-:W4:Y:S02]  /*2d1c0*/  LDL.LU.64 R236, [R1+0x200] ;  /* 0x0002000001ec7983 */ /* 0x000f240000300a00 */
[C---:B------:R-:W-:Y:S02]  /*2d1d0*/  IMAD.WIDE R32, R231.reuse, 0x4, R70 ;  /* 0x00000004e7207825 */ /* 0x040fe400078e0246 */
[----:B------:R-:W4:Y:S04]  /*2d1e0*/  LDL.LU.64 R70, [R1+0x1050] ;  /* 0x0010500001467983 */ /* 0x000f280000300a00 */
[----:B------:R-:W4:Y:S04]  /*2d1f0*/  LDL.LU.64 R66, [R1+0x1048] ;  /* 0x0010480001427983 */ /* 0x000f280000300a00 */
[----:B------:R1:W-:Y:S02]  /*2d200*/  STL.64 [R1+0x178], R32 ;  /* 0x0001782001007387 */ /* 0x0003e40000100a00 */
[----:B-1----:R-:W-:-:S02]  /*2d210*/  IMAD.WIDE R32, R231, 0x4, R62 ;  /* 0x00000004e7207825 */ /* 0x002fc400078e023e */
[----:B------:R-:W4:Y:S04]  /*2d220*/  LDL.LU.64 R62, [R1+0x1040] ;  /* 0x00104000013e7983 */ /* 0x000f280000300a00 */
[----:B------:R1:W-:Y:S04]  /*2d230*/  STL.64 [R1+0x168], R36 ;  /* 0x0001682401007387 */ /* 0x0003e80000100a00 */
[----:B------:R-:W4:Y:S04]  /*2d240*/  LDL.LU.64 R186, [R1+0x1f0] ;  /* 0x0001f00001ba7983 */ /* 0x000f280000300a00 */
[----:B------:R1:W-:Y:S02]  /*2d250*/  STL.64 [R1+0x1c0], R32 ;  /* 0x0001c02001007387 */ /* 0x0003e40000100a00 */
[----:B-1----:R-:W-:-:S02]  /*2d260*/  IMAD.WIDE R36, R231, 0x4, R58 ;  /* 0x00000004e7247825 */ /* 0x002fc400078e023a */
[----:B------:R-:W4:Y:S02]  /*2d270*/  LDL.LU.64 R58, [R1+0x1038] ;  /* 0x00103800013a7983 */ /* 0x000f240000300a00 */
[C---:B------:R-:W-:Y:S02]  /*2d280*/  IMAD.WIDE R32, R231.reuse, 0x4, R54 ;  /* 0x00000004e7207825 */ /* 0x040fe400078e0236 */
[----:B------:R-:W4:Y:S04]  /*2d290*/  LDL.LU.64 R54, [R1+0x1030] ;  /* 0x0010300001367983 */ /* 0x000f280000300a00 */
[----:B------:R1:W-:Y:S02]  /*2d2a0*/  STL.64 [R1+0x1c8], R36 ;  /* 0x0001c82401007387 */ /* 0x0003e40000100a00 */
[----:B-1----:R-:W-:-:S02]  /*2d2b0*/  IMAD.WIDE R36, R231, 0x4, R50 ;  /* 0x00000004e7247825 */ /* 0x002fc400078e0232 */
[----:B------:R-:W4:Y:S04]  /*2d2c0*/  LDL.LU.64 R50, [R1+0x1028] ;  /* 0x0010280001327983 */ /* 0x000f280000300a00 */
[----:B------:R1:W-:Y:S02]  /*2d2d0*/  STL.64 [R1+0x1d0], R32 ;  /* 0x0001d02001007387 */ /* 0x0003e40000100a00 */
[C---:B-1----:R-:W-:Y:S02]  /*2d2e0*/  IMAD.WIDE R32, R231.reuse, 0x4, R2 ;  /* 0x00000004e7207825 */ /* 0x042fe400078e0202 */
        /* <DEDUP_REMOVED lines=22> */
[----:B------:R1:W-:Y:S01]  /*2d450*/  STL.64 [R1+0x238], R32 ;  /* 0x0002382001007387 */ /* 0x0003e20000100a00 */
[----:B--2---:R-:W-:-:S04]  /*2d460*/  IMAD.WIDE R28, R231, 0x4, R28 ;  /* 0x00000004e71c7825 */ /* 0x004fc800078e021c */
[C---:B-1----:R-:W-:Y:S02]  /*2d470*/  IMAD.WIDE R32, R231.reuse, 0x4, R34 ;  /* 0x00000004e7207825 */ /* 0x042fe400078e0222 */
[----:B------:R-:W2:Y:S02]  /*2d480*/  LDL.LU.64 R34, [R1+0xfe0] ;  /* 0x000fe00001227983 */ /* 0x000ea40000300a00 */
[C---:B---3--:R-:W-:Y:S02]  /*2d490*/  IMAD.WIDE R24, R231.reuse, 0x4, R24 ;  /* 0x00000004e7187825 */ /* 0x048fe400078e0218 */
[----:B------:R-:W-:Y:S04]  /*2d4a0*/  STL.64 [R1+0x240], R36 ;  /* 0x0002402401007387 */ /* 0x000fe80000100a00 */
[----:B------:R4:W-:Y:S04]  /*2d4b0*/  STL.64 [R1+0x248], R32 ;  /* 0x0002482001007387 */ /* 0x0009e80000100a00 */
[----:B------:R1:W-:Y:S04]  /*2d4c0*/  STL.64 [R1+0x250], R28 ;  /* 0x0002501c01007387 */ /* 0x0003e80000100a00 */
[----:B------:R3:W-:Y:S01]  /*2d4d0*/  STL.64 [R1+0x258], R24 ;  /* 0x0002581801007387 */ /* 0x0007e20000100a00 */
[----:B----4-:R-:W-:-:S04]  /*2d4e0*/  IMAD.WIDE R32, R231, 0x4, R194 ;  /* 0x00000004e7207825 */ /* 0x010fc800078e02c2 */
[C---:B-1----:R-:W-:Y:S01]  /*2d4f0*/  IMAD.WIDE R28, R231.reuse, 0x4, R190 ;  /* 0x00000004e71c7825 */ /* 0x042fe200078e02be */
[----:B------:R1:W-:Y:S03]  /*2d500*/  STL.64 [R1+0x268], R32 ;  /* 0x0002682001007387 */ /* 0x0003e60000100a00 */
[C---:B---3--:R-:W-:Y:S01]  /*2d510*/  IMAD.WIDE R24, R231.reuse, 0x4, R182 ;  /* 0x00000004e7187825 */ /* 0x048fe200078e02b6 */
[----:B------:R3:W-:Y:S04]  /*2d520*/  STL.64 [R1+0x278], R28 ;  /* 0x0002781c01007387 */ /* 0x0007e80000100a00 */
[----:B------:R4:W-:Y:S01]  /*2d530*/  STL.64 [R1+0x288], R24 ;  /* 0x0002881801007387 */ /* 0x0009e20000100a00 */
[----:B-1----:R-:W-:-:S04]  /*2d540*/  IMAD.WIDE R32, R231, 0x4, R240 ;  /* 0x00000004e7207825 */ /* 0x002fc800078e02f0 */
[C---:B---3--:R-:W-:Y:S01]  /*2d550*/  IMAD.WIDE R28, R231.reuse, 0x4, R244 ;  /* 0x00000004e71c7825 */ /* 0x048fe200078e02f4 */
[----:B------:R1:W-:Y:S03]  /*2d560*/  STL.64 [R1+0x298], R32 ;  /* 0x0002982001007387 */ /* 0x0003e60000100a00 */
[C---:B----4-:R-:W-:Y:S01]  /*2d570*/  IMAD.WIDE R24, R231.reuse, 0x4, R248 ;  /* 0x00000004e7187825 */ /* 0x050fe200078e02f8 */
[----:B------:R-:W3:Y:S04]  /*2d580*/  LDL.LU.64 R182, [R1+0x528] ;  /* 0x0005280001b67983 */ /* 0x000ee80000300a00 */
[----:B------:R4:W-:Y:S01]  /*2d590*/  STL.64 [R1+0x2a8], R28 ;  /* 0x0002a81c01007387 */ /* 0x0009e20000100a00 */
[----:B-1----:R-:W-:-:S03]  /*2d5a0*/  IMAD.WIDE R32, R231, 0x4, R146 ;  /* 0x00000004e7207825 */ /* 0x002fc600078e0292 */
[----:B------:R-:W2:Y:S04]  /*2d5b0*/  LDL.LU.64 R240, [R1+0x510] ;  /* 0x0005100001f07983 */ /* 0x000ea80000300a00 */
[----:B------:R1:W-:Y:S01]  /*2d5c0*/  STL.64 [R1+0x2b8], R24 ;  /* 0x0002b81801007387 */ /* 0x0003e20000100a00 */
[----:B----4-:R-:W-:-:S03]  /*2d5d0*/  IMAD.WIDE R28, R231, 0x4, R232 ;  /* 0x00000004e71c7825 */ /* 0x010fc600078e02e8 */
[----:B------:R-:W4:Y:S04]  /*2d5e0*/  LDL.LU.64 R244, [R1+0x4e8] ;  /* 0x0004e80001f47983 */ /* 0x000f280000300a00 */
[----:B------:R-:W4:Y:S01]  /*2d5f0*/  LDL.LU.64 R248, [R1+0x4a8] ;  /* 0x0004a80001f87983 */ /* 0x000f220000300a00 */
[----:B-1----:R-:W-:-:S03]  /*2d600*/  IMAD.WIDE R24, R231, 0x4, R236 ;  /* 0x00000004e7187825 */ /* 0x002fc600078e02ec */
[----:B------:R-:W-:Y:S04]  /*2d610*/  STL.64 [R1+0x2c8], R32 ;  /* 0x0002c82001007387 */ /* 0x000fe80000100a00 */
[----:B------:R-:W4:Y:S04]  /*2d620*/  LDL.LU.64 R146, [R1+0x2e0] ;  /* 0x0002e00001927983 */ /* 0x000f280000300a00 */
[----:B------:R1:W-:Y:S04]  /*2d630*/  STL.64 [R1+0x2d8], R28 ;  /* 0x0002d81c01007387 */ /* 0x0003e80000100a00 */
[----:B------:R-:W4:Y:S04]  /*2d640*/  LDL.LU.64 R232, [R1+0x2d0] ;  /* 0x0002d00001e87983 */ /* 0x000f280000300a00 */
[----:B------:R1:W-:Y:S04]  /*2d650*/  STL.64 [R1+0x2e8], R24 ;  /* 0x0002e81801007387 */ /* 0x0003e80000100a00 */
[----:B------:R-:W4:Y:S01]  /*2d660*/  LDL.LU.64 R236, [R1+0x2c0] ;  /* 0x0002c00001ec7983 */ /* 0x000f220000300a00 */
[----:B-1----:R-:W-:-:S04]  /*2d670*/  IMAD.WIDE R28, R231, 0x4, R186 ;  /* 0x00000004e71c7825 */ /* 0x002fc800078e02ba */
[C---:B------:R-:W-:Y:S02]  /*2d680*/  IMAD.WIDE R24, R231.reuse, 0x4, R30 ;  /* 0x00000004e7187825 */ /* 0x040fe400078e021e */
        /* <DEDUP_REMOVED lines=24> */
[----:B------:R-:W4:Y:S02]  /*2d810*/  LDL.LU.64 R6, [R1+0xf98] ;  /* 0x000f980001067983 */ /* 0x000f240000300a00 */
[C---:B------:R-:W-:Y:S02]  /*2d820*/  IMAD.WIDE R32, R231.reuse, 0x4, R250 ;  /* 0x00000004e7207825 */ /* 0x040fe400078e02fa */
[----:B------:R1:W-:Y:S04]  /*2d830*/  STL.64 [R1+0x378], R28 ;  /* 0x0003781c01007387 */ /* 0x0003e80000100a00 */
[----:B------:R3:W-:Y:S04]  /*2d840*/  STL.64 [R1+0x388], R24 ;  /* 0x0003881801007387 */ /* 0x0007e80000100a00 */
[----:B------:R2:W-:Y:S01]  /*2d850*/  STL.64 [R1+0x398], R32 ;  /* 0x0003982001007387 */ /* 0x0005e20000100a00 */
[----:B-1----:R-:W-:-:S04]  /*2d860*/  IMAD.WIDE R28, R231, 0x4, R246 ;  /* 0x00000004e71c7825 */ /* 0x002fc800078e02f6 */
[C---:B---3--:R-:W-:Y:S01]  /*2d870*/  IMAD.WIDE R24, R231.reuse, 0x4, R242 ;  /* 0x00000004e7187825 */ /* 0x048fe200078e02f2 */
        /* <DEDUP_REMOVED lines=22> */
[----:B----4-:R-:W-:-:S03]  /*2d9e0*/  IMAD.WIDE R28, R231, 0x4, R244 ;  /* 0x00000004e71c7825 */ /* 0x010fc600078e02f4 */
[----:B------:R-:W3:Y:S01]  /*2d9f0*/  LDL.LU.64 R240, [R1+0x9c0] ;  /* 0x0009c00001f07983 */ /* 0x000ee20000300a00 */
[----:B-1----:R-:W-:-:S03]  /*2da00*/  IMAD.WIDE R24, R231, 0x4, R248 ;  /* 0x00000004e7187825 */ /* 0x002fc600078e02f8 */
[----:B------:R1:W-:Y:S01]  /*2da10*/  STL.64 [R1+0x4b8], R28 ;  /* 0x0004b81c01007387 */ /* 0x0003e20000100a00 */
[----:B--2---:R-:W-:-:S03]  /*2da20*/  IMAD.WIDE R32, R231, 0x4, R232 ;  /* 0x00000004e7207825 */ /* 0x004fc600078e02e8 */
[----:B------:R-:W2:Y:S04]  /*2da30*/  LDL.LU.64 R244, [R1+0x9b8] ;  /* 0x0009b80001f47983 */ /* 0x000ea80000300a00 */
[----:B------:R-:W-:Y:S01]  /*2da40*/  STL.64 [R1+0x4a8], R24 ;  /* 0x0004a81801007387 */ /* 0x000fe20000100a00 */
[----:B-1----:R-:W-:-:S03]  /*2da50*/  IMAD.WIDE R28, R231, 0x4, R146 ;  /* 0x00000004e71c7825 */ /* 0x002fc600078e0292 */
[----:B------:R-:W4:Y:S04]  /*2da60*/  LDL.LU.64 R248, [R1+0x9b0] ;  /* 0x0009b00001f87983 */ /* 0x000f280000300a00 */
[----:B------:R1:W-:Y:S04]  /*2da70*/  STL.64 [R1+0x4d0], R28 ;  /* 0x0004d01c01007387 */ /* 0x0003e80000100a00 */
[----:B------:R-:W-:Y:S01]  /*2da80*/  STL.64 [R1+0x4e0], R32 ;  /* 0x0004e02001007387 */ /* 0x000fe20000100a00 */
[----:B-1----:R-:W-:-:S03]  /*2da90*/  IMAD.WIDE R28, R231, 0x4, R6 ;  /* 0x00000004e71c7825 */ /* 0x002fc600078e0206 */
[----:B------:R-:W4:Y:S01]  /*2daa0*/  LDL.LU.64 R6, [R1+0xf90] ;  /* 0x000f900001067983 */ /* 0x000f220000300a00 */
[----:B------:R-:W-:-:S05]  /*2dab0*/  IMAD.WIDE R24, R231, 0x4, R236 ;  /* 0x00000004e7187825 */ /* 0x000fca00078e02ec */
[----:B------:R1:W-:Y:S02]  /*2dac0*/  STL.64 [R1+0x4e8], R24 ;  /* 0x0004e81801007387 */ /* 0x0003e40000100a00 */
[C---:B-1----:R-:W-:Y:S02]  /*2dad0*/  IMAD.WIDE R24, R231.reuse, 0x4, R2 ;  /* 0x00000004e7187825 */ /* 0x042fe400078e0202 */
[----:B------:R-:W4:Y:S04]  /*2dae0*/  LDL.LU.64 R2, [R1+0xf88] ;  /* 0x000f880001027983 */ /* 0x000f280000300a00 */
[----:B------:R1:W-:Y:S04]  /*2daf0*/  STL.64 [R1+0x500], R28 ;  /* 0x0005001c01007387 */ /* 0x0003e80000100a00 */
[----:B------:R1:W-:Y:S02]  /*2db00*/  STL.64 [R1+0x510], R24 ;  /* 0x0005101801007387 */ /* 0x0003e40000100a00 */
[----:B-1----:R-:W-:-:S04]  /*2db10*/  IMAD.WIDE R28, R231, 0x4, R22 ;  /* 0x00000004e71c7825 */ /* 0x002fc800078e0216 */
        /* <DEDUP_REMOVED lines=15> */
[----:B------:R1:W-:Y:S03]  /*2dc10*/  STL.64 [R1+0x580], R22 ;  /* 0x0005801601007387 */ /* 0x0003e60000100a00 */
[C---:B---3--:R-:W-:Y:S01]  /*2dc20*/  IMAD.WIDE R26, R231.reuse, 0x4, R90 ;  /* 0x00000004e71a7825 */ /* 0x048fe200078e025a */
        /* <DEDUP_REMOVED lines=28> */
[----:B------:R4:W-:Y:S01]  /*2ddf0*/  STL.64 [R1+0x670], R22 ;  /* 0x0006701601007387 */ /* 0x0009e20000100a00 */
[----:B------:R-:W1:Y:S02]  /*2de00*/  LDC R240, c[0x0][0x230] ;  /* 0x00008c00fff07b82 */ /* 0x000e640000000800 */
[C---:B---3--:R-:W-:Y:S01]  /*2de10*/  IMAD.WIDE R26, R231.reuse, 0x4, R244 ;  /* 0x00000004e71a7825 */ /* 0x048fe200078e02f4 */
[----:B------:R-:W-:Y:S04]  /*2de20*/  STL.64 [R1+0x680], R24 ;  /* 0x0006801801007387 */ /* 0x000fe80000100a00 */
[----:B------:R2:W-:Y:S01]  /*2de30*/  STL.64 [R1+0x690], R26 ;  /* 0x0006901a01007387 */ /* 0x0005e20000100a00 */
[----:B------:R-:W3:Y:S01]  /*2de40*/  LDC R241, c[0x0][0x230] ;  /* 0x00008c00fff17b82 */ /* 0x000ee20000000800 */
[----:B----4-:R-:W-:-:S04]  /*2de50*/  IMAD.WIDE R22, R231, 0x4, R248 ;  /* 0x00000004e7167825 */ /* 0x010fc800078e02f8 */
[----:B--2---:R-:W-:-:S04]  /*2de60*/  IMAD.WIDE R26, R231, 0x4, R38 ;  /* 0x00000004e71a7825 */ /* 0x004fc800078e0226 */
[C---:B------:R-:W-:Y:S02]  /*2de70*/  IMAD.WIDE R24, R231.reuse, 0x4, R6 ;  /* 0x00000004e7187825 */ /* 0x040fe400078e0206 */
[----:B------:R-:W2:Y:S04]  /*2de80*/  LDL.LU.64 R6, [R1+0xf80] ;  /* 0x000f800001067983 */ /* 0x000ea80000300a00 */
[----:B------:R4:W-:Y:S02]  /*2de90*/  STL.64 [R1+0x6a8], R22 ;  /* 0x0006a81601007387 */ /* 0x0009e40000100a00 */
[C---:B----4-:R-:W-:Y:S02]  /*2dea0*/  IMAD.WIDE R22, R231.reuse, 0x4, R20 ;  /* 0x00000004e7167825 */ /* 0x050fe400078e0214 */
[----:B------:R-:W4:Y:S04]  /*2deb0*/  LDL.LU.64 R20, [R1+0xf78] ;  /* 0x000f780001147983 */ /* 0x000f280000300a00 */
[----:B------:R1:W-:Y:S02]  /*2dec0*/  STL.64 [R1+0x6b8], R24 ;  /* 0x0006b81801007387 */ /* 0x0003e40000100a00 */
[----:B-1----:R-:W-:-:S02]  /*2ded0*/  IMAD.WIDE R24, R231, 0x4, R8 ;  /* 0x00000004e7187825 */ /* 0x002fc400078e0208 */
[----:B------:R-:W2:Y:S04]  /*2dee0*/  LDL.LU.64 R8, [R1+0xf70] ;  /* 0x000f700001087983 */ /* 0x000ea80000300a00 */
[----:B------:R1:W-:Y:S02]  /*2def0*/  STL.64 [R1+0x6c8], R22 ;  /* 0x0006c81601007387 */ /* 0x0003e40000100a00 */
[C---:B-1----:R-:W-:Y:S02]  /*2df00*/  IMAD.WIDE R22, R231.reuse, 0x4, R18 ;  /* 0x00000004e7167825 */ /* 0x042fe400078e0212 */
[----:B------:R-:W4:Y:S04]  /*2df10*/  LDL.LU.64 R18, [R1+0xf68] ;  /* 0x000f680001127983 */ /* 0x000f280000300a00 */
[----:B------:R1:W-:Y:S02]  /*2df20*/  STL.64 [R1+0x6d8], R24 ;  /* 0x0006d81801007387 */ /* 0x0003e40000100a00 */
[----:B-1----:R-:W-:-:S02]  /*2df30*/  IMAD.WIDE R24, R231, 0x4, R16 ;  /* 0x00000004e7187825 */ /* 0x002fc400078e0210 */
[----:B------:R-:W4:Y:S04]  /*2df40*/  LDL.LU.64 R16, [R1+0xf60] ;  /* 0x000f600001107983 */ /* 0x000f280000300a00 */
[----:B------:R1:W-:Y:S04]  /*2df50*/  STL.64 [R1+0x6e8], R22 ;  /* 0x0006e81601007387 */ /* 0x0003e80000100a00 */
[----:B------:R3:W-:Y:S01]  /*2df60*/  STL.64 [R1+0x6f8], R24 ;  /* 0x0006f81801007387 */ /* 0x0007e20000100a00 */
[----:B-1----:R-:W-:-:S04]  /*2df70*/  IMAD.WIDE R22, R231, 0x4, R34 ;  /* 0x00000004e7167825 */ /* 0x002fc800078e0222 */
[C---:B---3--:R-:W-:Y:S01]  /*2df80*/  IMAD.WIDE R24, R231.reuse, 0x4, R42 ;  /* 0x00000004e7187825 */ /* 0x048fe200078e022a */
[----:B------:R1:W-:Y:S04]  /*2df90*/  STL.64 [R1+0x700], R22 ;  /* 0x0007001601007387 */ /* 0x0003e80000100a00 */
[----:B------:R-:W-:Y:S04]  /*2dfa0*/  STL.64 [R1+0x710], R26 ;  /* 0x0007101a01007387 */ /* 0x000fe80000100a00 */
[----:B------:R-:W3:Y:S04]  /*2dfb0*/  LDL.LU.64 R244, [R1+0xea8] ;  /* 0x000ea80001f47983 */ /* 0x000ee80000300a00 */
[----:B------:R1:W-:Y:S04]  /*2dfc0*/  STL.64 [R1+0x720], R24 ;  /* 0x0007201801007387 */ /* 0x0003e80000100a00 */
[----:B------:R-:W2:Y:S01]  /*2dfd0*/  LDL.LU.64 R248, [R1+0xea0] ;  /* 0x000ea00001f87983 */ /* 0x000ea20000300a00 */
[----:B-1----:R-:W-:-:S05]  /*2dfe0*/  IMAD.WIDE R22, R231, 0x4, R46 ;  /* 0x00000004e7167825 */ /* 0x002fca00078e022e */
[----:B------:R1:W-:Y:S01]  /*2dff0*/  STL.64 [R1+0x730], R22 ;  /* 0x0007301601007387 */ /* 0x0003e20000100a00 */
[----:B------:R-:W-:-:S04]  /*2e000*/  IMAD.WIDE R24, R231, 0x4, R66 ;  /* 0x00000004e7187825 */ /* 0x000fc800078e0242 */
[C---:B------:R-:W-:Y:S01]  /*2e010*/  IMAD.WIDE R26, R231.reuse, 0x4, R74 ;  /* 0x00000004e71a7825 */ /* 0x040fe200078e024a */
[----:B------:R1:W-:Y:S03]  /*2e020*/  STL.64 [R1+0x740], R24 ;  /* 0x0007401801007387 */ /* 0x0003e60000100a00 */
[----:B-1----:R-:W-:-:S05]  /*2e030*/  IMAD.WIDE R22, R231, 0x4, R70 ;  /* 0x00000004e7167825 */ /* 0x002fca00078e0246 */
[----:B------:R1:W-:Y:S01]  /*2e040*/  STL.64 [R1+0x750], R22 ;  /* 0x0007501601007387 */ /* 0x0003e20000100a00 */
[----:B------:R-:W-:-:S03]  /*2e050*/  IMAD.WIDE R24, R231, 0x4, R78 ;  /* 0x00000004e7187825 */ /* 0x000fc600078e024e */
        /* <DEDUP_REMOVED lines=24> */
[----:B------:R-:W-:Y:S04]  /*2e1e0*/  STL.64 [R1+0x820], R26 ;  /* 0x0008201a01007387 */ /* 0x000fe80000100a00 */
[----:B------:R1:W-:Y:S02]  /*2e1f0*/  STL.64 [R1+0x830], R24 ;  /* 0x0008301801007387 */ /* 0x0003e40000100a00 */
[----:B-1----:R-:W-:-:S05]  /*2e200*/  IMAD.WIDE R22, R231, 0x4, R216 ;  /* 0x00000004e7167825 */ /* 0x002fca00078e02d8 */
[----:B------:R1:W-:Y:S01]  /*2e210*/  STL.64 [R1+0x840], R22 ;  /* 0x0008401601007387 */ /* 0x0003e20000100a00 */
[----:B------:R-:W-:-:S05]  /*2e220*/  IMAD.WIDE R24, R231, 0x4, R220 ;  /* 0x00000004e7187825 */ /* 0x000fca00078e02dc */
[----:B------:R-:W-:Y:S01]  /*2e230*/  STL.64 [R1+0x850], R24 ;  /* 0x0008501801007387 */ /* 0x000fe20000100a00 */
[----:B-1----:R-:W-:-:S05]  /*2e240*/  IMAD.WIDE R22, R231, 0x4, R224 ;  /* 0x00000004e7167825 */ /* 0x002fca00078e02e0 */
[----:B------:R1:W-:Y:S02]  /*2e250*/  STL.64 [R1+0x860], R22 ;  /* 0x0008601601007387 */ /* 0x0003e40000100a00 */
[----:B-1----:R-:W-:-:S05]  /*2e260*/  IMAD.WIDE R22, R231, 0x4, R228 ;  /* 0x00000004e7167825 */ /* 0x002fca00078e02e4 */
[----:B------:R1:W-:Y:S04]  /*2e270*/  STL.64 [R1+0x878], R22 ;  /* 0x0008781601007387 */ /* 0x0003e80000100a00 */
[----:B------:R-:W4:Y:S01]  /*2e280*/  LDL.LU.64 R206, [R1+0xe98] ;  /* 0x000e980001ce7983 */ /* 0x000f220000300a00 */
[----:B-1----:R-:W-:Y:S01]  /*2e290*/  IADD3 R22, R2, 0x100000, RZ ;  /* 0x0010000002167810 */ /* 0x002fe20007ffe0ff */
[----:B------:R-:W-:Y:S02]  /*2e2a0*/  VIADD R240, R240, 0xfffffd7f ;  /* 0xfffffd7ff0f07836 */ /* 0x000fe40000000000 */
[----:B------:R-:W-:-:S03]  /*2e2b0*/  VIADD R241, R241, 0xfffffd7e ;  /* 0xfffffd7ef1f17836 */ /* 0x000fc60000000000 */
[----:B------:R-:W-:Y:S02]  /*2e2c0*/  ISETP.GE.U32.AND P2, PT, R240, 0x7ffffd00, PT ;  /* 0x7ffffd00f000780c */ /* 0x000fe40003f46070 */
[----:B------:R-:W-:Y:S01]  /*2e2d0*/  ISETP.GE.U32.AND P3, PT, R241, 0x7ffffcff, PT ;  /* 0x7ffffcfff100780c */ /* 0x000fe20003f66070 */
[----:B---3--:R-:W-:-:S05]  /*2e2e0*/  IMAD.WIDE R24, R252, 0x4, R244 ;  /* 0x00000004fc187825 */ /* 0x008fca00078e02f4 */
[----:B------:R1:W-:Y:S01]  /*2e2f0*/  STL.64 [R1+0x60], R24 ;  /* 0x0000601801007387 */ /* 0x0003e20000100a00 */
[----:B--2---:R-:W-:-:S03]  /*2e300*/  IMAD.WIDE R22, R252, 0x4, R248 ;  /* 0x00000004fc167825 */ /* 0x004fc600078e02f8 */
[----:B------:R-:W2:Y:S04]  /*2e310*/  LDL.LU.64 R202, [R1+0xe90] ;  /* 0x000e900001ca7983 */ /* 0x000ea80000300a00 */
[----:B------:R2:W-:Y:S04]  /*2e320*/  STL.64 [R1+0x58], R22 ;  /* 0x0000581601007387 */ /* 0x0005e80000100a00 */
[----:B------:R-:W3:Y:S04]  /*2e330*/  LDL.LU.64 R198, [R1+0xe88] ;  /* 0x000e880001c67983 */ /* 0x000ee80000300a00 */
        /* <DEDUP_REMOVED lines=19> */
[----:B-1----:R-:W3:Y:S04]  /*2e470*/  LDL.LU.64 R24, [R1+0xdd8] ;  /* 0x000dd80001187983 */ /* 0x002ee80000300a00 */
[----:B------:R-:W3:Y:S04]  /*2e480*/  LDL.LU.64 R52, [R1+0xdc8] ;  /* 0x000dc80001347983 */ /* 0x000ee80000300a00 */
[----:B------:R-:W3:Y:S04]  /*2e490*/  LDL.LU.64 R28, [R1+0xdc0] ;  /* 0x000dc000011c7983 */ /* 0x000ee80000300a00 */
[----:B------:R-:W3:Y:S04]  /*2e4a0*/  LDL.LU.64 R48, [R1+0xdb8] ;  /* 0x000db80001307983 */ /* 0x000ee80000300a00 */
[----:B------:R-:W3:Y:S04]  /*2e4b0*/  LDL.LU.64 R194, [R1+0xdb0] ;  /* 0x000db00001c27983 */ /* 0x000ee80000300a00 */
[----:B------:R-:W3:Y:S04]  /*2e4c0*/  LDL.LU.64 R190, [R1+0xda8] ;  /* 0x000da80001be7983 */ /* 0x000ee80000300a00 */
[----:B------:R-:W3:Y:S04]  /*2e4d0*/  LDL.LU.64 R186, [R1+0xda0] ;  /* 0x000da00001ba7983 */ /* 0x000ee80000300a00 */
[----:B------:R-:W3:Y:S04]  /*2e4e0*/  LDL.LU.64 R182, [R1+0xd98] ;  /* 0x000d980001b67983 */ /* 0x000ee80000300a00 */
[----:B------:R-:W3:Y:S01]  /*2e4f0*/  LDL.LU.64 R146, [R1+0xd88] ;  /* 0x000d880001927983 */ /* 0x000ee20000300a00 */
[----:B------:R-:W-:-:S02]  /*2e500*/  VIADD R26, R2, 0x100000 ;  /* 0x00100000021a7836 */ /* 0x000fc40000000000 */
[----:B----4-:R-:W-:-:S05]  /*2e510*/  IMAD.WIDE R26, R252, 0x4, R206 ;  /* 0x00000004fc1a7825 */ /* 0x010fca00078e02ce */
[----:B------:R1:W-:Y:S01]  /*2e520*/  STL.64 [R1+0x50], R26 ;  /* 0x0000501a01007387 */ /* 0x0003e20000100a00 */
[----:B--2---:R-:W-:-:S05]  /*2e530*/  IMAD.WIDE R22, R252, 0x4, R202 ;  /* 0x00000004fc167825 */ /* 0x004fca00078e02ca */
[----:B------:R2:W-:Y:S01]  /*2e540*/  STL.64 [R1+0x48], R22 ;  /* 0x0000481601007387 */ /* 0x0005e20000100a00 */
[----:B---3--:R-:W-:-:S04]  /*2e550*/  IMAD.WIDE R30, R252, 0x4, R198 ;  /* 0x00000004fc1e7825 */ /* 0x008fc800078e02c6 */
        /* <DEDUP_REMOVED lines=13> */
[----:B------:R-:W-:Y:S03]  /*2e630*/  STL.64 [R1+0x10], R30 ;  /* 0x0000101e01007387 */ /* 0x000fe60000100a00 */
[C---:B---3--:R-:W-:Y:S01]  /*2e640*/  IMAD.WIDE R22, R252.reuse, 0x4, R112 ;  /* 0x00000004fc167825 */ /* 0x048fe200078e0270 */
[----:B------:R-:W-:Y:S04]  /*2e650*/  STL.64 [R1+0x8], R26 ;  /* 0x0000081a01007387 */ /* 0x000fe80000100a00 */
[----:B------:R1:W-:Y:S04]  /*2e660*/  STL.64 [R1], R22 ;  /* 0x0000001601007387 */ /* 0x0003e80000100a00 */
[----:B------:R-:W2:Y:S04]  /*2e670*/  LDL.LU.64 R96, [R1+0xd80] ;  /* 0x000d800001607983 */ /* 0x000ea80000300a00 */
[----:B------:R-:W3:Y:S04]  /*2e680*/  LDL.LU.64 R44, [R1+0xd78] ;  /* 0x000d7800012c7983 */ /* 0x000ee80000300a00 */
[----:B------:R-:W4:Y:S01]  /*2e690*/  LDL.LU.64 R76, [R1+0xd70] ;  /* 0x000d7000014c7983 */ /* 0x000f220000300a00 */
[----:B------:R-:W-:-:S04]  /*2e6a0*/  IMAD.WIDE R234, R252, 0x4, R60 ;  /* 0x00000004fcea7825 */ /* 0x000fc800078e023c */
[----:B-1----:R-:W-:-:S04]  /*2e6b0*/  IMAD.WIDE R22, R252, 0x4, R56 ;  /* 0x00000004fc167825 */ /* 0x002fc800078e0238 */
[----:B------:R-:W-:-:S04]  /*2e6c0*/  IMAD.WIDE R26, R252, 0x4, R52 ;  /* 0x00000004fc1a7825 */ /* 0x000fc800078e0234 */
[C---:B------:R-:W-:Y:S02]  /*2e6d0*/  IMAD.WIDE R30, R252.reuse, 0x4, R48 ;  /* 0x00000004fc1e7825 */ /* 0x040fe400078e0230 */
        /* <DEDUP_REMOVED lines=12> */
[----:B------:R-:W-:-:S03]  /*2e7a0*/  IMAD.WIDE R238, R252, 0x4, R80 ;  /* 0x00000004fcee7825 */ /* 0x000fc600078e0250 */
[----:B------:R-:W3:Y:S04]  /*2e7b0*/  LDL.LU.64 R158, [R1+0xce0] ;  /* 0x000ce000019e7983 */ /* 0x000ee80000300a00 */
[----:B------:R-:W3:Y:S01]  /*2e7c0*/  LDL.LU.64 R154, [R1+0xcd8] ;  /* 0x000cd800019a7983 */ /* 0x000ee20000300a00 */
[----:B------:R-:W-:-:S03]  /*2e7d0*/  IMAD.WIDE R242, R252, 0x4, R84 ;  /* 0x00000004fcf27825 */ /* 0x000fc600078e0254 */
[----:B------:R-:W3:Y:S04]  /*2e7e0*/  LDL.LU.64 R150, [R1+0xcd0] ;  /* 0x000cd00001967983 */ /* 0x000ee80000300a00 */
[----:B------:R-:W3:Y:S01]  /*2e7f0*/  LDL.LU.64 R124, [R1+0xcc8] ;  /* 0x000cc800017c7983 */ /* 0x000ee20000300a00 */
[----:B------:R-:W-:-:S03]  /*2e800*/  IMAD.WIDE R246, R252, 0x4, R88 ;  /* 0x00000004fcf67825 */ /* 0x000fc600078e0258 */
[----:B------:R-:W3:Y:S04]  /*2e810*/  LDL.LU.64 R80, [R1+0xcc0] ;  /* 0x000cc00001507983 */ /* 0x000ee80000300a00 */
[----:B------:R-:W3:Y:S04]  /*2e820*/  LDL.LU.64 R120, [R1+0xcb8] ;  /* 0x000cb80001787983 */ /* 0x000ee80000300a00 */
[----:B------:R-:W3:Y:S04]  /*2e830*/  LDL.LU.64 R84, [R1+0xcb0] ;  /* 0x000cb00001547983 */ /* 0x000ee80000300a00 */
[----:B------:R-:W3:Y:S04]  /*2e840*/  LDL.LU.64 R116, [R1+0xca8] ;  /* 0x000ca80001747983 */ /* 0x000ee80000300a00 */
[----:B------:R-:W3:Y:S04]  /*2e850*/  LDL.LU.64 R88, [R1+0xca0] ;  /* 0x000ca00001587983 */ /* 0x000ee80000300a00 */
[----:B------:R-:W3:Y:S01]  /*2e860*/  LDL.LU.64 R112, [R1+0xc98] ;  /* 0x000c980001707983 */ /* 0x000ee20000300a00 */
[----:B------:R-:W-:-:S03]  /*2e870*/  IMAD.WIDE R250, R252, 0x4, R92 ;  /* 0x00000004fcfa7825 */ /* 0x000fc600078e025c */
        /* <DEDUP_REMOVED lines=10> */
[----:B------:R-:W3:Y:S04]  /*2e920*/  LDL.LU.64 R146, [R1+0xc68] ;  /* 0x000c680001927983 */ /* 0x000ee80000300a00 */
[----:B------:R-:W3:Y:S04]  /*2e930*/  LDL.LU.64 R104, [R1+0xc60] ;  /* 0x000c600001687983 */ /* 0x000ee80000300a00 */
[----:B------:R-:W3:Y:S04]  /*2e940*/  LDL.LU.64 R226, [R1+0xc58] ;  /* 0x000c580001e27983 */ /* 0x000ee80000300a00 */
[----:B------:R-:W3:Y:S04]  /*2e950*/  LDL.LU.64 R108, [R1+0xc50] ;  /* 0x000c5000016c7983 */ /* 0x000ee80000300a00 */
[----:B------:R-:W3:Y:S01]  /*2e960*/  LDL.LU.64 R222, [R1+0xc48] ;  /* 0x000c480001de7983 */ /* 0x000ee20000300a00 */
[----:B--2---:R-:W-:-:S04]  /*2e970*/  IMAD.WIDE R42, R252, 0x4, R96 ;  /* 0x00000004fc2a7825 */ /* 0x004fc800078e0260 */
[----:B----4-:R-:W-:-:S04]  /*2e980*/  IMAD.WIDE R46, R252, 0x4, R76 ;  /* 0x00000004fc2e7825 */ /* 0x010fc800078e024c */
[----:B---3--:R-:W-:-:S04]  /*2e990*/  IMAD.WIDE R50, R252, 0x4, R72 ;  /* 0x00000004fc327825 */ /* 0x008fc800078e0248 */
        /* <DEDUP_REMOVED lines=10> */
[C---:B------:R-:W-:Y:S02]  /*2ea40*/  IMAD.WIDE R90, R252.reuse, 0x4, R112 ;  /* 0x00000004fc5a7825 */ /* 0x040fe400078e0270 */
[----:B------:R-:W2:Y:S04]  /*2ea50*/  LDL.LU.64 R112, [R1+0xc38] ;  /* 0x000c380001707983 */ /* 0x000ea80000300a00 */
[----:B------:R-:W3:Y:S04]  /*2ea60*/  LDL.LU.64 R218, [R1+0xc30] ;  /* 0x000c300001da7983 */ /* 0x000ee80000300a00 */
[----:B------:R-:W4:Y:S04]  /*2ea70*/  LDL.LU.64 R116, [R1+0xc28] ;  /* 0x000c280001747983 */ /* 0x000f280000300a00 */
[----:B------:R-:W2:Y:S04]  /*2ea80*/  LDL.LU.64 R214, [R1+0xc20] ;  /* 0x000c200001d67983 */ /* 0x000ea80000300a00 */
[----:B------:R-:W4:Y:S04]  /*2ea90*/  LDL.LU.64 R120, [R1+0xc18] ;  /* 0x000c180001787983 */ /* 0x000f280000300a00 */
[----:B------:R-:W3:Y:S04]  /*2eaa0*/  LDL.LU.64 R178, [R1+0xc10] ;  /* 0x000c100001b27983 */ /* 0x000ee80000300a00 */
[----:B------:R-:W4:Y:S04]  /*2eab0*/  LDL.LU.64 R124, [R1+0xc08] ;  /* 0x000c0800017c7983 */ /* 0x000f280000300a00 */
[----:B------:R-:W2:Y:S04]  /*2eac0*/  LDL.LU.64 R174, [R1+0xc00] ;  /* 0x000c000001ae7983 */ /* 0x000ea80000300a00 */
        /* <DEDUP_REMOVED lines=8> */
[----:B------:R-:W-:-:S03]  /*2eb50*/  IMAD.WIDE R76, R252, 0x4, R150 ;  /* 0x00000004fc4c7825 */ /* 0x000fc600078e0296 */
[----:B------:R-:W4:Y:S04]  /*2eb60*/  LDL.LU.64 R206, [R1+0xbc0] ;  /* 0x000bc00001ce7983 */ /* 0x000f280000300a00 */
[----:B------:R-:W4:Y:S01]  /*2eb70*/  LDL.LU.64 R202, [R1+0xbb8] ;  /* 0x000bb80001ca7983 */ /* 0x000f220000300a00 */
[----:B------:R-:W-:-:S03]  /*2eb80*/  IMAD.WIDE R74, R252, 0x4, R154 ;  /* 0x00000004fc4a7825 */ /* 0x000fc600078e029a */
        /* <DEDUP_REMOVED lines=10> */
[----:B------:R-:W4:Y:S04]  /*2ec30*/  LDL.LU.64 R158, [R1+0xb88] ;  /* 0x000b8800019e7983 */ /* 0x000f280000300a00 */
[----:B------:R-:W4:Y:S04]  /*2ec40*/  LDL.LU.64 R194, [R1+0xb80] ;  /* 0x000b800001c27983 */ /* 0x000f280000300a00 */
[----:B------:R-:W4:Y:S04]  /*2ec50*/  LDL.LU.64 R190, [R1+0xb78] ;  /* 0x000b780001be7983 */ /* 0x000f280000300a00 */
[----:B------:R-:W4:Y:S04]  /*2ec60*/  LDL.LU.64 R186, [R1+0xb68] ;  /* 0x000b680001ba7983 */ /* 0x000f280000300a00 */
[----:B------:R-:W4:Y:S01]  /*2ec70*/  LDL.LU.64 R182, [R1+0xb60] ;  /* 0x000b600001b67983 */ /* 0x000f220000300a00 */
[----:B------:R-:W-:-:S04]  /*2ec80*/  IMAD.WIDE R110, R252, 0x4, R222 ;  /* 0x00000004fc6e7825 */ /* 0x000fc800078e02de */
[----:B------:R-:W-:-:S04]  /*2ec90*/  IMAD.WIDE R106, R252, 0x4, R226 ;  /* 0x00000004fc6a7825 */ /* 0x000fc800078e02e2 */
[----:B------:R-:W-:-:S04]  /*2eca0*/  IMAD.WIDE R228, R252, 0x4, R8 ;  /* 0x00000004fce47825 */ /* 0x000fc800078e0208 */
[----:B------:R-:W-:-:S04]  /*2ecb0*/  IMAD.WIDE R230, R252, 0x4, R6 ;  /* 0x00000004fce67825 */ /* 0x000fc800078e0206 */
[----:B---3--:R-:W-:-:S04]  /*2ecc0*/  IMAD.WIDE R122, R252, 0x4, R178 ;  /* 0x00000004fc7a7825 */ /* 0x008fc800078e02b2 */
[----:B--2---:R-:W-:-:S04]  /*2ecd0*/  IMAD.WIDE R126, R252, 0x4, R174 ;  /* 0x00000004fc7e7825 */ /* 0x004fc800078e02ae */
[----:B----4-:R-:W-:-:S04]  /*2ece0*/  IMAD.WIDE R130, R252, 0x4, R170 ;  /* 0x00000004fc827825 */ /* 0x010fc800078e02aa */
[C---:B------:R-:W-:Y:S02]  /*2ecf0*/  IMAD.WIDE R134, R252.reuse, 0x4, R166 ;  /* 0x00000004fc867825 */ /* 0x040fe400078e02a6 */
[----:B------:R-:W2:Y:S04]  /*2ed00*/  LDL.LU.64 R166, [R1+0xb58] ;  /* 0x000b580001a67983 */ /* 0x000ea80000300a00 */
[----:B------:R-:W3:Y:S04]  /*2ed10*/  LDL.LU.64 R168, [R1+0xb48] ;  /* 0x000b480001a87983 */ /* 0x000ee80000300a00 */
[----:B------:R-:W4:Y:S04]  /*2ed20*/  LDL.LU.64 R170, [R1+0xb40] ;  /* 0x000b400001aa7983 */ /* 0x000f280000300a00 */
        /* <DEDUP_REMOVED lines=11> */
[C---:B------:R-:W-:Y:S02]  /*2ede0*/  IMAD.WIDE R164, R252.reuse, 0x4, R182 ;  /* 0x00000004fca47825 */ /* 0x040fe400078e02b6 */
        /* <DEDUP_REMOVED lines=60> */
[----:B---3--:R-:W-:-:S04]  /*2f1b0*/  IMAD.WIDE R168, R252, 0x4, R168 ;  /* 0x00000004fca87825 */ /* 0x008fc800078e02a8 */
[----:B----4-:R-:W-:-:S04]  /*2f1c0*/  IMAD.WIDE R170, R252, 0x4, R170 ;  /* 0x00000004fcaa7825 */ /* 0x010fc800078e02aa */
        /* <DEDUP_REMOVED lines=27> */
[C---:B------:R-:W-:Y:S01]  /*2f380*/  IMAD.WIDE R226, R252.reuse, 0x4, R226 ;  /* 0x00000004fce27825 */ /* 0x040fe200078e02e2 */
[----:B------:R1:W-:Y:S04]  /*2f390*/  STL.64 [R1+0xfb0], R2 ;  /* 0x000fb00201007387 */ /* 0x0003e80000100a00 */
[----:B------:R-:W0:Y:S04]  /*2f3a0*/  LDGDEPBAR ;  /* 0x00000000000079af */ /* 0x000e280000000000 */
[----:B-1----:R-:W2:Y:S04]  /*2f3b0*/  LDL.LU.64 R2, [R1+0x60] ;  /* 0x0000600001027983 */ /* 0x002ea80000300a00 */
[----:B------:R1:W-:Y:S04]  /*2f3c0*/  STL.64 [R1+0xfa8], R4 ;  /* 0x000fa80401007387 */ /* 0x0003e80000100a00 */
[----:B-1----:R-:W3:Y:S04]  /*2f3d0*/  LDL.LU.64 R4, [R1+0x20] ;  /* 0x0000200001047983 */ /* 0x002ee80000300a00 */
[----:B------:R1:W-:Y:S04]  /*2f3e0*/  STL.64 [R1+0xfa0], R10 ;  /* 0x000fa00a01007387 */ /* 0x0003e80000100a00 */
[----:B-1----:R-:W4:Y:S04]  /*2f3f0*/  LDL.LU.64 R10, [R1+0x18] ;  /* 0x00001800010a7983 */ /* 0x002f280000300a00 */
[----:B------:R-:W-:Y:S04]  /*2f400*/  STL.64 [R1+0xf98], R12 ;  /* 0x000f980c01007387 */ /* 0x000fe80000100a00 */
[----:B------:R1:W-:Y:S04]  /*2f410*/  STL.64 [R1+0xf58], R8 ;  /* 0x000f580801007387 */ /* 0x0003e80000100a00 */
[----:B-1----:R-:W4:Y:S04]  /*2f420*/  LDL.LU.64 R8, [R1+0x58] ;  /* 0x0000580001087983 */ /* 0x002f280000300a00 */
[----:B------:R1:W-:Y:S04]  /*2f430*/  STL.64 [R1+0xf50], R6 ;  /* 0x000f500601007387 */ /* 0x0003e80000100a00 */
[----:B--2---:R-:W-:Y:S01]  /*2f440*/  LDGSTS.E [R15+0x20000], desc[UR8][R2.64], P0 ;  /* 0x20000000020f7fae */ /* 0x004fe20008121848 */
[----:B-1----:R-:W-:-:S03]  /*2f450*/  IMAD.WIDE R6, R252, 0x4, R2 ;  /* 0x00000004fc067825 */ /* 0x002fc600078e0202 */
[----:B------:R-:W2:Y:S04]  /*2f460*/  LDL.LU.64 R2, [R1+0x50] ;  /* 0x0000500001027983 */ /* 0x000ea80000300a00 */
[----:B------:R-:W2:Y:S04]  /*2f470*/  LDL.LU.64 R12, [R1+0x10] ;  /* 0x00001000010c7983 */ /* 0x000ea80000300a00 */
        /* <DEDUP_REMOVED lines=15> */
[----:B----4-:R1:W-:Y:S04]  /*2f570*/  LDGSTS.E [R16+0x20080], desc[UR8][R8.64], P0 ;  /* 0x2008000008107fae */ /* 0x0103e80008121848 */
[----:B------:R-:W-:Y:S04]  /*2f580*/  LDGSTS.E [R16+0x20480], desc[UR8][R10.64], P0 ;  /* 0x204800000a107fae */ /* 0x000fe80008121848 */
[----:B------:R-:W-:Y:S04]  /*2f590*/  LDGSTS.E [R16+0x20880], desc[UR8][R242.64], P0 ;  /* 0x20880000f2107fae */ /* 0x000fe80008121848 */
[----:B------:R-:W-:Y:S01]  /*2f5a0*/  LDGSTS.E [R16+0x20c80], desc[UR8][R26.64], P0 ;  /* 0x20c800001a107fae */ /* 0x000fe20008121848 */
[----:B-1----:R-:W-:-:S03]  /*2f5b0*/  IMAD.WIDE R8, R252, 0x4, R8 ;  /* 0x00000004fc087825 */ /* 0x002fc600078e0208 */
        /* <DEDUP_REMOVED lines=12> */
[----:B------:R1:W-:Y:S04]  /*2f680*/  STL.64 [R1+0x870], R6 ;  /* 0x0008700601007387 */ /* 0x0003e80000100a00 */
[----:B-1----:R-:W3:Y:S04]  /*2f690*/  LDL.LU.64 R6, [R1+0x8] ;  /* 0x0000080001067983 */ /* 0x002ee80000300a00 */
[----:B------:R1:W-:Y:S04]  /*2f6a0*/  STL.64 [R1+0x880], R8 ;  /* 0x0008800801007387 */ /* 0x0003e80000100a00 */
[----:B--2---:R-:W-:Y:S01]  /*2f6b0*/  LDGSTS.E [R17+0x20100], desc[UR8][R2.64], P0 ;  /* 0x2010000002117fae */ /* 0x004fe20008121848 */
        /* <DEDUP_REMOVED lines=12> */
[----:B------:R-:W2:Y:S04]  /*2f780*/  LDL.LU.64 R2, [R1+0x40] ;  /* 0x0000400001027983 */ /* 0x000ea80000300a00 */
[----:B------:R-:W-:Y:S04]  /*2f790*/  LDGSTS.E [R17+0x23100], desc[UR8][R172.64], P0 ;  /* 0x23100000ac117fae */ /* 0x000fe80008121848 */
[----:B------:R1:W-:Y:S04]  /*2f7a0*/  STL.64 [R1+0x888], R8 ;  /* 0x0008880801007387 */ /* 0x0003e80000100a00 */
[----:B------:R-:W-:Y:S04]  /*2f7b0*/  LDGSTS.E [R17+0x23500], desc[UR8][R188.64], P0 ;  /* 0x23500000bc117fae */ /* 0x000fe80008121848 */
[----:B------:R-:W-:Y:S04]  /*2f7c0*/  LDGSTS.E [R17+0x23900], desc[UR8][R204.64], P0 ;  /* 0x23900000cc117fae */ /* 0x000fe80008121848 */
[----:B-1----:R-:W4:Y:S04]  /*2f7d0*/  LDL.LU.64 R8, [R1] ;  /* 0x0000000001087983 */ /* 0x002f280000300a00 */
[----:B------:R-:W-:Y:S04]  /*2f7e0*/  LDGSTS.E [R17+0x23d00], desc[UR8][R220.64], P0 ;  /* 0x23d00000dc117fae */ /* 0x000fe80008121848 */
[----:B------:R1:W-:Y:S04]  /*2f7f0*/  STL.64 [R1+0xf90], R16 ;  /* 0x000f901001007387 */ /* 0x0003e80000100a00 */
[----:B-1----:R-:W3:Y:S04]  /*2f800*/  LDL.LU.64 R16, [R1+0x48] ;  /* 0x0000480001107983 */ /* 0x002ee80000300a00 */
[----:B---3--:R1:W-:Y:S04]  /*2f810*/  LDGSTS.E [R18+0x20180], desc[UR8][R16.64], P0 ;  /* 0x2018000010127fae */ /* 0x0083e80008121848 */
[----:B------:R-:W-:Y:S04]  /*2f820*/  LDGSTS.E [R18+0x20580], desc[UR8][R6.64], P0 ;  /* 0x2058000006127fae */ /* 0x000fe80008121848 */
[----:B------:R-:W-:Y:S01]  /*2f830*/  LDGSTS.E [R18+0x20980], desc[UR8][R238.64], P0 ;  /* 0x20980000ee127fae */ /* 0x000fe20008121848 */
[----:B-1----:R-:W-:-:S03]  /*2f840*/  IMAD.WIDE R16, R252, 0x4, R16 ;  /* 0x00000004fc107825 */ /* 0x002fc600078e0210 */
[----:B------:R-:W-:Y:S04]  /*2f850*/  LDGSTS.E [R18+0x20d80], desc[UR8][R30.64], P0 ;  /* 0x20d800001e127fae */ /* 0x000fe80008121848 */
[----:B------:R1:W-:Y:S04]  /*2f860*/  STL.64 [R1+0x898], R16 ;  /* 0x0008981001007387 */ /* 0x0003e80000100a00 */
[----:B------:R-:W-:Y:S04]  /*2f870*/  LDGSTS.E [R18+0x21180], desc[UR8][R46.64], P0 ;  /* 0x211800002e127fae */ /* 0x000fe80008121848 */
[----:B------:R-:W-:Y:S04]  /*2f880*/  LDGSTS.E [R18+0x21580], desc[UR8][R62.64], P0 ;  /* 0x215800003e127fae */ /* 0x000fe80008121848 */
[----:B-1----:R-:W3:Y:S04]  /*2f890*/  LDL.LU.64 R16, [R1+0x38] ;  /* 0x0000380001107983 */ /* 0x002ee80000300a00 */
        /* <DEDUP_REMOVED lines=10> */
[----:B--2---:R1:W-:Y:S04]  /*2f940*/  LDGSTS.E [R19+0x20200], desc[UR8][R2.64], P0 ;  /* 0x2020000002137fae */ /* 0x0043e80008121848 */
[----:B----4-:R-:W-:Y:S04]  /*2f950*/  LDGSTS.E [R19+0x20600], desc[UR8][R8.64], P0 ;  /* 0x2060000008137fae */ /* 0x010fe80008121848 */
        /* <DEDUP_REMOVED lines=13> */
[----:B------:R-:W-:Y:S04]  /*2fa30*/  LDGSTS.E [R19+0x23600], desc[UR8][R192.64], P0 ;  /* 0x23600000c0137fae */ /* 0x000fe80008121848 */
[----:B------:R-:W-:Y:S04]  /*2fa40*/  LDGSTS.E [R19+0x23a00], desc[UR8][R208.64], P0 ;  /* 0x23a00000d0137fae */ /* 0x000fe80008121848 */
[----:B-1----:R-:W2:Y:S04]  /*2fa50*/  LDL.LU.64 R2, [R1+0xfb0] ;  /* 0x000fb00001027983 */ /* 0x002ea80000300a00 */
[----:B------:R-:W-:Y:S04]  /*2fa60*/  LDGSTS.E [R19+0x23e00], desc[UR8][R224.64], P0 ;  /* 0x23e00000e0137fae */ /* 0x000fe80008121848 */
[----:B------:R1:W-:Y:S04]  /*2fa70*/  STL.64 [R1+0xf78], R18 ;  /* 0x000f781201007387 */ /* 0x0003e80000100a00 */
[----:B-1----:R-:W4:Y:S04]  /*2fa80*/  LDL.LU.64 R18, [R1+0x30] ;  /* 0x0000300001127983 */ /* 0x002f280000300a00 */
        /* <DEDUP_REMOVED lines=18> */
[----:B------:R-:W-:Y:S01]  /*2fbb0*/  LDGSTS.E [R20+0x23e80], desc[UR8][R226.64], P0 ;  /* 0x23e80000e2147fae */ /* 0x000fe20008121848 */
[----:B------:R-:W-:-:S03]  /*2fbc0*/  IMAD.WIDE R6, R252, 0x4, R6 ;  /* 0x00000004fc067825 */ /* 0x000fc600078e0206 */
        /* <DEDUP_REMOVED lines=16> */
[----:B------:R1:W-:Y:S04]  /*2fcd0*/  LDGSTS.E [R21+0x23f00], desc[UR8][R228.64], P0 ;  /* 0x23f00000e4157fae */ /* 0x0003e80008121848 */
[----:B------:R4:W-:Y:S04]  /*2fce0*/  STL.64 [R1+0x8b8], R18 ;  /* 0x0008b81201007387 */ /* 0x0009e80000100a00 */
[----:B------:R1:W-:Y:S01]  /*2fcf0*/  STL.64 [R1+0xf70], R20 ;  /* 0x000f701401007387 */ /* 0x0003e20000100a00 */
[----:B----4-:R-:W-:-:S03]  /*2fd00*/  IMAD.WIDE R18, R252, 0x4, R4 ;  /* 0x00000004fc127825 */ /* 0x010fc600078e0204 */
[----:B------:R-:W4:Y:S01]  /*2fd10*/  LDL.LU.64 R4, [R1+0xfa8] ;  /* 0x000fa80001047983 */ /* 0x000f220000300a00 */
[----:B-1----:R-:W-:-:S04]  /*2fd20*/  IMAD.WIDE R20, R252, 0x4, R48 ;  /* 0x00000004fc147825 */ /* 0x002fc800078e0230 */
[C---:B------:R-:W-:Y:S01]  /*2fd30*/  IMAD.WIDE R64, R252.reuse, 0x4, R64 ;  /* 0x00000004fc407825 */ /* 0x040fe200078e0240 */
[----:B---3--:R1:W-:Y:S04]  /*2fd40*/  LDGSTS.E [R0+0x20380], desc[UR8][R16.64], P0 ;  /* 0x2038000010007fae */ /* 0x0083e80008121848 */
[----:B------:R-:W-:Y:S04]  /*2fd50*/  LDGSTS.E [R0+0x20780], desc[UR8][R246.64], P0 ;  /* 0x20780000f6007fae */ /* 0x000fe80008121848 */
[----:B------:R-:W-:Y:S01]  /*2fd60*/  LDGSTS.E [R0+0x20b80], desc[UR8][R22.64], P0 ;  /* 0x20b8000016007fae */ /* 0x000fe20008121848 */
[----:B-1----:R-:W-:-:S03]  /*2fd70*/  IMAD.WIDE R16, R252, 0x4, R16 ;  /* 0x00000004fc107825 */ /* 0x002fc600078e0210 */
[----:B------:R-:W-:Y:S04]  /*2fd80*/  LDGSTS.E [R0+0x20f80], desc[UR8][R38.64], P0 ;  /* 0x20f8000026007fae */ /* 0x000fe80008121848 */
[----:B------:R1:W-:Y:S04]  /*2fd90*/  STL.64 [R1+0x8c0], R16 ;  /* 0x0008c01001007387 */ /* 0x0003e80000100a00 */
[----:B------:R3:W-:Y:S01]  /*2fda0*/  LDGSTS.E [R0+0x21380], desc[UR8][R54.64], P0 ;  /* 0x2138000036007fae */ /* 0x0007e20008121848 */
[----:B------:R-:W-:-:S03]  /*2fdb0*/  IMAD.WIDE R68, R252, 0x4, R68 ;  /* 0x00000004fc447825 */ /* 0x000fc600078e0244 */
[----:B------:R4:W-:Y:S01]  /*2fdc0*/  LDGSTS.E [R0+0x21780], desc[UR8][R70.64], P0 ;  /* 0x2178000046007fae */ /* 0x0009e20008121848 */
[----:B-1----:R-:W-:-:S03]  /*2fdd0*/  IMAD.WIDE R16, R252, 0x4, R10 ;  /* 0x00000004fc107825 */ /* 0x002fc600078e020a */
[----:B------:R1:W-:Y:S04]  /*2fde0*/  LDGSTS.E [R0+0x21b80], desc[UR8][R86.64], P0 ;  /* 0x21b8000056007fae */ /* 0x0003e80008121848 */
[----:B------:R-:W4:Y:S04]  /*2fdf0*/  LDL.LU.64 R10, [R1+0xfa0] ;  /* 0x000fa000010a7983 */ /* 0x000f280000300a00 */
[----:B------:R2:W-:Y:S01]  /*2fe00*/  STL.64 [R1+0x8c8], R18 ;  /* 0x0008c81201007387 */ /* 0x0005e20000100a00 */
[----:B---3--:R-:W-:-:S03]  /*2fe10*/  IMAD.WIDE R54, R252, 0x4, R54 ;  /* 0x00000004fc367825 */ /* 0x008fc600078e0236 */
[----:B------:R-:W-:Y:S01]  /*2fe20*/  LDGSTS.E [R0+0x21f80], desc[UR8][R102.64], P0 ;  /* 0x21f8000066007fae */ /* 0x000fe20008121848 */
[----:B------:R-:W-:-:S03]  /*2fe30*/  IMAD.WIDE R78, R252, 0x4, R78 ;  /* 0x00000004fc4e7825 */ /* 0x000fc600078e024e */
[----:B------:R-:W-:Y:S01]  /*2fe40*/  LDGSTS.E [R0+0x22380], desc[UR8][R118.64], P0 ;  /* 0x2238000076007fae */ /* 0x000fe20008121848 */
[----:B--2---:R-:W-:-:S03]  /*2fe50*/  IMAD.WIDE R18, R252, 0x4, R12 ;  /* 0x00000004fc127825 */ /* 0x004fc600078e020c */
[----:B------:R-:W-:Y:S04]  /*2fe60*/  LDGSTS.E [R0+0x22780], desc[UR8][R134.64], P0 ;  /* 0x2278000086007fae */ /* 0x000fe80008121848 */
[----:B------:R-:W2:Y:S04]  /*2fe70*/  LDL.LU.64 R12, [R1+0xf98] ;  /* 0x000f9800010c7983 */ /* 0x000ea80000300a00 */
[----:B------:R3:W-:Y:S04]  /*2fe80*/  STL.64 [R1+0x8d8], R16 ;  /* 0x0008d81001007387 */ /* 0x0007e80000100a00 */
[----:B------:R-:W-:Y:S04]  /*2fe90*/  STL.64 [R1+0x8e0], R18 ;  /* 0x0008e01201007387 */ /* 0x000fe80000100a00 */
[----:B------:R1:W-:Y:S01]  /*2fea0*/  STL.64 [R1+0x8e8], R6 ;  /* 0x0008e80601007387 */ /* 0x0003e20000100a00 */
[----:B---3--:R-:W-:-:S03]  /*2feb0*/  IMAD.WIDE R16, R252, 0x4, R8 ;  /* 0x00000004fc107825 */ /* 0x008fc600078e0208 */
[----:B------:R-:W-:Y:S01]  /*2fec0*/  LDGSTS.E [R0+0x22b80], desc[UR8][R150.64], P0 ;  /* 0x22b8000096007fae */ /* 0x000fe20008121848 */
[----:B------:R-:W-:-:S03]  /*2fed0*/  IMAD.WIDE R8, R252, 0x4, R250 ;  /* 0x00000004fc087825 */ /* 0x000fc600078e02fa */
[----:B------:R-:W-:Y:S01]  /*2fee0*/  STL.64 [R1+0x8f8], R16 ;  /* 0x0008f81001007387 */ /* 0x000fe20000100a00 */
[----:B-1----:R-:W-:-:S03]  /*2fef0*/  IMAD.WIDE R6, R252, 0x4, R248 ;  /* 0x00000004fc067825 */ /* 0x002fc600078e02f8 */
[----:B------:R1:W-:Y:S04]  /*2ff00*/  STL.64 [R1+0x900], R8 ;  /* 0x0009000801007387 */ /* 0x0003e80000100a00 */
[----:B------:R3:W-:Y:S01]  /*2ff10*/  STL.64 [R1+0x908], R6 ;  /* 0x0009080601007387 */ /* 0x0007e20000100a00 */
[----:B------:R-:W-:-:S03]  /*2ff20*/  IMAD.WIDE R18, R252, 0x4, R24 ;  /* 0x00000004fc127825 */ /* 0x000fc600078e0218 */
[----:B------:R2:W-:Y:S01]  /*2ff30*/  LDGSTS.E [R0+0x22f80], desc[UR8][R166.64], P0 ;  /* 0x22f80000a6007fae */ /* 0x0005e20008121848 */
[----:B-1----:R-:W-:-:S03]  /*2ff40*/  IMAD.WIDE R8, R252, 0x4, R246 ;  /* 0x00000004fc087825 */ /* 0x002fc600078e02f6 */
[----:B------:R-:W-:Y:S01]  /*2ff50*/  LDGSTS.E [R0+0x23380], desc[UR8][R182.64], P0 ;  /* 0x23380000b6007fae */ /* 0x000fe20008121848 */
[----:B---3--:R-:W-:-:S03]  /*2ff60*/  IMAD.WIDE R6, R252, 0x4, R244 ;  /* 0x00000004fc067825 */ /* 0x008fc600078e02f4 */
[----:B------:R1:W-:Y:S01]  /*2ff70*/  STL.64 [R1+0x918], R8 ;  /* 0x0009180801007387 */ /* 0x0003e20000100a00 */
[----:B------:R-:W-:-:S03]  /*2ff80*/  IMAD.WIDE R16, R252, 0x4, R242 ;  /* 0x00000004fc107825 */ /* 0x000fc600078e02f2 */
[----:B------:R3:W-:Y:S04]  /*2ff90*/  STL.64 [R1+0x920], R6 ;  /* 0x0009200601007387 */ /* 0x0007e80000100a00 */
[----:B------:R3:W-:Y:S01]  /*2ffa0*/  STL.64 [R1+0x928], R16 ;  /* 0x0009281001007387 */ /* 0x0007e20000100a00 */
        /* <DEDUP_REMOVED lines=12> */
[----:B------:R3:W-:Y:S01]  /*30070*/  STL.64 [R1+0x960], R6 ;  /* 0x0009600601007387 */ /* 0x0007e20000100a00 */
[----:B------:R-:W-:-:S03]  /*30080*/  IMAD.WIDE R82, R252, 0x4, R82 ;  /* 0x00000004fc527825 */ /* 0x000fc600078e0252 */
[----:B------:R3:W-:Y:S01]  /*30090*/  STL.64 [R1+0x978], R18 ;  /* 0x0009781201007387 */ /* 0x0007e20000100a00 */
[----:B------:R-:W-:-:S03]  /*300a0*/  IMAD.WIDE R84, R252, 0x4, R84 ;  /* 0x00000004fc547825 */ /* 0x000fc600078e0254 */
[----:B------:R-:W-:Y:S01]  /*300b0*/  LDGSTS.E [R0+0x23f80], desc[UR8][R230.64], P0 ;  /* 0x23f80000e6007fae */ /* 0x000fe20008121848 */
[----:B------:R-:W-:-:S03]  /*300c0*/  IMAD.WIDE R94, R252, 0x4, R94 ;  /* 0x00000004fc5e7825 */ /* 0x000fc600078e025e */
[----:B------:R-:W0:Y:S01]  /*300d0*/  LDGDEPBAR ;  /* 0x00000000000079af */ /* 0x000e220000000000 */
        /* <DEDUP_REMOVED lines=37> */
[----:B------:R-:W-:Y:S01]  /*30330*/  IMAD.WIDE R190, R252, 0x4, R190 ;  /* 0x00000004fcbe7825 */ /* 0x000fe200078e02be */
[----:B------:R-:W-:Y:S01]  /*30340*/  IADD3 R251, R2, 0x100000, RZ ;  /* 0x0010000002fb7810 */ /* 0x000fe20007ffe0ff */
[----:B------:R-:W2:Y:S02]  /*30350*/  LDC R27, c[0x0][0x230] ;  /* 0x00008c00ff1b7b82 */ /* 0x000ea40000000800 */
[----:B-1----:R-:W-:-:S04]  /*30360*/  IMAD.WIDE R8, R252, 0x4, R22 ;  /* 0x00000004fc087825 */ /* 0x002fc800078e0216 */
[C---:B---3--:R-:W-:Y:S01]  /*30370*/  IMAD.WIDE R6, R252.reuse, 0x4, R28 ;  /* 0x00000004fc067825 */ /* 0x048fe200078e021c */
[----:B------:R-:W-:Y:S01]  /*30380*/  STL.64 [R1+0x968], R8 ;  /* 0x0009680801007387 */ /* 0x000fe20000100a00 */
[----:B------:R-:W1:Y:S03]  /*30390*/  LDC R29, c[0x0][0x230] ;  /* 0x00008c00ff1d7b82 */ /* 0x000e660000000800 */
[----:B------:R3:W-:Y:S04]  /*303a0*/  STL.64 [R1+0x980], R16 ;  /* 0x0009801001007387 */ /* 0x0007e80000100a00 */
[----:B------:R4:W-:Y:S01]  /*303b0*/  STL.64 [R1+0xf60], R8 ;  /* 0x000f600801007387 */ /* 0x0009e20000100a00 */
[C---:B------:R-:W-:Y:S01]  /*303c0*/  IMAD.WIDE R18, R252.reuse, 0x4, R40 ;  /* 0x00000004fc127825 */ /* 0x040fe200078e0228 */
[----:B------:R-:W1:Y:S02]  /*303d0*/  LDC R28, c[0x0][0x230] ;  /* 0x00008c00ff1c7b82 */ /* 0x000e640000000800 */
[----:B------:R4:W-:Y:S01]  /*303e0*/  STL.64 [R1+0x988], R6 ;  /* 0x0009880601007387 */ /* 0x0009e20000100a00 */
[----:B---3--:R-:W-:-:S05]  /*303f0*/  IMAD.WIDE R16, R252, 0x4, R32 ;  /* 0x00000004fc107825 */ /* 0x008fca00078e0220 */
[----:B------:R-:W3:Y:S01]  /*30400*/  LDC R32, c[0x0][0x230] ;  /* 0x00008c00ff207b82 */ /* 0x000ee20000000800 */
[----:B----4-:R-:W-:-:S04]  /*30410*/  IMAD.WIDE R8, R252, 0x4, R30 ;  /* 0x00000004fc087825 */ /* 0x010fc800078e021e */
[C---:B------:R-:W-:Y:S01]  /*30420*/  IMAD.WIDE R6, R252.reuse, 0x4, R34 ;  /* 0x00000004fc067825 */ /* 0x040fe200078e0222 */
[----:B------:R4:W-:Y:S02]  /*30430*/  STL.64 [R1+0x998], R8 ;  /* 0x0009980801007387 */ /* 0x0009e40000100a00 */
[----:B------:R-:W3:Y:S02]  /*30440*/  LDC R30, c[0x0][0x230] ;  /* 0x00008c00ff1e7b82 */ /* 0x000ee40000000800 */
[----:B------:R2:W-:Y:S04]  /*30450*/  STL.64 [R1+0x9a0], R16 ;  /* 0x0009a01001007387 */ /* 0x0005e80000100a00 */
[----:B------:R2:W-:Y:S01]  /*30460*/  STL.64 [R1+0x9a8], R6 ;  /* 0x0009a80601007387 */ /* 0x0005e20000100a00 */
[C---:B------:R-:W-:Y:S01]  /*30470*/  IMAD.WIDE R40, R252.reuse, 0x4, R166 ;  /* 0x00000004fc287825 */ /* 0x040fe200078e02a6 */
[----:B------:R-:W3:Y:S03]  /*30480*/  LDC R31, c[0x0][0x230] ;  /* 0x00008c00ff1f7b82 */ /* 0x000ee60000000800 */
[----:B----4-:R-:W-:-:S04]  /*30490*/  IMAD.WIDE R8, R252, 0x4, R36 ;  /* 0x00000004fc087825 */ /* 0x010fc800078e0224 */
[C---:B--2---:R-:W-:Y:S01]  /*304a0*/  IMAD.WIDE R16, R252.reuse, 0x4, R42 ;  /* 0x00000004fc107825 */ /* 0x044fe200078e022a */
[----:B------:R2:W-:Y:S03]  /*304b0*/  STL.64 [R1+0x9b0], R8 ;  /* 0x0009b00801007387 */ /* 0x0005e60000100a00 */
[C---:B------:R-:W-:Y:S01]  /*304c0*/  IMAD.WIDE R6, R252.reuse, 0x4, R38 ;  /* 0x00000004fc067825 */ /* 0x040fe200078e0226 */
[----:B------:R-:W-:Y:S04]  /*304d0*/  STL.64 [R1+0x9c0], R18 ;  /* 0x0009c01201007387 */ /* 0x000fe80000100a00 */
[----:B------:R-:W-:Y:S01]  /*304e0*/  STL.64 [R1+0x9b8], R6 ;  /* 0x0009b80601007387 */ /* 0x000fe20000100a00 */
[----:B--2---:R-:W-:-:S03]  /*304f0*/  IMAD.WIDE R8, R252, 0x4, R44 ;  /* 0x00000004fc087825 */ /* 0x004fc600078e022c */
[----:B------:R-:W-:Y:S04]  /*30500*/  STL.64 [R1+0x9d8], R16 ;  /* 0x0009d81001007387 */ /* 0x000fe80000100a00 */
[----:B------:R2:W-:Y:S04]  /*30510*/  STL.64 [R1+0xf68], R6 ;  /* 0x000f680601007387 */ /* 0x0005e80000100a00 */
[----:B------:R4:W-:Y:S01]  /*30520*/  STL.64 [R1+0x9e0], R8 ;  /* 0x0009e00801007387 */ /* 0x0009e20000100a00 */
[----:B--2---:R-:W-:-:S04]  /*30530*/  IMAD.WIDE R6, R252, 0x4, R50 ;  /* 0x00000004fc067825 */ /* 0x004fc800078e0232 */
[----:B----4-:R-:W-:-:S05]  /*30540*/  IMAD.WIDE R8, R252, 0x4, R46 ;  /* 0x00000004fc087825 */ /* 0x010fca00078e022e */
[----:B------:R2:W-:Y:S04]  /*30550*/  STL.64 [R1+0x9e8], R8 ;  /* 0x0009e80801007387 */ /* 0x0005e80000100a00 */
[----:B------:R4:W-:Y:S04]  /*30560*/  STL.64 [R1+0xa00], R6 ;  /* 0x000a000601007387 */ /* 0x0009e80000100a00 */
[----:B------:R-:W-:Y:S01]  /*30570*/  STL.64 [R1+0x9f8], R20 ;  /* 0x0009f81401007387 */ /* 0x000fe20000100a00 */
[----:B--2---:R-:W-:-:S03]  /*30580*/  IMAD.WIDE R8, R252, 0x4, R52 ;  /* 0x00000004fc087825 */ /* 0x004fc600078e0234 */
[----:B------:R-:W-:Y:S01]  /*30590*/  STL.64 [R1+0xf80], R20 ;  /* 0x000f801401007387 */ /* 0x000fe20000100a00 */
[----:B----4-:R-:W-:-:S03]  /*305a0*/  IMAD.WIDE R6, R252, 0x4, R56 ;  /* 0x00000004fc067825 */ /* 0x010fc600078e0238 */
[----:B------:R-:W-:Y:S04]  /*305b0*/  STL.64 [R1+0xa08], R8 ;  /* 0x000a080801007387 */ /* 0x000fe80000100a00 */
[----:B------:R-:W-:Y:S04]  /*305c0*/  STL.64 [R1+0xf88], R8 ;  /* 0x000f880801007387 */ /* 0x000fe80000100a00 */
[----:B------:R2:W-:Y:S01]  /*305d0*/  STL.64 [R1+0xa20], R6 ;  /* 0x000a200601007387 */ /* 0x0005e20000100a00 */
[----:B------:R-:W-:-:S03]  /*305e0*/  IMAD.WIDE R18, R252, 0x4, R60 ;  /* 0x00000004fc127825 */ /* 0x000fc600078e023c */
[----:B------:R-:W-:Y:S01]  /*305f0*/  STL.64 [R1+0xa18], R54 ;  /* 0x000a183601007387 */ /* 0x000fe20000100a00 */
[----:B------:R-:W-:-:S04]  /*30600*/  IMAD.WIDE R56, R252, 0x4, R62 ;  /* 0x00000004fc387825 */ /* 0x000fc800078e023e */
[----:B--2---:R-:W-:-:S05]  /*30610*/  IMAD.WIDE R6, R252, 0x4, R58 ;  /* 0x00000004fc067825 */ /* 0x004fca00078e023a */
[----:B------:R2:W-:Y:S04]  /*30620*/  STL.64 [R1+0xa28], R6 ;  /* 0x000a280601007387 */ /* 0x0005e80000100a00 */
[----:B------:R-:W-:Y:S04]  /*30630*/  STL.64 [R1+0xa38], R18 ;  /* 0x000a381201007387 */ /* 0x000fe80000100a00 */
[----:B------:R-:W-:Y:S01]  /*30640*/  STL.64 [R1+0xa40], R56 ;  /* 0x000a403801007387 */ /* 0x000fe20000100a00 */
[----:B--2---:R-:W-:-:S03]  /*30650*/  IMAD.WIDE R6, R252, 0x4, R66 ;  /* 0x00000004fc067825 */ /* 0x004fc600078e0242 */
[----:B------:R-:W-:Y:S04]  /*30660*/  STL.64 [R1+0xa48], R64 ;  /* 0x000a484001007387 */ /* 0x000fe80000100a00 */
[----:B------:R-:W-:Y:S04]  /*30670*/  STL.64 [R1+0xa58], R6 ;  /* 0x000a580601007387 */ /* 0x000fe80000100a00 */
[----:B------:R-:W2:Y:S04]  /*30680*/  LDL.64 R240, [R1+0x318] ;  /* 0x0003180001f07983 */ /* 0x000ea80000100a00 */
[----:B------:R-:W4:Y:S01]  /*30690*/  LDL.64 R248, [R1+0x350] ;  /* 0x0003500001f87983 */ /* 0x000f220000100a00 */
[----:B------:R-:W-:-:S04]  /*306a0*/  IMAD.WIDE R8, R252, 0x4, R72 ;  /* 0x00000004fc087825 */ /* 0x000fc800078e0248 */
[C---:B------:R-:W-:Y:S01]  /*306b0*/  IMAD.WIDE R52, R252.reuse, 0x4, R70 ;  /* 0x00000004fc347825 */ /* 0x040fe200078e0246 */
[----:B------:R1:W-:Y:S03]  /*306c0*/  STL.64 [R1+0xa78], R8 ;  /* 0x000a780801007387 */ /* 0x0003e60000100a00 */
[C---:B------:R-:W-:Y:S01]  /*306d0*/  IMAD.WIDE R20, R252.reuse, 0x4, R74 ;  /* 0x00000004fc147825 */ /* 0x040fe200078e024a */
[----:B------:R-:W3:Y:S03]  /*306e0*/  LDL.64 R242, [R1+0x338] ;  /* 0x0003380001f27983 */ /* 0x000ee60000100a00 */
        /* <DEDUP_REMOVED lines=11> */
[----:B------:R-:W-:Y:S04]  /*307a0*/  STL.64 [R1+0xaa0], R62 ;  /* 0x000aa03e01007387 */ /* 0x000fe80000100a00 */
[----:B------:R-:W-:Y:S04]  /*307b0*/  STL.64 [R1+0xaa8], R82 ;  /* 0x000aa85201007387 */ /* 0x000fe80000100a00 */
[----:B------:R-:W-:Y:S01]  /*307c0*/  STL.64 [R1+0xab8], R84 ;  /* 0x000ab85401007387 */ /* 0x000fe20000100a00 */
[----:B------:R-:W-:-:S03]  /*307d0*/  IMAD.WIDE R88, R252, 0x4, R104 ;  /* 0x00000004fc587825 */ /* 0x000fc600078e0268 */
[----:B------:R-:W-:Y:S04]  /*307e0*/  STL.64 [R1+0xac8], R16 ;  /* 0x000ac81001007387 */ /* 0x000fe80000100a00 */
[----:B------:R-:W-:Y:S01]  /*307f0*/  STL.64 [R1+0xac0], R50 ;  /* 0x000ac03201007387 */ /* 0x000fe20000100a00 */
[----:B------:R-:W-:-:S03]  /*30800*/  IMAD.WIDE R74, R252, 0x4, R106 ;  /* 0x00000004fc4a7825 */ /* 0x000fc600078e026a */
[----:B------:R-:W-:Y:S04]  /*30810*/  STL.64 [R1+0xad8], R76 ;  /* 0x000ad84c01007387 */ /* 0x000fe80000100a00 */
[----:B------:R-:W-:Y:S04]  /*30820*/  STL.64 [R1+0xae0], R66 ;  /* 0x000ae04201007387 */ /* 0x000fe80000100a00 */
[----:B------:R-:W-:Y:S04]  /*30830*/  STL.64 [R1+0xae8], R94 ;  /* 0x000ae85e01007387 */ /* 0x000fe80000100a00 */
[----:B------:R-:W-:Y:S04]  /*30840*/  STL.64 [R1+0xaf8], R96 ;  /* 0x000af86001007387 */ /* 0x000fe80000100a00 */
[----:B------:R-:W-:Y:S04]  /*30850*/  STL.64 [R1+0xb00], R98 ;  /* 0x000b006201007387 */ /* 0x000fe80000100a00 */
        /* <DEDUP_REMOVED lines=21> */
[----:B-1----:R-:W-:-:S03]  /*309b0*/  IMAD.WIDE R8, R252, 0x4, R152 ;  /* 0x00000004fc087825 */ /* 0x002fc600078e0298 */
        /* <DEDUP_REMOVED lines=19> */
[----:B------:R-:W-:Y:S04]  /*30af0*/  STL.64 [R1+0xc30], R40 ;  /* 0x000c302801007387 */ /* 0x000fe80000100a00 */
[----:B------:R-:W-:Y:S04]  /*30b00*/  STL.64 [R1+0xc48], R170 ;  /* 0x000c48aa01007387 */ /* 0x000fe80000100a00 */
[----:B------:R-:W-:Y:S04]  /*30b10*/  STL.64 [R1+0xc50], R172 ;  /* 0x000c50ac01007387 */ /* 0x000fe80000100a00 */
[----:B------:R-:W-:Y:S01]  /*30b20*/  STL.64 [R1+0xc58], R174 ;  /* 0x000c58ae01007387 */ /* 0x000fe20000100a00 */
[----:B------:R-:W-:-:S03]  /*30b30*/  IMAD.WIDE R192, R252, 0x4, R192 ;  /* 0x00000004fcc07825 */ /* 0x000fc600078e02c0 */
[----:B------:R-:W-:Y:S01]  /*30b40*/  STL.64 [R1+0xc60], R176 ;  /* 0x000c60b001007387 */ /* 0x000fe20000100a00 */
[----:B------:R-:W-:-:S03]  /*30b50*/  IMAD.WIDE R194, R252, 0x4, R194 ;  /* 0x00000004fcc27825 */ /* 0x000fc600078e02c2 */
[----:B------:R-:W-:Y:S01]  /*30b60*/  STL.64 [R1+0xc68], R178 ;  /* 0x000c68b201007387 */ /* 0x000fe20000100a00 */
[----:B------:R-:W-:-:S03]  /*30b70*/  IMAD.WIDE R196, R252, 0x4, R196 ;  /* 0x00000004fcc47825 */ /* 0x000fc600078e02c4 */
[----:B------:R-:W-:Y:S01]  /*30b80*/  STL.64 [R1+0xc70], R180 ;  /* 0x000c70b401007387 */ /* 0x000fe20000100a00 */
[----:B------:R-:W-:Y:S01]  /*30b90*/  VIADD R250, R2, 0x100000 ;  /* 0x0010000002fa7836 */ /* 0x000fe20000000000 */
[----:B------:R-:W-:Y:S01]  /*30ba0*/  BAR.SYNC.DEFER_BLOCKING 0x0 ;  /* 0x0000000000007b1d */ /* 0x000fe20000010000 */
[----:B------:R-:W-:-:S05]  /*30bb0*/  IMAD.WIDE R200, R252, 0x4, R200 ;  /* 0x00000004fcc87825 */ /* 0x000fca00078e02c8 */
[----:B------:R-:W-:Y:S01]  /*30bc0*/  STL.64 [R1+0xc80], R184 ;  /* 0x000c80b801007387 */ /* 0x000fe20000100a00 */
[----:B------:R-:W-:-:S03]  /*30bd0*/  IMAD.WIDE R36, R252, 0x4, R198 ;  /* 0x00000004fc247825 */ /* 0x000fc600078e02c6 */
        /* <DEDUP_REMOVED lines=19> */
[----:B------:R-:W-:Y:S01]  /*30d10*/  @!PT LDS RZ, [RZ] ;  /* 0x00000000fffff984 */ /* 0x000fe20000000800 */
[----:B------:R-:W-:Y:S01]  /*30d20*/  @!PT LDS RZ, [RZ] ;  /* 0x00000000fffff984 */ /* 0x000fe20000000800 */
[----:B------:R-:W-:Y:S01]  /*30d30*/  @!PT LDS RZ, [RZ] ;  /* 0x00000000fffff984 */ /* 0x000fe20000000800 */
[----:B--2---:R1:W-:Y:S04]  /*30d40*/  LDGSTS.E [R250+-0x60000], desc[UR8][R240.64], !P2 ;  /* 0xa0000000f0fa7fae */ /* 0x0043e8000d121848 */
[----:B----4-:R2:W-:Y:S01]  /*30d50*/  LDGSTS.E [R251+-0x5c000], desc[UR8][R248.64], !P2 ;  /* 0xa4000000f8fb7fae */ /* 0x0105e2000d121848 */
[----:B------:R-:W-:-:S03]  /*30d60*/  IMAD.WIDE R122, R252, 0x4, R218 ;  /* 0x00000004fc7a7825 */ /* 0x000fc600078e02da */
[----:B------:R-:W-:Y:S01]  /*30d70*/  STL.64 [R1+0xcd8], R206 ;  /* 0x000cd8ce01007387 */ /* 0x000fe20000100a00 */
[----:B-1----:R-:W1:Y:S03]  /*30d80*/  LDC R250, c[0x0][0x230] ;  /* 0x00008c00fffa7b82 */ /* 0x002e660000000800 */
[----:B------:R-:W-:Y:S05]  /*30d90*/  STL.64 [R1+0xce0], R208 ;  /* 0x000ce0d001007387 */ /* 0x000fea0000100a00 */
[----:B--2---:R-:W2:Y:S01]  /*30da0*/  LDC R251, c[0x0][0x230] ;  /* 0x00008c00fffb7b82 */ /* 0x004ea20000000800 */
[----:B------:R-:W-:Y:S01]  /*30db0*/  STL.64 [R1+0xce8], R210 ;  /* 0x000ce8d201007387 */ /* 0x000fe20000100a00 */
[----:B------:R-:W-:-:S03]  /*30dc0*/  IMAD.WIDE R104, R252, 0x4, R220 ;  /* 0x00000004fc687825 */ /* 0x000fc600078e02dc */
[----:B------:R-:W-:Y:S01]  /*30dd0*/  STL.64 [R1+0xcf0], R212 ;  /* 0x000cf0d401007387 */ /* 0x000fe20000100a00 */
[C---:B------:R-:W-:Y:S02]  /*30de0*/  IMAD.WIDE R90, R252.reuse, 0x4, R222 ;  /* 0x00000004fc5a7825 */ /* 0x040fe400078e02de */
[----:B------:R-:W4:Y:S01]  /*30df0*/  LDC R241, c[0x0][0x230] ;  /* 0x00008c00fff17b82 */ /* 0x000f220000000800 */
[----:B------:R-:W3:Y:S01]  /*30e00*/  LDL.64 R216, [R1+0x110] ;  /* 0x0001100001d87983 */ /* 0x000ee20000100a00 */
[----:B------:R-:W-:-:S03]  /*30e10*/  IMAD.WIDE R22, R252, 0x4, R230 ;  /* 0x00000004fc167825 */ /* 0x000fc600078e02e6 */
[----:B------:R-:W-:Y:S01]  /*30e20*/  STL.64 [R1+0xd00], R166 ;  /* 0x000d00a601007387 */ /* 0x000fe20000100a00 */
[----:B------:R-:W-:-:S03]  /*30e30*/  IMAD.WIDE R80, R252, 0x4, R224 ;  /* 0x00000004fc507825 */ /* 0x000fc600078e02e0 */
[----:B------:R-:W-:Y:S04]  /*30e40*/  STL.64 [R1+0xcf8], R34 ;  /* 0x000cf82201007387 */ /* 0x000fe80000100a00 */
[----:B------:R-:W3:Y:S01]  /*30e50*/  LDL.64 R218, [R1+0x3a8] ;  /* 0x0003a80001da7983 */ /* 0x000ee20000100a00 */
[----:B------:R-:W-:-:S03]  /*30e60*/  IMAD.WIDE R72, R252, 0x4, R226 ;  /* 0x00000004fc487825 */ /* 0x000fc600078e02e2 */
[----:B------:R-:W-:Y:S01]  /*30e70*/  STL.64 [R1+0xd08], R122 ;  /* 0x000d087a01007387 */ /* 0x000fe20000100a00 */
[----:B------:R-:W-:-:S03]  /*30e80*/  IMAD.WIDE R60, R252, 0x4, R228 ;  /* 0x00000004fc3c7825 */ /* 0x000fc600078e02e4 */
[----:B------:R-:W-:Y:S04]  /*30e90*/  STL.64 [R1+0xd10], R104 ;  /* 0x000d106801007387 */ /* 0x000fe80000100a00 */
[----:B------:R-:W-:Y:S04]  /*30ea0*/  STL.64 [R1+0xd18], R90 ;  /* 0x000d185a01007387 */ /* 0x000fe80000100a00 */
[----:B------:R-:W3:Y:S04]  /*30eb0*/  LDL.64 R244, [R1+0x100] ;  /* 0x0001000001f47983 */ /* 0x000ee80000100a00 */
[----:B------:R-:W3:Y:S04]  /*30ec0*/  LDL.64 R246, [R1+0x390] ;  /* 0x0003900001f67983 */ /* 0x000ee80000100a00 */
[----:B------:R4:W-:Y:S04]  /*30ed0*/  STL.64 [R1+0xd38], R22 ;  /* 0x000d381601007387 */ /* 0x0009e80000100a00 */
[----:B------:R-:W-:Y:S04]  /*30ee0*/  STL.64 [R1+0xd20], R80 ;  /* 0x000d205001007387 */ /* 0x000fe80000100a00 */
[----:B------:R-:W3:Y:S04]  /*30ef0*/  LDL.64 R220, [R1+0x120] ;  /* 0x0001200001dc7983 */ /* 0x000ee80000100a00 */
[----:B------:R-:W-:Y:S04]  /*30f00*/  STL.64 [R1+0xd28], R72 ;  /* 0x000d284801007387 */ /* 0x000fe80000100a00 */
[----:B------:R3:W-:Y:S01]  /*30f10*/  STL.64 [R1+0xd30], R60 ;  /* 0x000d303c01007387 */ /* 0x0007e20000100a00 */
[----:B-1----:R-:W-:-:S03]  /*30f20*/  VIADD R25, R250, 0xfffffd7d ;  /* 0xfffffd7dfa197836 */ /* 0x002fc60000000000 */
[----:B------:R-:W3:Y:S01]  /*30f30*/  LDL.64 R248, [R1+0x530] ;  /* 0x0005300001f87983 */ /* 0x000ee20000100a00 */
[----:B--2---:R-:W-:-:S03]  /*30f40*/  IADD3 R24, R251, -0x284, RZ ;  /* 0xfffffd7cfb187810 */ /* 0x004fc60007ffe0ff */
[----:B------:R-:W2:Y:S01]  /*30f50*/  LDL.64 R250, [R1+0x250] ;  /* 0x0002500001fa7983 */ /* 0x000ea20000100a00 */
[----:B----4-:R-:W-:Y:S02]  /*30f60*/  VIADD R23, R241, 0xfffffd5f ;  /* 0xfffffd5ff1177836 */ /* 0x010fe40000000000 */
[----:B------:R-:W1:Y:S01]  /*30f70*/  LDC R241, c[0x0][0x230] ;  /* 0x00008c00fff17b82 */ /* 0x000e620000000800 */
[----:B------:R-:W-:Y:S01]  /*30f80*/  ISETP.GE.U32.AND P2, PT, R25, 0x7ffffcfe, PT ;  /* 0x7ffffcfe1900780c */ /* 0x000fe20003f46070 */
[----:B------:R-:W-:Y:S01]  /*30f90*/  VIADD R22, R2, 0x100000 ;  /* 0x0010000002167836 */ /* 0x000fe20000000000 */
[----:B------:R-:W-:Y:S01]  /*30fa0*/  ISETP.GE.U32.AND P4, PT, R24, 0x7ffffcfd, PT ;  /* 0x7ffffcfd1800780c */ /* 0x000fe20003f86070 */
[C---:B------:R-:W-:Y:S01]  /*30fb0*/  VIADD R25, R2.reuse, 0x100000 ;  /* 0x0010000002197836 */ /* 0x040fe20000000000 */
[----:B------:R-:W-:Y:S01]  /*30fc0*/  ISETP.GE.U32.AND P5, PT, R23, 0x7ffffce0, PT ;  /* 0x7ffffce01700780c */ /* 0x000fe20003fa6070 */
[C---:B------:R-:W-:Y:S01]  /*30fd0*/  VIADD R24, R2.reuse, 0x100000 ;  /* 0x0010000002187836 */ /* 0x040fe20000000000 */
[----:B---3--:R-:W-:Y:S01]  /*30fe0*/  LDGSTS.E [R22+-0x5fffc], desc[UR8][R242.64], !P3 ;  /* 0xa0004000f2167fae */ /* 0x008fe2000d921848 */
[----:B------:R-:W-:-:S03]  /*30ff0*/  VIADD R23, R2, 0x100000 ;  /* 0x0010000002177836 */ /* 0x000fc60000000000 */
[----:B------:R-:W3:Y:S04]  /*31000*/  LDL.64 R236, [R1+0x258] ;  /* 0x0002580001ec7983 */ /* 0x000ee80000100a00 */
[----:B------:R-:W4:Y:S04]  /*31010*/  LDL.64 R238, [R1+0x268] ;  /* 0x0002680001ee7983 */ /* 0x000f280000100a00 */
[----:B------:R-:W3:Y:S04]  /*31020*/  LDL.64 R242, [R1+0x538] ;  /* 0x0005380001f27983 */ /* 0x000ee80000100a00 */
[----:B------:R-:W4:Y:S01]  /*31030*/  LDL.64 R234, [R1+0x738] ;  /* 0x0007380001ea7983 */ /* 0x000f220000100a00 */
[----:B-1----:R-:W-:-:S03]  /*31040*/  IADD3 R26, R241, -0x2a2, RZ ;  /* 0xfffffd5ef11a7810 */ /* 0x002fc60007ffe0ff */
[----:B------:R-:W4:Y:S04]  /*31050*/  LDL.64 R240, [R1+0x550] ;  /* 0x0005500001f07983 */ /* 0x000f280000100a00 */
        /* <DEDUP_REMOVED lines=17> */
[----:B------:R-:W-:Y:S04]  /*31170*/  LDGSTS.E [R25+-0x5bffc], desc[UR8][R244.64], !P3 ;  /* 0xa4004000f4197fae */ /* 0x000fe8000d921848 */
[----:B------:R-:W-:Y:S04]  /*31180*/  LDGSTS.E [R24+-0x5fff8], desc[UR8][R246.64], !P2 ;  /* 0xa0008000f6187fae */ /* 0x000fe8000d121848 */
[----:B------:R-:W-:Y:S04]  /*31190*/  LDGSTS.E [R23+-0x5bff8], desc[UR8][R216.64], !P2 ;  /* 0xa4008000d8177fae */ /* 0x000fe8000d121848 */
[----:B------:R-:W4:Y:S04]  /*311a0*/  LDL.64 R244, [R1+0x3f0] ;  /* 0x0003f00001f47983 */ /* 0x000f280000100a00 */
[----:B------:R-:W-:Y:S04]  /*311b0*/  LDGSTS.E [R22+-0x5fff4], desc[UR8][R218.64], !P4 ;  /* 0xa000c000da167fae */ /* 0x000fe8000e121848 */
[----:B------:R-:W-:Y:S04]  /*311c0*/  LDGSTS.E [R25+-0x5bff4], desc[UR8][R220.64], !P4 ;  /* 0xa400c000dc197fae */ /* 0x000fe8000e121848 */
[----:B------:R-:W4:Y:S04]  /*311d0*/  LDL.64 R246, [R1+0x278] ;  /* 0x0002780001f67983 */ /* 0x000f280000100a00 */
[----:B------:R1:W-:Y:S04]  /*311e0*/  LDGSTS.E [R24+-0x58000], desc[UR8][R248.64], !P5 ;  /* 0xa8000000f8187fae */ /* 0x0003e8000e921848 */
[----:B--2---:R-:W-:Y:S04]  /*311f0*/  LDGSTS.E [R23+-0x54000], desc[UR8][R250.64], !P5 ;  /* 0xac000000fa177fae */ /* 0x004fe8000e921848 */
[----:B------:R-:W2:Y:S04]  /*31200*/  LDL.64 R248, [R1+0x718] ;  /* 0x0007180001f87983 */ /* 0x000ea80000100a00 */
[----:B------:R-:W2:Y:S01]  /*31210*/  LDL.64 R250, [R1+0x490] ;  /* 0x0004900001fa7983 */ /* 0x000ea20000100a00 */
[----:B------:R-:W-:-:S02]  /*31220*/  ISETP.GE.U32.AND P0, PT, R26, 0x7ffffcdf, PT ;  /* 0x7ffffcdf1a00780c */ /* 0x000fc40003f06070 */
[----:B------:R-:W-:Y:S01]  /*31230*/  IADD3 R26, R29, -0x2a3, RZ ;  /* 0xfffffd5d1d1a7810 */ /* 0x000fe20007ffe0ff */
[----:B-1----:R-:W-:Y:S01]  /*31240*/  VIADD R24, R27, 0xfffffd5c ;  /* 0xfffffd5c1b187836 */ /* 0x002fe20000000000 */
[----:B------:R-:W1:Y:S02]  /*31250*/  LDC R29, c[0x0][0x230] ;  /* 0x00008c00ff1d7b82 */ /* 0x000e640000000800 */
[----:B------:R-:W-:Y:S01]  /*31260*/  ISETP.GE.U32.AND P2, PT, R26, 0x7ffffcde, PT ;  /* 0x7ffffcde1a00780c */ /* 0x000fe20003f46070 */
[----:B------:R-:W-:Y:S01]  /*31270*/  VIADD R25, R28, 0xfffffd3f ;  /* 0xfffffd3f1c197836 */ /* 0x000fe20000000000 */
[----:B------:R-:W-:Y:S02]  /*31280*/  ISETP.GE.U32.AND P3, PT, R24, 0x7ffffcdd, PT ;  /* 0x7ffffcdd1800780c */ /* 0x000fe40003f66070 */
[----:B------:R-:W-:Y:S02]  /*31290*/  IADD3 R24, R30, -0x2c2, RZ ;  /* 0xfffffd3e1e187810 */ /* 0x000fe40007ffe0ff */
[----:B------:R-:W-:Y:S01]  /*312a0*/  ISETP.GE.U32.AND P4, PT, R25, 0x7ffffcc0, PT ;  /* 0x7ffffcc01900780c */ /* 0x000fe20003f86070 */
[----:B---3--:R-:W-:Y:S01]  /*312b0*/  LDGSTS.E [R22+-0x57ffc], desc[UR8][R242.64], !P0 ;  /* 0xa8004000f2167fae */ /* 0x008fe2000c121848 */
[C---:B------:R-:W-:Y:S01]  /*312c0*/  VIADD R26, R2.reuse, 0x100000 ;  /* 0x00100000021a7836 */ /* 0x040fe20000000000 */
[----:B------:R-:W3:Y:S01]  /*312d0*/  LDC R28, c[0x0][0x230] ;  /* 0x00008c00ff1c7b82 */ /* 0x000ee20000000800 */
[----:B------:R-:W-:Y:S01]  /*312e0*/  VIADD R25, R2, 0x100000 ;  /* 0x0010000002197836 */ /* 0x000fe20000000000 */
[----:B------:R-:W-:Y:S01]  /*312f0*/  LDGSTS.E [R23+-0x53ffc], desc[UR8][R236.64], !P0 ;  /* 0xac004000ec177fae */ /* 0x000fe2000c121848 */
[----:B------:R-:W-:-:S02]  /*31300*/  ISETP.GE.U32.AND P0, PT, R24, 0x7ffffcbf, PT ;  /* 0x7ffffcbf1800780c */ /* 0x000fc40003f06070 */
[----:B------:R-:W-:-:S03]  /*31310*/  IADD3 R24, R2, 0x100000, RZ ;  /* 0x0010000002187810 */ /* 0x000fc60007ffe0ff */
[----:B------:R-:W3:Y:S01]  /*31320*/  LDC R30, c[0x0][0x230] ;  /* 0x00008c00ff1e7b82 */ /* 0x000ee20000000800 */
[----:B------:R-:W3:Y:S04]  /*31330*/  LDL.64 R242, [R1+0x728] ;  /* 0x0007280001f27983 */ /* 0x000ee80000100a00 */
[----:B------:R-:W3:Y:S03]  /*31340*/  LDL.64 R236, [R1+0x4b8] ;  /* 0x0004b80001ec7983 */ /* 0x000ee60000100a00 */
[----:B------:R-:W3:Y:S01]  /*31350*/  LDC R27, c[0x0][0x230] ;  /* 0x00008c00ff1b7b82 */ /* 0x000ee20000000800 */
[----:B----4-:R-:W-:Y:S04]  /*31360*/  LDGSTS.E [R22+-0x57ff8], desc[UR8][R244.64], !P2 ;  /* 0xa8008000f4167fae */ /* 0x010fe8000d121848 */
[----:B------:R-:W-:Y:S04]  /*31370*/  LDGSTS.E [R26+-0x53ff8], desc[UR8][R238.64], !P2 ;  /* 0xac008000ee1a7fae */ /* 0x000fe8000d121848 */
[----:B------:R1:W-:Y:S04]  /*31380*/  LDGSTS.E [R25+-0x57ff4], desc[UR8][R240.64], !P3 ;  /* 0xa800c000f0197fae */ /* 0x0003e8000d921848 */
[----:B------:R-:W4:Y:S04]  /*31390*/  LDL.64 R244, [R1+0x4a0] ;  /* 0x0004a00001f47983 */ /* 0x000f280000100a00 */
[----:B------:R-:W4:Y:S04]  /*313a0*/  LDL.64 R238, [R1+0x748] ;  /* 0x0007480001ee7983 */ /* 0x000f280000100a00 */
[----:B------:R3:W-:Y:S01]  /*313b0*/  LDGSTS.E [R24+-0x53ff4], desc[UR8][R246.64], !P3 ;  /* 0xac00c000f6187fae */ /* 0x0007e2000d921848 */
[----:B-1----:R-:W-:-:S02]  /*313c0*/  VIADD R25, R29, 0xfffffd3d ;  /* 0xfffffd3d1d197836 */ /* 0x002fc40000000000 */
[----:B------:R-:W1:Y:S01]  /*313d0*/  LDC R29, c[0x0][0x230] ;  /* 0x00008c00ff1d7b82 */ /* 0x000e620000000800 */
[----:B------:R-:W4:Y:S04]  /*313e0*/  LDL.64 R240, [R1+0x9f0] ;  /* 0x0009f00001f07983 */ /* 0x000f280000100a00 */
[----:B--2---:R2:W-:Y:S04]  /*313f0*/  LDGSTS.E [R23+-0x50000], desc[UR8][R248.64], !P4 ;  /* 0xb0000000f8177fae */ /* 0x0045e8000e121848 */
[----:B------:R-:W4:Y:S04]  /*31400*/  LDL.64 R246, [R1+0x4a8] ;  /* 0x0004a80001f67983 */ /* 0x000f280000100a00 */
[----:B------:R-:W-:Y:S04]  /*31410*/  LDGSTS.E [R22+-0x4c000], desc[UR8][R250.64], !P4 ;  /* 0xb4000000fa167fae */ /* 0x000fe8000e121848 */
[----:B------:R-:W4:Y:S04]  /*31420*/  LDL.64 R248, [R1+0x9d0] ;  /* 0x0009d00001f87983 */ /* 0x000f280000100a00 */
[----:B------:R-:W4:Y:S01]  /*31430*/  LDL.64 R250, [R1+0x680] ;  /* 0x0006800001fa7983 */ /* 0x000f220000100a00 */
[----:B---3--:R-:W-:Y:S01]  /*31440*/  VIADD R24, R31, 0xfffffd3c ;  /* 0xfffffd3c1f187836 */ /* 0x008fe20000000000 */
[----:B--2---:R-:W-:Y:S01]  /*31450*/  IADD3 R23, R32, -0x2e1, RZ ;  /* 0xfffffd1f20177810 */ /* 0x004fe20007ffe0ff */
[----:B------:R-:W-:Y:S01]  /*31460*/  VIADD R26, R28, 0xfffffd1e ;  /* 0xfffffd1e1c1a7836 */ /* 0x000fe20000000000 */
[----:B------:R-:W-:Y:S01]  /*31470*/  ISETP.GE.U32.AND P2, PT, R25, 0x7ffffcbe, PT ;  /* 0x7ffffcbe1900780c */ /* 0x000fe20003f46070 */
[----:B------:R-:W2:Y:S01]  /*31480*/  LDC R31, c[0x0][0x230] ;  /* 0x00008c00ff1f7b82 */ /* 0x000ea20000000800 */
[----:B------:R-:W-:Y:S01]  /*31490*/  ISETP.GE.U32.AND P3, PT, R24, 0x7ffffcbd, PT ;  /* 0x7ffffcbd1800780c */ /* 0x000fe20003f66070 */
[C---:B------:R-:W-:Y:S01]  /*314a0*/  VIADD R25, R2.reuse, 0x100000 ;  /* 0x0010000002197836 */ /* 0x040fe20000000000 */
[----:B------:R-:W-:Y:S01]  /*314b0*/  ISETP.GE.U32.AND P4, PT, R23, 0x7ffffca0, PT ;  /* 0x7ffffca01700780c */ /* 0x000fe20003f86070 */
[C---:B------:R-:W-:Y:S01]  /*314c0*/  VIADD R23, R2.reuse, 0x100000 ;  /* 0x0010000002177836 */ /* 0x040fe20000000000 */
[----:B------:R-:W-:Y:S01]  /*314d0*/  IADD3 R24, R2, 0x100000, RZ ;  /* 0x0010000002187810 */ /* 0x000fe20007ffe0ff */
[----:B------:R-:W-:Y:S02]  /*314e0*/  LDGSTS.E [R22+-0x4fffc], desc[UR8][R242.64], !P0 ;  /* 0xb0004000f2167fae */ /* 0x000fe4000c121848 */
[----:B------:R-:W3:Y:S08]  /*314f0*/  LDC R32, c[0x0][0x230] ;  /* 0x00008c00ff207b82 */ /* 0x000ef00000000800 */
[----:B------:R-:W2:Y:S01]  /*31500*/  LDC R28, c[0x0][0x230] ;  /* 0x00008c00ff1c7b82 */ /* 0x000ea20000000800 */
[----:B------:R-:W2:Y:S04]  /*31510*/  LDL.64 R242, [R1+0x690] ;  /* 0x0006900001f27983 */ /* 0x000ea80000100a00 */
[----:B----4-:R-:W-:Y:S04]  /*31520*/  LDGSTS.E [R25+-0x4bffc], desc[UR8][R244.64], !P0 ;  /* 0xb4004000f4197fae */ /* 0x010fe8000c121848 */
[----:B------:R-:W-:Y:S04]  /*31530*/  LDGSTS.E [R24+-0x4fff8], desc[UR8][R234.64], !P2 ;  /* 0xb0008000ea187fae */ /* 0x000fe8000d121848 */
[----:B------:R-:W-:Y:S04]  /*31540*/  LDGSTS.E [R23+-0x4bff8], desc[UR8][R236.64], !P2 ;  /* 0xb4008000ec177fae */ /* 0x000fe8000d121848 */
[----:B------:R-:W4:Y:S04]  /*31550*/  LDL.64 R244, [R1+0xa10] ;  /* 0x000a100001f47983 */ /* 0x000f280000100a00 */
[----:B------:R-:W-:Y:S04]  /*31560*/  LDGSTS.E [R22+-0x4fff4], desc[UR8][R238.64], !P3 ;  /* 0xb000c000ee167fae */ /* 0x000fe8000d921848 */
[----:B------:R-:W-:Y:S01]  /*31570*/  LDGSTS.E [R25+-0x4bff4], desc[UR8][R246.64], !P3 ;  /* 0xb400c000f6197fae */ /* 0x000fe2000d921848 */
[----:B------:R-:W-:-:S03]  /*31580*/  ISETP.GE.U32.AND P0, PT, R26, 0x7ffffc9f, PT ;  /* 0x7ffffc9f1a00780c */ /* 0x000fc60003f06070 */
[----:B------:R-:W4:Y:S04]  /*31590*/  LDL.64 R234, [R1+0x3c0] ;  /* 0x0003c00001ea7983 */ /* 0x000f280000100a00 */
[----:B------:R1:W-:Y:S04]  /*315a0*/  LDGSTS.E [R24+-0x48000], desc[UR8][R248.64], !P4 ;  /* 0xb8000000f8187fae */ /* 0x0003e8000e121848 */
[----:B------:R-:W4:Y:S04]  /*315b0*/  LDL.64 R246, [R1+0x6a8] ;  /* 0x0006a80001f67983 */ /* 0x000f280000100a00 */
[----:B------:R-:W-:Y:S04]  /*315c0*/  LDGSTS.E [R23+-0x44000], desc[UR8][R250.64], !P4 ;  /* 0xbc000000fa177fae */ /* 0x000fe8000e121848 */
[----:B------:R-:W4:Y:S01]  /*315d0*/  LDL.64 R248, [R1+0xa30] ;  /* 0x000a300001f87983 */ /* 0x000f220000100a00 */
[----:B------:R-:W-:Y:S01]  /*315e0*/  VIADD R26, R30, 0xfffffd1d ;  /* 0xfffffd1d1e1a7836 */ /* 0x000fe20000000000 */
[----:B-1----:R-:W-:Y:S01]  /*315f0*/  IADD3 R24, R27, -0x2e4, RZ ;  /* 0xfffffd1c1b187810 */ /* 0x002fe20007ffe0ff */
[----:B------:R-:W-:Y:S01]  /*31600*/  VIADD R25, R29, 0xfffffd7b ;  /* 0xfffffd7b1d197836 */ /* 0x000fe20000000000 */
[----:B------:R-:W-:Y:S01]  /*31610*/  LDGSTS.E [R22+-0x47ffc], desc[UR8][R240.64], !P0 ;  /* 0xb8004000f0167fae */ /* 0x000fe2000c121848 */
[----:B------:R-:W1:Y:S03]  /*31620*/  LDC R30, c[0x0][0x230] ;  /* 0x00008c00ff1e7b82 */ /* 0x000e660000000800 */
[----:B------:R-:W4:Y:S01]  /*31630*/  LDL.64 R250, [R1+0x6b8] ;  /* 0x0006b80001fa7983 */ /* 0x000f220000100a00 */
[----:B------:R-:W-:-:S02]  /*31640*/  ISETP.GE.U32.AND P3, PT, R26, 0x7ffffc9e, PT ;  /* 0x7ffffc9e1a00780c */ /* 0x000fc40003f66070 */
[----:B------:R-:W-:Y:S01]  /*31650*/  ISETP.GE.U32.AND P4, PT, R24, 0x7ffffc9d, PT ;  /* 0x7ffffc9d1800780c */ /* 0x000fe20003f86070 */
[----:B---3--:R-:W-:Y:S01]  /*31660*/  VIADD R24, R32, 0xfffffd7a ;  /* 0xfffffd7a20187836 */ /* 0x008fe20000000000 */
[----:B------:R-:W-:Y:S01]  /*31670*/  ISETP.GE.U32.AND P2, PT, R25, 0x7ffffcfc, PT ;  /* 0x7ffffcfc1900780c */ /* 0x000fe20003f46070 */
[----:B------:R-:W3:Y:S01]  /*31680*/  LDL.64 R236, [R1+0x160] ;  /* 0x0001600001ec7983 */ /* 0x000ee20000100a00 */
[----:B------:R-:W-:Y:S01]  /*31690*/  IADD3 R25, R2, 0x100000, RZ ;  /* 0x0010000002197810 */ /* 0x000fe20007ffe0ff */
[----:B------:R-:W1:Y:S02]  /*316a0*/  LDC R26, c[0x0][0x230] ;  /* 0x00008c00ff1a7b82 */ /* 0x000e640000000800 */
[----:B------:R-:W3:Y:S04]  /*316b0*/  LDL.64 R238, [R1+0x2a8] ;  /* 0x0002a80001ee7983 */ /* 0x000ee80000100a00 */
[----:B--2---:R-:W-:Y:S01]  /*316c0*/  LDGSTS.E [R23+-0x43ffc], desc[UR8][R242.64], !P0 ;  /* 0xbc004000f2177fae */ /* 0x004fe2000c121848 */
[----:B------:R-:W-:Y:S01]  /*316d0*/  ISETP.GE.U32.AND P0, PT, R24, 0x7ffffcfb, PT ;  /* 0x7ffffcfb1800780c */ /* 0x000fe20003f06070 */
[----:B------:R-:W-:Y:S01]  /*316e0*/  VIADD R24, R2, 0x100000 ;  /* 0x0010000002187836 */ /* 0x000fe20000000000 */
[----:B------:R-:W2:Y:S01]  /*316f0*/  LDC R27, c[0x0][0x230] ;  /* 0x00008c00ff1b7b82 */ /* 0x000ea20000000800 */
[----:B------:R-:W3:Y:S07]  /*31700*/  LDL.64 R240, [R1+0x588] ;  /* 0x0005880001f07983 */ /* 0x000eee0000100a00 */
[----:B------:R-:W3:Y:S01]  /*31710*/  LDC R29, c[0x0][0x230] ;  /* 0x00008c00ff1d7b82 */ /* 0x000ee20000000800 */
[----:B------:R-:W3:Y:S07]  /*31720*/  LDL.64 R242, [R1+0x2b8] ;  /* 0x0002b80001f27983 */ /* 0x000eee0000100a00 */
[----:B------:R-:W3:Y:S01]  /*31730*/  LDC R32, c[0x0][0x230] ;  /* 0x00008c00ff207b82 */ /* 0x000ee20000000800 */
[----:B----4-:R4:W-:Y:S04]  /*31740*/  LDGSTS.E [R22+-0x47ff8], desc[UR8][R244.64], !P3 ;  /* 0xb8008000f4167fae */ /* 0x0109e8000d921848 */
[----:B------:R-:W3:Y:S04]  /*31750*/  LDL.64 R244, [R1+0x330] ;  /* 0x0003300001f47983 */ /* 0x000ee80000100a00 */
[----:B------:R-:W-:Y:S04]  /*31760*/  LDGSTS.E [R25+-0x43ff8], desc[UR8][R246.64], !P3 ;  /* 0xbc008000f6197fae */ /* 0x000fe8000d921848 */
[----:B------:R1:W-:Y:S04]  /*31770*/  LDGSTS.E [R24+-0x47ff4], desc[UR8][R248.64], !P4 ;  /* 0xb800c000f8187fae */ /* 0x0003e8000e121848 */
[----:B------:R-:W3:Y:S04]  /*31780*/  LDL.64 R246, [R1+0x288] ;  /* 0x0002880001f67983 */ /* 0x000ee80000100a00 */
[----:B------:R2:W-:Y:S04]  /*31790*/  LDGSTS.E [R23+-0x43ff4], desc[UR8][R250.64], !P4 ;  /* 0xbc00c000fa177fae */ /* 0x0005e8000e121848 */
[----:B------:R-:W3:Y:S04]  /*317a0*/  LDL.64 R248, [R1+0x570] ;  /* 0x0005700001f87983 */ /* 0x000ee80000100a00 */
[----:B------:R-:W3:Y:S01]  /*317b0*/  LDL.64 R250, [R1+0x578] ;  /* 0x0005780001fa7983 */ /* 0x000ee20000100a00 */
[C---:B----4-:R-:W-:Y:S01]  /*317c0*/  VIADD R22, R4.reuse, 0x100000 ;  /* 0x0010000004167836 */ /* 0x050fe20000000000 */
[----:B------:R-:W-:Y:S01]  /*317d0*/  IADD3 R2, R4, 0x100000, RZ ;  /* 0x0010000004027810 */ /* 0x000fe20007ffe0ff */
[----:B-1----:R-:W-:-:S02]  /*317e0*/  VIADD R24, R26, 0xfffffd79 ;  /* 0xfffffd791a187836 */ /* 0x002fc40000000000 */
[----:B--2---:R-:W-:Y:S01]  /*317f0*/  VIADD R23, R30, 0xfffffd78 ;  /* 0xfffffd781e177836 */ /* 0x004fe20000000000 */
[----:B------:R1:W-:Y:S01]  /*31800*/  LDGSTS.E [R22+-0x60000], desc[UR8][R222.64], !P2 ;  /* 0xa0000000de167fae */ /* 0x0003e2000d121848 */
[----:B------:R-:W-:Y:S01]  /*31810*/  VIADD R25, R27, 0xfffffd5a ;  /* 0xfffffd5a1b197836 */ /* 0x000fe20000000000 */
[----:B------:R-:W2:Y:S02]  /*31820*/  LDC R26, c[0x0][0x230] ;  /* 0x00008c00ff1a7b82 */ /* 0x000ea40000000800 */
[----:B------:R-:W-:Y:S01]  /*31830*/  LDGSTS.E [R2+-0x5c000], desc[UR8][R224.64], !P2 ;  /* 0xa4000000e0027fae */ /* 0x000fe2000d121848 */
[----:B------:R-:W-:Y:S01]  /*31840*/  ISETP.GE.U32.AND P2, PT, R24, 0x7ffffcfa, PT ;  /* 0x7ffffcfa1800780c */ /* 0x000fe20003f46070 */
[----:B------:R-:W-:Y:S01]  /*31850*/  VIADD R24, R4, 0x100000 ;  /* 0x0010000004187836 */ /* 0x000fe20000000000 */
[----:B------:R-:W-:Y:S01]  /*31860*/  ISETP.GE.U32.AND P3, PT, R23, 0x7ffffcf9, PT ;  /* 0x7ffffcf91700780c */ /* 0x000fe20003f66070 */
[----:B------:R-:W-:Y:S02]  /*31870*/  LDGSTS.E [R2+-0x5fffc], desc[UR8][R226.64], !P0 ;  /* 0xa0004000e2027fae */ /* 0x000fe4000c121848 */
[----:B------:R-:W4:Y:S01]  /*31880*/  LDC R30, c[0x0][0x230] ;  /* 0x00008c00ff1e7b82 */ /* 0x000f220000000800 */
[----:B-1----:R-:W-:Y:S01]  /*31890*/  IADD3 R22, R31, -0x2a5, RZ ;  /* 0xfffffd5b1f167810 */ /* 0x002fe20007ffe0ff */
[----:B------:R-:W-:Y:S03]  /*318a0*/  LDGSTS.E [R24+-0x5bffc], desc[UR8][R228.64], !P0 ;  /* 0xa4004000e4187fae */ /* 0x000fe6000c121848 */
[----:B------:R-:W-:Y:S01]  /*318b0*/  ISETP.GE.U32.AND P4, PT, R22, 0x7ffffcdc, PT ;  /* 0x7ffffcdc1600780c */ /* 0x000fe20003f86070 */
[C---:B------:R-:W-:Y:S01]  /*318c0*/  VIADD R22, R4.reuse, 0x100000 ;  /* 0x0010000004167836 */ /* 0x040fe20000000000 */
[----:B------:R-:W-:Y:S01]  /*318d0*/  IADD3 R23, R4, 0x100000, RZ ;  /* 0x0010000004177810 */ /* 0x000fe20007ffe0ff */
[----:B------:R-:W1:Y:S01]  /*318e0*/  LDC R31, c[0x0][0x230] ;  /* 0x00008c00ff1f7b82 */ /* 0x000e620000000800 */
[----:B------:R-:W-:Y:S01]  /*318f0*/  ISETP.GE.U32.AND P0, PT, R25, 0x7ffffcdb, PT ;  /* 0x7ffffcdb1900780c */ /* 0x000fe20003f06070 */
[----:B------:R-:W-:-:S02]  /*31900*/  VIADD R25, R28, 0xfffffd59 ;  /* 0xfffffd591c197836 */ /* 0x000fc40000000000 */
[----:B------:R-:W-:Y:S04]  /*31910*/  LDGSTS.E [R23+-0x5fff8], desc[UR8][R230.64], !P2 ;  /* 0xa0008000e6177fae */ /* 0x000fe8000d121848 */
[----:B------:R-:W-:Y:S01]  /*31920*/  LDGSTS.E [R22+-0x5bff8], desc[UR8][R232.64], !P2 ;  /* 0xa4008000e8167fae */ /* 0x000fe2000d121848 */
[----:B------:R-:W-:Y:S01]  /*31930*/  ISETP.GE.U32.AND P2, PT, R25, 0x7ffffcda, PT ;  /* 0x7ffffcda1900780c */ /* 0x000fe20003f46070 */
[----:B------:R-:W4:Y:S02]  /*31940*/  LDC R28, c[0x0][0x230] ;  /* 0x00008c00ff1c7b82 */ /* 0x000f240000000800 */
[----:B------:R-:W-:Y:S04]  /*31950*/  LDGSTS.E [R2+-0x5fff4], desc[UR8][R234.64], !P3 ;  /* 0xa000c000ea027fae */ /* 0x000fe8000d921848 */
[----:B---3--:R-:W-:Y:S02]  /*31960*/  LDGSTS.E [R24+-0x5bff4], desc[UR8][R236.64], !P3 ;  /* 0xa400c000ec187fae */ /* 0x008fe4000d921848 */
[----:B------:R-:W3:Y:S02]  /*31970*/  LDC R27, c[0x0][0x230] ;  /* 0x00008c00ff1b7b82 */ /* 0x000ee40000000800 */
[----:B------:R2:W-:Y:S04]  /*31980*/  LDGSTS.E [R23+-0x58000], desc[UR8][R244.64], !P4 ;  /* 0xa8000000f4177fae */ /* 0x0005e8000e121848 */
[----:B------:R-:W3:Y:S04]  /*31990*/  LDL.64 R244, [R1+0x758] ;  /* 0x0007580001f47983 */ /* 0x000ee80000100a00 */
[----:B------:R-:W-:Y:S04]  /*319a0*/  LDGSTS.E [R22+-0x54000], desc[UR8][R246.64], !P4 ;  /* 0xac000000f6167fae */ /* 0x000fe8000e121848 */
[----:B------:R-:W-:Y:S04]  /*319b0*/  LDGSTS.E [R2+-0x57ffc], desc[UR8][R248.64], !P0 ;  /* 0xa8004000f8027fae */ /* 0x000fe8000c121848 */
[----:B------:R-:W3:Y:S04]  /*319c0*/  LDL.64 R246, [R1+0x4d0] ;  /* 0x0004d00001f67983 */ /* 0x000ee80000100a00 */
[----:B------:R-:W-:Y:S04]  /*319d0*/  LDGSTS.E [R22+-0x53ffc], desc[UR8][R92.64], !P0 ;  /* 0xac0040005c167fae */ /* 0x000fe8000c121848 */
[----:B------:R-:W3:Y:S04]  /*319e0*/  LDL.64 R248, [R1+0x768] ;  /* 0x0007680001f87983 */ /* 0x000ee80000100a00 */
[----:B------:R-:W-:Y:S04]  /*319f0*/  LDGSTS.E [R2+-0x57ff8], desc[UR8][R250.64], !P2 ;  /* 0xa8008000fa027fae */ /* 0x000fe8000d121848 */
[----:B------:R-:W3:Y:S04]  /*31a00*/  LDL.64 R92, [R1+0x4e8] ;  /* 0x0004e800015c7983 */ /* 0x000ee80000100a00 */
[----:B------:R-:W3:Y:S01]  /*31a10*/  LDL.64 R250, [R1+0x4e0] ;  /* 0x0004e00001fa7983 */ /* 0x000ee20000100a00 */
[----:B--2---:R-:W-:Y:S01]  /*31a20*/  IADD3 R23, R26, -0x2a8, RZ ;  /* 0xfffffd581a177810 */ /* 0x004fe20007ffe0ff */
[----:B------:R-:W-:Y:S01]  /*31a30*/  VIADD R24, R29, 0xfffffd3b ;  /* 0xfffffd3b1d187836 */ /* 0x000fe20000000000 */
[----:B------:R-:W-:Y:S01]  /*31a40*/  IADD3 R25, R4, 0x100000, RZ ;  /* 0x0010000004197810 */ /* 0x000fe20007ffe0ff */
[----:B------:R-:W2:Y:S01]  /*31a50*/  LDC R29, c[0x0][0x230] ;  /* 0x00008c00ff1d7b82 */ /* 0x000ea20000000800 */
[----:B------:R-:W-:Y:S01]  /*31a60*/  ISETP.GE.U32.AND P3, PT, R23, 0x7ffffcd9, PT ;  /* 0x7ffffcd91700780c */ /* 0x000fe20003f66070 */
[----:B------:R-:W-:Y:S01]  /*31a70*/  VIADD R23, R32, 0xfffffd3a ;  /* 0xfffffd3a20177836 */ /* 0x000fe20000000000 */
[----:B------:R-:W-:Y:S01]  /*31a80*/  ISETP.GE.U32.AND P4, PT, R24, 0x7ffffcbc, PT ;  /* 0x7ffffcbc1800780c */ /* 0x000fe20003f86070 */
[C---:B------:R-:W-:Y:S01]  /*31a90*/  VIADD R24, R4.reuse, 0x100000 ;  /* 0x0010000004187836 */ /* 0x040fe20000000000 */
[----:B------:R-:W-:Y:S02]  /*31aa0*/  LDGSTS.E [R25+-0x53ff8], desc[UR8][R238.64], !P2 ;  /* 0xac008000ee197fae */ /* 0x000fe4000d121848 */
[----:B------:R-:W-:Y:S01]  /*31ab0*/  ISETP.GE.U32.AND P0, PT, R23, 0x7ffffcbb, PT ;  /* 0x7ffffcbb1700780c */ /* 0x000fe20003f06070 */
[----:B------:R-:W-:Y:S01]  /*31ac0*/  VIADD R23, R4, 0x100000 ;  /* 0x0010000004177836 */ /* 0x000fe20000000000 */
[----:B------:R-:W2:Y:S01]  /*31ad0*/  LDC R26, c[0x0][0x230] ;  /* 0x00008c00ff1a7b82 */ /* 0x000ea20000000800 */
[----:B------:R-:W2:Y:S04]  /*31ae0*/  LDL.64 R32, [R1+0x8c8] ;  /* 0x0008c80001207983 */ /* 0x000ea80000100a00 */
[----:B------:R4:W-:Y:S04]  /*31af0*/  LDGSTS.E [R24+-0x57ff4], desc[UR8][R240.64], !P3 ;  /* 0xa800c000f0187fae */ /* 0x0009e8000d921848 */
[----:B------:R-:W2:Y:S04]  /*31b00*/  LDL.64 R238, [R1+0x788] ;  /* 0x0007880001ee7983 */ /* 0x000ea80000100a00 */
[----:B------:R1:W-:Y:S04]  /*31b10*/  LDGSTS.E [R23+-0x53ff4], desc[UR8][R242.64], !P3 ;  /* 0xac00c000f2177fae */ /* 0x0003e8000d921848 */
[----:B------:R-:W2:Y:S01]  /*31b20*/  LDL.64 R240, [R1+0x500] ;  /* 0x0005000001f07983 */ /* 0x000ea20000100a00 */
[----:B----4-:R-:W-:-:S02]  /*31b30*/  IADD3 R24, R28, -0x2c7, RZ ;  /* 0xfffffd391c187810 */ /* 0x010fc40007ffe0ff */
[----:B------:R-:W4:Y:S01]  /*31b40*/  LDC R28, c[0x0][0x230] ;  /* 0x00008c00ff1c7b82 */ /* 0x000f220000000800 */
[----:B------:R-:W4:Y:S01]  /*31b50*/  LDL.64 R242, [R1+0xa50] ;  /* 0x000a500001f27983 */ /* 0x000f220000100a00 */
[----:B------:R-:W-:Y:S01]  /*31b60*/  ISETP.GE.U32.AND P2, PT, R24, 0x7ffffcba, PT ;  /* 0x7ffffcba1800780c */ /* 0x000fe20003f46070 */
[----:B-1----:R-:W-:Y:S01]  /*31b70*/  VIADD R23, R30, 0xfffffd38 ;  /* 0xfffffd381e177836 */ /* 0x002fe20000000000 */
[----:B------:R-:W-:Y:S01]  /*31b80*/  IADD3 R24, R4, 0x100000, RZ ;  /* 0x0010000004187810 */ /* 0x000fe20007ffe0ff */
[----:B---3--:R-:W-:-:S03]  /*31b90*/  VIADD R25, R27, 0xfffffd1a ;  /* 0xfffffd1a1b197836 */ /* 0x008fc60000000000 */
[----:B------:R-:W1:Y:S01]  /*31ba0*/  LDC R30, c[0x0][0x230] ;  /* 0x00008c00ff1e7b82 */ /* 0x000e620000000800 */
[----:B------:R-:W-:Y:S01]  /*31bb0*/  ISETP.GE.U32.AND P3, PT, R23, 0x7ffffcb9, PT ;  /* 0x7ffffcb91700780c */ /* 0x000fe20003f66070 */
[----:B------:R-:W-:-:S06]  /*31bc0*/  VIADD R23, R4, 0x100000 ;  /* 0x0010000004177836 */ /* 0x000fcc0000000000 */
[----:B------:R-:W3:Y:S01]  /*31bd0*/  LDC R27, c[0x0][0x230] ;  /* 0x00008c00ff1b7b82 */ /* 0x000ee20000000800 */
[----:B------:R1:W-:Y:S04]  /*31be0*/  LDGSTS.E [R22+-0x50000], desc[UR8][R244.64], !P4 ;  /* 0xb0000000f4167fae */ /* 0x0003e8000e121848 */
[----:B------:R-:W3:Y:S01]  /*31bf0*/  LDL.64 R244, [R1+0x6c8] ;  /* 0x0006c80001f47983 */ /* 0x000ee20000100a00 */
[----:B-1----:R-:W-:Y:S02]  /*31c00*/  VIADD R22, R31, 0xfffffd1b ;  /* 0xfffffd1b1f167836 */ /* 0x002fe40000000000 */
[----:B------:R-:W1:Y:S01]  /*31c10*/  LDC R31, c[0x0][0x230] ;  /* 0x00008c00ff1f7b82 */ /* 0x000e620000000800 */
[----:B------:R-:W-:Y:S02]  /*31c20*/  LDGSTS.E [R2+-0x4c000], desc[UR8][R246.64], !P4 ;  /* 0xb4000000f6027fae */ /* 0x000fe4000e121848 */
[----:B------:R-:W-:-:S02]  /*31c30*/  ISETP.GE.U32.AND P4, PT, R22, 0x7ffffc9c, PT ;  /* 0x7ffffc9c1600780c */ /* 0x000fc40003f86070 */
[----:B------:R-:W-:Y:S01]  /*31c40*/  IADD3 R22, R4, 0x100000, RZ ;  /* 0x0010000004167810 */ /* 0x000fe20007ffe0ff */
[----:B------:R-:W-:Y:S04]  /*31c50*/  LDGSTS.E [R2+-0x4fffc], desc[UR8][R248.64], !P0 ;  /* 0xb0004000f8027fae */ /* 0x000fe8000c121848 */
[----:B------:R-:W3:Y:S04]  /*31c60*/  LDL.64 R246, [R1+0xa70] ;  /* 0x000a700001f67983 */ /* 0x000ee80000100a00 */
[----:B------:R-:W3:Y:S04]  /*31c70*/  LDL.64 R248, [R1+0x6d8] ;  /* 0x0006d80001f87983 */ /* 0x000ee80000100a00 */
[----:B------:R-:W-:Y:S04]  /*31c80*/  LDGSTS.E [R24+-0x4bffc], desc[UR8][R250.64], !P0 ;  /* 0xb4004000fa187fae */ /* 0x000fe8000c121848 */
[----:B------:R-:W-:Y:S04]  /*31c90*/  LDGSTS.E [R23+-0x4fff8], desc[UR8][R102.64], !P2 ;  /* 0xb000800066177fae */ /* 0x000fe8000d121848 */
[----:B------:R-:W-:Y:S04]  /*31ca0*/  LDGSTS.E [R22+-0x4bff8], desc[UR8][R92.64], !P2 ;  /* 0xb40080005c167fae */ /* 0x000fe8000d121848 */
[----:B------:R-:W3:Y:S04]  /*31cb0*/  LDL.64 R250, [R1+0xa90] ;  /* 0x000a900001fa7983 */ /* 0x000ee80000100a00 */
[----:B------:R-:W3:Y:S04]  /*31cc0*/  LDL.64 R102, [R1+0xab0] ;  /* 0x000ab00001667983 */ /* 0x000ee80000100a00 */
[----:B------:R-:W3:Y:S01]  /*31cd0*/  LDL.64 R92, [R1+0x6f8] ;  /* 0x0006f800015c7983 */ /* 0x000ee20000100a00 */
[----:B------:R-:W-:Y:S01]  /*31ce0*/  ISETP.GE.U32.AND P0, PT, R25, 0x7ffffc9b, PT ;  /* 0x7ffffc9b1900780c */ /* 0x000fe20003f06070 */
[----:B--2---:R-:W-:-:S02]  /*31cf0*/  VIADD R25, R29, 0xfffffd19 ;  /* 0xfffffd191d197836 */ /* 0x004fc40000000000 */
[----:B------:R-:W-:Y:S01]  /*31d00*/  LDGSTS.E [R2+-0x4fff4], desc[UR8][R238.64], !P3 ;  /* 0xb000c000ee027fae */ /* 0x000fe2000d921848 */
[----:B------:R-:W2:Y:S03]  /*31d10*/  LDC R29, c[0x0][0x230] ;  /* 0x00008c00ff1d7b82 */ /* 0x000ea60000000800 */
[----:B------:R1:W-:Y:S01]  /*31d20*/  LDGSTS.E [R24+-0x4bff4], desc[UR8][R240.64], !P3 ;  /* 0xb400c000f0187fae */ /* 0x0003e2000d921848 */
[----:B------:R-:W-:-:S04]  /*31d30*/  ISETP.GE.U32.AND P3, PT, R25, 0x7ffffc9a, PT ;  /* 0x7ffffc9a1900780c */ /* 0x000fc80003f66070 */
[----:B------:R-:W2:Y:S01]  /*31d40*/  LDC R25, c[0x0][0x230] ;  /* 0x00008c00ff197b82 */ /* 0x000ea20000000800 */
[----:B------:R-:W2:Y:S04]  /*31d50*/  LDL.64 R238, [R1+0x3e0] ;  /* 0x0003e00001ee7983 */ /* 0x000ea80000100a00 */
[----:B----4-:R4:W-:Y:S04]  /*31d60*/  LDGSTS.E [R23+-0x48000], desc[UR8][R242.64], !P4 ;  /* 0xb8000000f2177fae */ /* 0x0109e8000e121848 */
[----:B------:R-:W2:Y:S01]  /*31d70*/  LDL.64 R240, [R1+0x170] ;  /* 0x0001700001f07983 */ /* 0x000ea20000100a00 */
[----:B-1----:R-:W-:-:S02]  /*31d80*/  IADD3 R24, R28, -0x289, RZ ;  /* 0xfffffd771c187810 */ /* 0x002fc40007ffe0ff */
[----:B------:R-:W1:Y:S01]  /*31d90*/  LDC R28, c[0x0][0x230] ;  /* 0x00008c00ff1c7b82 */ /* 0x000e620000000800 */
[----:B----4-:R-:W-:Y:S01]  /*31da0*/  VIADD R23, R26, 0xfffffd18 ;  /* 0xfffffd181a177836 */ /* 0x010fe20000000000 */
[----:B------:R-:W4:Y:S01]  /*31db0*/  LDL.64 R242, [R1+0x3f8] ;  /* 0x0003f80001f27983 */ /* 0x000f220000100a00 */
[----:B------:R-:W-:Y:S01]  /*31dc0*/  ISETP.GE.U32.AND P2, PT, R24, 0x7ffffcf8, PT ;  /* 0x7ffffcf81800780c */ /* 0x000fe20003f46070 */
[----:B------:R-:W-:-:S04]  /*31dd0*/  VIADD R24, R4, 0x100000 ;  /* 0x0010000004187836 */ /* 0x000fc80000000000 */
[----:B------:R-:W1:Y:S01]  /*31de0*/  LDC R26, c[0x0][0x230] ;  /* 0x00008c00ff1a7b82 */ /* 0x000e620000000800 */
[----:B---3--:R-:W-:Y:S01]  /*31df0*/  LDGSTS.E [R22+-0x44000], desc[UR8][R244.64], !P4 ;  /* 0xbc000000f4167fae */ /* 0x008fe2000e121848 */
[----:B------:R-:W-:Y:S01]  /*31e00*/  ISETP.GE.U32.AND P4, PT, R23, 0x7ffffc99, PT ;  /* 0x7ffffc991700780c */ /* 0x000fe20003f86070 */
[----:B------:R-:W-:-:S05]  /*31e10*/  VIADD R23, R31, 0xfffffd76 ;  /* 0xfffffd761f177836 */ /* 0x000fca0000000000 */
[----:B------:R-:W3:Y:S01]  /*31e20*/  LDC R31, c[0x0][0x230] ;  /* 0x00008c00ff1f7b82 */ /* 0x000ee20000000800 */
[----:B------:R-:W3:Y:S04]  /*31e30*/  LDL.64 R244, [R1+0x180] ;  /* 0x0001800001f47983 */ /* 0x000ee80000100a00 */
[----:B------:R-:W-:Y:S04]  /*31e40*/  LDGSTS.E [R2+-0x47ffc], desc[UR8][R246.64], !P0 ;  /* 0xb8004000f6027fae */ /* 0x000fe8000c121848 */
[----:B------:R-:W-:Y:S01]  /*31e50*/  LDGSTS.E [R22+-0x43ffc], desc[UR8][R248.64], !P0 ;  /* 0xbc004000f8167fae */ /* 0x000fe2000c121848 */
[----:B------:R-:W-:-:S02]  /*31e60*/  ISETP.GE.U32.AND P0, PT, R23, 0x7ffffcf7, PT ;  /* 0x7ffffcf71700780c */ /* 0x000fc40003f06070 */
[----:B------:R-:W-:Y:S01]  /*31e70*/  IADD3 R23, R4, 0x100000, RZ ;  /* 0x0010000004177810 */ /* 0x000fe20007ffe0ff */
[----:B------:R-:W3:Y:S04]  /*31e80*/  LDL.64 R246, [R1+0x400] ;  /* 0x0004000001f67983 */ /* 0x000ee80000100a00 */
[----:B------:R-:W3:Y:S04]  /*31e90*/  LDL.64 R248, [R1+0x190] ;  /* 0x0001900001f87983 */ /* 0x000ee80000100a00 */
[----:B------:R1:W-:Y:S04]  /*31ea0*/  LDGSTS.E [R2+-0x47ff8], desc[UR8][R250.64], !P3 ;  /* 0xb8008000fa027fae */ /* 0x0003e8000d921848 */
[----:B------:R-:W-:Y:S04]  /*31eb0*/  LDGSTS.E [R24+-0x43ff8], desc[UR8][R106.64], !P3 ;  /* 0xbc0080006a187fae */ /* 0x000fe8000d921848 */
[----:B------:R2:W-:Y:S04]  /*31ec0*/  LDGSTS.E [R23+-0x47ff4], desc[UR8][R102.64], !P4 ;  /* 0xb800c00066177fae */ /* 0x0005e8000e121848 */
[----:B------:R-:W3:Y:S04]  /*31ed0*/  LDL.64 R250, [R1+0x410] ;  /* 0x0004100001fa7983 */ /* 0x000ee80000100a00 */
[----:B------:R-:W3:Y:S04]  /*31ee0*/  LDL.64 R106, [R1+0x598] ;  /* 0x00059800016a7983 */ /* 0x000ee80000100a00 */
[----:B------:R-:W3:Y:S04]  /*31ef0*/  LDL.64 R102, [R1+0x2c8] ;  /* 0x0002c80001667983 */ /* 0x000ee80000100a00 */
[----:B------:R2:W-:Y:S04]  /*31f00*/  LDGSTS.E [R22+-0x43ff4], desc[UR8][R92.64], !P4 ;  /* 0xbc00c0005c167fae */ /* 0x0005e8000e121848 */
[----:B------:R-:W3:Y:S01]  /*31f10*/  LDL.64 R92, [R1+0x5a8] ;  /* 0x0005a800015c7983 */ /* 0x000ee20000100a00 */
[----:B------:R-:W-:-:S02]  /*31f20*/  VIADD R4, R5, 0x100000 ;  /* 0x0010000005047836 */ /* 0x000fc40000000000 */
[----:B-1----:R-:W-:Y:S01]  /*31f30*/  VIADD R2, R5, 0x100000 ;  /* 0x0010000005027836 */ /* 0x002fe20000000000 */
[----:B--2---:R-:W-:Y:S01]  /*31f40*/  IADD3 R23, R25, -0x28b, RZ ;  /* 0xfffffd7519177810 */ /* 0x004fe20007ffe0ff */
[----:B------:R-:W-:Y:S01]  /*31f50*/  VIADD R22, R29, 0xfffffd74 ;  /* 0xfffffd741d167836 */ /* 0x000fe20000000000 */
[----:B------:R1:W-:Y:S01]  /*31f60*/  LDGSTS.E [R4+-0x60000], desc[UR8][R238.64], !P2 ;  /* 0xa0000000ee047fae */ /* 0x0003e2000d121848 */
[----:B------:R-:W-:Y:S01]  /*31f70*/  VIADD R24, R26, 0xfffffd56 ;  /* 0xfffffd561a187836 */ /* 0x000fe20000000000 */
[----:B------:R-:W2:Y:S02]  /*31f80*/  LDC R25, c[0x0][0x230] ;  /* 0x00008c00ff197b82 */ /* 0x000ea40000000800 */
[----:B------:R-:W-:Y:S01]  /*31f90*/  LDGSTS.E [R2+-0x5c000], desc[UR8][R240.64], !P2 ;  /* 0xa4000000f0027fae */ /* 0x000fe2000d121848 */
[----:B------:R-:W-:Y:S02]  /*31fa0*/  ISETP.GE.U32.AND P2, PT, R23, 0x7ffffcf6, PT ;  /* 0x7ffffcf61700780c */ /* 0x000fe40003f46070 */
[----:B------:R-:W-:Y:S01]  /*31fb0*/  IADD3 R23, R5, 0x100000, RZ ;  /* 0x0010000005177810 */ /* 0x000fe20007ffe0ff */
[----:B----4-:R-:W-:Y:S01]  /*31fc0*/  LDGSTS.E [R2+-0x5fffc], desc[UR8][R242.64], !P0 ;  /* 0xa0004000f2027fae */ /* 0x010fe2000c121848 */
[----:B------:R-:W-:Y:S01]  /*31fd0*/  ISETP.GE.U32.AND P3, PT, R22, 0x7ffffcf5, PT ;  /* 0x7ffffcf51600780c */ /* 0x000fe20003f66070 */
[----:B------:R-:W4:Y:S01]  /*31fe0*/  LDC R29, c[0x0][0x230] ;  /* 0x00008c00ff1d7b82 */ /* 0x000f220000000800 */
[----:B-1----:R-:W-:-:S05]  /*31ff0*/  VIADD R4, R30, 0xfffffd57 ;  /* 0xfffffd571e047836 */ /* 0x002fca0000000000 */
[----:B------:R-:W-:Y:S01]  /*32000*/  ISETP.GE.U32.AND P4, PT, R4, 0x7ffffcd8, PT ;  /* 0x7ffffcd80400780c */ /* 0x000fe20003f86070 */
[C---:B------:R-:W-:Y:S01]  /*32010*/  VIADD R22, R5.reuse, 0x100000 ;  /* 0x0010000005167836 */ /* 0x040fe20000000000 */
[----:B------:R-:W-:Y:S01]  /*32020*/  IADD3 R4, R5, 0x100000, RZ ;  /* 0x0010000005047810 */ /* 0x000fe20007ffe0ff */
[----:B------:R-:W1:Y:S08]  /*32030*/  LDC R30, c[0x0][0x230] ;  /* 0x00008c00ff1e7b82 */ /* 0x000e700000000800 */
[----:B------:R-:W1:Y:S01]  /*32040*/  LDC R26, c[0x0][0x230] ;  /* 0x00008c00ff1a7b82 */ /* 0x000e620000000800 */
[----:B---3--:R-:W-:Y:S01]  /*32050*/  LDGSTS.E [R23+-0x5bffc], desc[UR8][R244.64], !P0 ;  /* 0xa4004000f4177fae */ /* 0x008fe2000c121848 */
[----:B------:R-:W-:-:S03]  /*32060*/  ISETP.GE.U32.AND P0, PT, R24, 0x7ffffcd7, PT ;  /* 0x7ffffcd71800780c */ /* 0x000fc60003f06070 */
[----:B------:R-:W-:Y:S04]  /*32070*/  LDGSTS.E [R22+-0x5fff8], desc[UR8][R246.64], !P2 ;  /* 0xa0008000f6167fae */ /* 0x000fe8000d121848 */
[----:B------:R-:W-:Y:S04]  /*32080*/  LDGSTS.E [R4+-0x5bff8], desc[UR8][R248.64], !P2 ;  /* 0xa4008000f8047fae */ /* 0x000fe8000d121848 */
[----:B------:R-:W-:Y:S04]  /*32090*/  LDGSTS.E [R2+-0x5fff4], desc[UR8][R250.64], !P3 ;  /* 0xa000c000fa027fae */ /* 0x000fe8000d921848 */
[----:B------:R-:W-:Y:S04]  /*320a0*/  LDGSTS.E [R23+-0x5bff4], desc[UR8][R118.64], !P3 ;  /* 0xa400c00076177fae */ /* 0x000fe8000d921848 */
[----:B------:R2:W-:Y:S04]  /*320b0*/  LDGSTS.E [R22+-0x58000], desc[UR8][R106.64], !P4 ;  /* 0xa80000006a167fae */ /* 0x0005e8000e121848 */
[----:B------:R-:W-:Y:S04]  /*320c0*/  LDGSTS.E [R4+-0x54000], desc[UR8][R102.64], !P4 ;  /* 0xac00000066047fae */ /* 0x000fe8000e121848 */
[----:B------:R-:W3:Y:S04]  /*320d0*/  LDL.64 R118, [R1+0x2f8] ;  /* 0x0002f80001767983 */ /* 0x000ee80000100a00 */
[----:B------:R-:W4:Y:S04]  /*320e0*/  LDL.64 R106, [R1+0x798] ;  /* 0x00079800016a7983 */ /* 0x000f280000100a00 */
[----:B------:R-:W4:Y:S04]  /*320f0*/  LDL.64 R102, [R1+0x510] ;  /* 0x0005100001667983 */ /* 0x000f280000100a00 */
[----:B------:R-:W-:Y:S01]  /*32100*/  LDGSTS.E [R2+-0x57ffc], desc[UR8][R92.64], !P0 ;  /* 0xa80040005c027fae */ /* 0x000fe2000c121848 */
[----:B------:R-:W-:-:S02]  /*32110*/  VIADD R24, R27, 0xfffffd55 ;  /* 0xfffffd551b187836 */ /* 0x000fc40000000000 */
[----:B--2---:R-:W-:Y:S01]  /*32120*/  VIADD R22, R25, 0xfffffd54 ;  /* 0xfffffd5419167836 */ /* 0x004fe20000000000 */
[----:B------:R-:W-:Y:S01]  /*32130*/  IADD3 R23, R28, -0x2c9, RZ ;  /* 0xfffffd371c177810 */ /* 0x000fe20007ffe0ff */
[----:B------:R-:W-:Y:S04]  /*32140*/  LDGSTS.E [R4+-0x53ffc], desc[UR8][R152.64], !P0 ;  /* 0xac00400098047fae */ /* 0x000fe8000c121848 */
[----:B------:R-:W2:Y:S01]  /*32150*/  LDL.64 R92, [R1+0x7a8] ;  /* 0x0007a800015c7983 */ /* 0x000ea20000100a00 */
[----:B------:R-:W-:Y:S01]  /*32160*/  ISETP.GE.U32.AND P2, PT, R24, 0x7ffffcd6, PT ;  /* 0x7ffffcd61800780c */ /* 0x000fe20003f46070 */
[----:B------:R-:W-:Y:S01]  /*32170*/  VIADD R24, R5, 0x100000 ;  /* 0x0010000005187836 */ /* 0x000fe20000000000 */
[----:B------:R-:W-:Y:S01]  /*32180*/  ISETP.GE.U32.AND P3, PT, R22, 0x7ffffcd5, PT ;  /* 0x7ffffcd51600780c */ /* 0x000fe20003f66070 */
[----:B------:R-:W-:Y:S01]  /*32190*/  VIADD R22, R31, 0xfffffd36 ;  /* 0xfffffd361f167836 */ /* 0x000fe20000000000 */
[----:B------:R-:W-:Y:S01]  /*321a0*/  ISETP.GE.U32.AND P4, PT, R23, 0x7ffffcb8, PT ;  /* 0x7ffffcb81700780c */ /* 0x000fe20003f86070 */
[----:B------:R-:W1:Y:S01]  /*321b0*/  LDC R27, c[0x0][0x230] ;  /* 0x00008c00ff1b7b82 */ /* 0x000e620000000800 */
[----:B------:R-:W2:Y:S02]  /*321c0*/  LDL.64 R152, [R1+0x710] ;  /* 0x0007100001987983 */ /* 0x000ea40000100a00 */
[----:B------:R-:W-:-:S05]  /*321d0*/  ISETP.GE.U32.AND P0, PT, R22, 0x7ffffcb7, PT ;  /* 0x7ffffcb71600780c */ /* 0x000fca0003f06070 */
[----:B------:R-:W-:Y:S01]  /*321e0*/  LDGSTS.E [R2+-0x57ff8], desc[UR8][R150.64], !P2 ;  /* 0xa800800096027fae */ /* 0x000fe2000d121848 */
[----:B------:R-:W1:Y:S03]  /*321f0*/  LDC R28, c[0x0][0x230] ;  /* 0x00008c00ff1c7b82 */ /* 0x000e660000000800 */
[----:B------:R-:W-:Y:S01]  /*32200*/  LDGSTS.E [R24+-0x53ff8], desc[UR8][R136.64], !P2 ;  /* 0xac00800088187fae */ /* 0x000fe2000d121848 */
[C---:B------:R-:W-:Y:S01]  /*32210*/  IADD3 R23, R5.reuse, 0x100000, RZ ;  /* 0x0010000005177810 */ /* 0x040fe20007ffe0ff */
[----:B------:R-:W-:-:S03]  /*32220*/  VIADD R22, R5, 0x100000 ;  /* 0x0010000005167836 */ /* 0x000fc60000000000 */
[----:B------:R-:W1:Y:S01]  /*32230*/  LDC R25, c[0x0][0x230] ;  /* 0x00008c00ff197b82 */ /* 0x000e620000000800 */
[----:B------:R1:W-:Y:S04]  /*32240*/  LDGSTS.E [R23+-0x57ff4], desc[UR8][R134.64], !P3 ;  /* 0xa800c00086177fae */ /* 0x0003e8000d921848 */
[----:B------:R-:W2:Y:S04]  /*32250*/  LDL.64 R150, [R1+0x520] ;  /* 0x0005200001967983 */ /* 0x000ea80000100a00 */
[----:B------:R-:W2:Y:S04]  /*32260*/  LDL.64 R136, [R1+0x528] ;  /* 0x0005280001887983 */ /* 0x000ea80000100a00 */
[----:B------:R-:W2:Y:S04]  /*32270*/  LDL.64 R134, [R1+0x7c8] ;  /* 0x0007c80001867983 */ /* 0x000ea80000100a00 */
[----:B---3--:R3:W-:Y:S04]  /*32280*/  LDGSTS.E [R22+-0x53ff4], desc[UR8][R118.64], !P3 ;  /* 0xac00c00076167fae */ /* 0x0087e8000d921848 */
[----:B----4-:R4:W-:Y:S04]  /*32290*/  LDGSTS.E [R4+-0x50000], desc[UR8][R106.64], !P4 ;  /* 0xb00000006a047fae */ /* 0x0109e8000e121848 */
[----:B------:R-:W-:Y:S04]  /*322a0*/  LDGSTS.E [R2+-0x4c000], desc[UR8][R102.64], !P4 ;  /* 0xb400000066027fae */ /* 0x000fe8000e121848 */
[----:B------:R-:W4:Y:S04]  /*322b0*/  LDL.64 R118, [R1+0x540] ;  /* 0x0005400001767983 */ /* 0x000f280000100a00 */
[----:B------:R-:W4:Y:S04]  /*322c0*/  LDL.64 R106, [R1+0xad0] ;  /* 0x000ad000016a7983 */ /* 0x000f280000100a00 */
[----:B------:R-:W4:Y:S04]  /*322d0*/  LDL.64 R102, [R1+0x700] ;  /* 0x0007000001667983 */ /* 0x000f280000100a00 */
[----:B--2---:R-:W-:Y:S04]  /*322e0*/  LDGSTS.E [R2+-0x4fffc], desc[UR8][R92.64], !P0 ;  /* 0xb00040005c027fae */ /* 0x004fe8000c121848 */
[----:B------:R-:W2:Y:S01]  /*322f0*/  LDL.64 R92, [R1+0xaf0] ;  /* 0x000af000015c7983 */ /* 0x000ea20000100a00 */
[----:B-1----:R-:W-:Y:S01]  /*32300*/  VIADD R23, R27, 0xfffffd35 ;  /* 0xfffffd351b177836 */ /* 0x002fe20000000000 */
[----:B---3--:R-:W-:Y:S01]  /*32310*/  IADD3 R22, R29, -0x2cc, RZ ;  /* 0xfffffd341d167810 */ /* 0x008fe20007ffe0ff */
[----:B----4-:R-:W-:Y:S01]  /*32320*/  VIADD R4, R30, 0xfffffd17 ;  /* 0xfffffd171e047836 */ /* 0x010fe20000000000 */
[----:B------:R-:W-:Y:S01]  /*32330*/  IADD3 R24, R26, -0x2ea, RZ ;  /* 0xfffffd161a187810 */ /* 0x000fe20007ffe0ff */
[----:B------:R-:W1:Y:S01]  /*32340*/  LDC R27, c[0x0][0x230] ;  /* 0x00008c00ff1b7b82 */ /* 0x000e620000000800 */
[----:B------:R-:W-:Y:S01]  /*32350*/  ISETP.GE.U32.AND P2, PT, R23, 0x7ffffcb6, PT ;  /* 0x7ffffcb61700780c */ /* 0x000fe20003f46070 */
[C---:B------:R-:W-:Y:S01]  /*32360*/  VIADD R23, R5.reuse, 0x100000 ;  /* 0x0010000005177836 */ /* 0x040fe20000000000 */
[----:B------:R-:W-:Y:S01]  /*32370*/  ISETP.GE.U32.AND P3, PT, R22, 0x7ffffcb5, PT ;  /* 0x7ffffcb51600780c */ /* 0x000fe20003f66070 */
[C---:B------:R-:W-:Y:S01]  /*32380*/  VIADD R22, R5.reuse, 0x100000 ;  /* 0x0010000005167836 */ /* 0x040fe20000000000 */
[----:B------:R-:W-:Y:S01]  /*32390*/  ISETP.GE.U32.AND P4, PT, R4, 0x7ffffc98, PT ;  /* 0x7ffffc980400780c */ /* 0x000fe20003f86070 */
[----:B------:R-:W-:-:S02]  /*323a0*/  VIADD R4, R5, 0x100000 ;  /* 0x0010000005047836 */ /* 0x000fc40000000000 */
[----:B------:R-:W3:Y:S01]  /*323b0*/  LDC R30, c[0x0][0x230] ;  /* 0x00008c00ff1e7b82 */ /* 0x000ee20000000800 */
[----:B------:R-:W-:Y:S01]  /*323c0*/  LDGSTS.E [R23+-0x4bffc], desc[UR8][R150.64], !P0 ;  /* 0xb400400096177fae */ /* 0x000fe2000c121848 */
[----:B------:R-:W-:-:S04]  /*323d0*/  ISETP.GE.U32.AND P0, PT, R24, 0x7ffffc97, PT ;  /* 0x7ffffc971800780c */ /* 0x000fc80003f06070 */
[----:B------:R-:W-:Y:S02]  /*323e0*/  LDGSTS.E [R22+-0x4fff8], desc[UR8][R182.64], !P2 ;  /* 0xb0008000b6167fae */ /* 0x000fe4000d121848 */
[----:B------:R-:W4:Y:S02]  /*323f0*/  LDC R29, c[0x0][0x230] ;  /* 0x00008c00ff1d7b82 */ /* 0x000f240000000800 */
[----:B------:R-:W-:Y:S04]  /*32400*/  LDGSTS.E [R4+-0x4bff8], desc[UR8][R136.64], !P2 ;  /* 0xb400800088047fae */ /* 0x000fe8000d121848 */
[----:B------:R-:W4:Y:S02]  /*32410*/  LDL.64 R150, [R1+0xb10] ;  /* 0x000b100001967983 */ /* 0x000f240000100a00 */
[----:B------:R-:W4:Y:S02]  /*32420*/  LDC R26, c[0x0][0x230] ;  /* 0x00008c00ff1a7b82 */ /* 0x000f240000000800 */
[----:B------:R-:W-:Y:S04]  /*32430*/  LDGSTS.E [R2+-0x4fff4], desc[UR8][R134.64], !P3 ;  /* 0xb000c00086027fae */ /* 0x000fe8000d921848 */
[----:B------:R-:W4:Y:S01]  /*32440*/  LDL.64 R136, [R1+0x720] ;  /* 0x0007200001887983 */ /* 0x000f220000100a00 */
[----:B------:R-:W-:-:S02]  /*32450*/  IADD3 R24, R28, -0x2eb, RZ ;  /* 0xfffffd151c187810 */ /* 0x000fc40007ffe0ff */
[----:B------:R-:W4:Y:S01]  /*32460*/  LDC R28, c[0x0][0x230] ;  /* 0x00008c00ff1c7b82 */ /* 0x000f220000000800 */
[----:B------:R-:W4:Y:S04]  /*32470*/  LDL.64 R182, [R1+0x438] ;  /* 0x0004380001b67983 */ /* 0x000f280000100a00 */
[----:B------:R-:W4:Y:S04]  /*32480*/  LDL.64 R134, [R1+0xb30] ;  /* 0x000b300001867983 */ /* 0x000f280000100a00 */
[----:B------:R1:W-:Y:S04]  /*32490*/  LDGSTS.E [R23+-0x4bff4], desc[UR8][R118.64], !P3 ;  /* 0xb400c00076177fae */ /* 0x0003e8000d921848 */
[----:B------:R3:W-:Y:S04]  /*324a0*/  LDGSTS.E [R22+-0x48000], desc[UR8][R106.64], !P4 ;  /* 0xb80000006a167fae */ /* 0x0007e8000e121848 */
[----:B------:R-:W-:Y:S04]  /*324b0*/  LDGSTS.E [R4+-0x44000], desc[UR8][R102.64], !P4 ;  /* 0xbc00000066047fae */ /* 0x000fe8000e121848 */
[----:B------:R-:W4:Y:S04]  /*324c0*/  LDL.64 R118, [R1+0x730] ;  /* 0x0007300001767983 */ /* 0x000f280000100a00 */
[----:B------:R-:W4:Y:S04]  /*324d0*/  LDL.64 R106, [R1+0x418] ;  /* 0x00041800016a7983 */ /* 0x000f280000100a00 */
[----:B------:R-:W4:Y:S04]  /*324e0*/  LDL.64 R102, [R1+0x1b0] ;  /* 0x0001b00001667983 */ /* 0x000f280000100a00 */
[----:B--2---:R-:W-:Y:S01]  /*324f0*/  LDGSTS.E [R2+-0x47ffc], desc[UR8][R92.64], !P0 ;  /* 0xb80040005c027fae */ /* 0x004fe2000c121848 */
[----:B------:R-:W-:Y:S01]  /*32500*/  ISETP.GE.U32.AND P3, PT, R24, 0x7ffffc96, PT ;  /* 0x7ffffc961800780c */ /* 0x000fe20003f66070 */
[----:B-1----:R-:W-:Y:S01]  /*32510*/  VIADD R23, R27, 0xfffffd73 ;  /* 0xfffffd731b177836 */ /* 0x002fe20000000000 */
[----:B------:R-:W1:Y:S01]  /*32520*/  LDC R24, c[0x0][0x230] ;  /* 0x00008c00ff187b82 */ /* 0x000e620000000800 */
[----:B---3--:R-:W-:Y:S01]  /*32530*/  VIADD R22, R25, 0xfffffd14 ;  /* 0xfffffd1419167836 */ /* 0x008fe20000000000 */
[----:B------:R2:W-:Y:S04]  /*32540*/  LDGSTS.E [R4+-0x43ffc], desc[UR8][R152.64], !P0 ;  /* 0xbc00400098047fae */ /* 0x0005e8000c121848 */
[----:B------:R-:W3:Y:S01]  /*32550*/  LDL.64 R92, [R1+0x428] ;  /* 0x00042800015c7983 */ /* 0x000ee20000100a00 */
[----:B------:R-:W-:Y:S01]  /*32560*/  ISETP.GE.U32.AND P2, PT, R23, 0x7ffffcf4, PT ;  /* 0x7ffffcf41700780c */ /* 0x000fe20003f46070 */
[C---:B------:R-:W-:Y:S01]  /*32570*/  VIADD R23, R5.reuse, 0x100000 ;  /* 0x0010000005177836 */ /* 0x040fe20000000000 */
[----:B------:R-:W-:Y:S01]  /*32580*/  ISETP.GE.U32.AND P4, PT, R22, 0x7ffffc95, PT ;  /* 0x7ffffc951600780c */ /* 0x000fe20003f86070 */
[----:B------:R-:W1:Y:S01]  /*32590*/  LDC R25, c[0x0][0x230] ;  /* 0x00008c00ff197b82 */ /* 0x000e620000000800 */
[----:B------:R-:W-:Y:S01]  /*325a0*/  IADD3 R22, R30, -0x28e, RZ ;  /* 0xfffffd721e167810 */ /* 0x000fe20007ffe0ff */
[----:B--2---:R-:W-:Y:S01]  /*325b0*/  VIADD R4, R10, 0x100000 ;  /* 0x001000000a047836 */ /* 0x004fe20000000000 */
[----:B------:R-:W2:Y:S02]  /*325c0*/  LDL.64 R152, [R1+0x320] ;  /* 0x0003200001987983 */ /* 0x000ea40000100a00 */
[----:B------:R-:W-:Y:S01]  /*325d0*/  ISETP.GE.U32.AND P0, PT, R22, 0x7ffffcf3, PT ;  /* 0x7ffffcf31600780c */ /* 0x000fe20003f06070 */
[----:B------:R-:W-:-:S02]  /*325e0*/  VIADD R22, R5, 0x100000 ;  /* 0x0010000005167836 */ /* 0x000fc40000000000 */
[----:B------:R-:W2:Y:S01]  /*325f0*/  LDC R27, c[0x0][0x230] ;  /* 0x00008c00ff1b7b82 */ /* 0x000ea20000000800 */
[----:B----4-:R4:W-:Y:S01]  /*32600*/  LDGSTS.E [R2+-0x47ff8], desc[UR8][R150.64], !P3 ;  /* 0xb800800096027fae */ /* 0x0109e2000d921848 */
[----:B------:R-:W-:-:S06]  /*32610*/  IADD3 R5, R5, 0x100000, RZ ;  /* 0x0010000005057810 */ /* 0x000fcc0007ffe0ff */
[----:B------:R-:W2:Y:S01]  /*32620*/  LDC R30, c[0x0][0x230] ;  /* 0x00008c00ff1e7b82 */ /* 0x000ea20000000800 */
[----:B------:R-:W-:Y:S04]  /*32630*/  LDGSTS.E [R23+-0x43ff8], desc[UR8][R136.64], !P3 ;  /* 0xbc00800088177fae */ /* 0x000fe8000d921848 */
[----:B------:R-:W2:Y:S01]  /*32640*/  LDL.64 R150, [R1+0x1b8] ;  /* 0x0001b80001967983 */ /* 0x000ea20000100a00 */
[----:B----4-:R-:W-:-:S03]  /*32650*/  VIADD R2, R10, 0x100000 ;  /* 0x001000000a027836 */ /* 0x010fc60000000000 */
[----:B------:R1:W-:Y:S04]  /*32660*/  LDGSTS.E [R22+-0x47ff4], desc[UR8][R134.64], !P4 ;  /* 0xb800c00086167fae */ /* 0x0003e8000e121848 */
        /* <DEDUP_REMOVED lines=8> */
[----:B---3--:R-:W-:Y:S04]  /*326f0*/  LDGSTS.E [R2+-0x5fffc], desc[UR8][R92.64], !P0 ;  /* 0xa00040005c027fae */ /* 0x008fe8000c121848 */
[----:B------:R-:W3:Y:S01]  /*32700*/  LDL.64 R92, [R1+0x5e8] ;  /* 0x0005e800015c7983 */ /* 0x000ee20000100a00 */
[----:B-1----:R-:W-:Y:S01]  /*32710*/  IADD3 R22, R24, -0x28f, RZ ;  /* 0xfffffd7118167810 */ /* 0x002fe20007ffe0ff */
[----:B------:R-:W-:Y:S01]  /*32720*/  VIADD R5, R28, 0xfffffd70 ;  /* 0xfffffd701c057836 */ /* 0x000fe20000000000 */
[----:B------:R-:W1:Y:S02]  /*32730*/  LDC R24, c[0x0][0x230] ;  /* 0x00008c00ff187b82 */ /* 0x000e640000000800 */
[----:B------:R-:W-:Y:S01]  /*32740*/  ISETP.GE.U32.AND P2, PT, R22, 0x7ffffcf2, PT ;  /* 0x7ffffcf21600780c */ /* 0x000fe20003f46070 */
[----:B------:R-:W-:Y:S01]  /*32750*/  VIADD R4, R29, 0xfffffd53 ;  /* 0xfffffd531d047836 */ /* 0x000fe20000000000 */
[----:B------:R-:W-:Y:S01]  /*32760*/  ISETP.GE.U32.AND P3, PT, R5, 0x7ffffcf1, PT ;  /* 0x7ffffcf10500780c */ /* 0x000fe20003f66070 */
[C---:B------:R-:W-:Y:S01]  /*32770*/  VIADD R5, R10.reuse, 0x100000 ;  /* 0x001000000a057836 */ /* 0x040fe20000000000 */
[----:B------:R-:W-:-:S02]  /*32780*/  IADD3 R22, R10, 0x100000, RZ ;  /* 0x001000000a167810 */ /* 0x000fc40007ffe0ff */
[----:B------:R-:W-:Y:S01]  /*32790*/  ISETP.GE.U32.AND P4, PT, R4, 0x7ffffcd4, PT ;  /* 0x7ffffcd40400780c */ /* 0x000fe20003f86070 */
[----:B------:R-:W-:Y:S01]  /*327a0*/  VIADD R23, R25, 0xfffffd52 ;  /* 0xfffffd5219177836 */ /* 0x000fe20000000000 */
[----:B------:R-:W-:Y:S01]  /*327b0*/  IADD3 R4, R10, 0x100000, RZ ;  /* 0x001000000a047810 */ /* 0x000fe20007ffe0ff */
[----:B------:R-:W1:Y:S01]  /*327c0*/  LDC R28, c[0x0][0x230] ;  /* 0x00008c00ff1c7b82 */ /* 0x000e620000000800 */
[----:B--2---:R-:W-:Y:S02]  /*327d0*/  LDGSTS.E [R22+-0x5bffc], desc[UR8][R150.64], !P0 ;  /* 0xa400400096167fae */ /* 0x004fe4000c121848 */
[----:B------:R-:W-:Y:S02]  /*327e0*/  ISETP.GE.U32.AND P0, PT, R23, 0x7ffffcd3, PT ;  /* 0x7ffffcd31700780c */ /* 0x000fe40003f06070 */
[----:B------:R-:W-:Y:S03]  /*327f0*/  LDGSTS.E [R5+-0x5fff8], desc[UR8][R182.64], !P2 ;  /* 0xa0008000b6057fae */ /* 0x000fe6000d121848 */
[----:B------:R-:W2:Y:S01]  /*32800*/  LDC R29, c[0x0][0x230] ;  /* 0x00008c00ff1d7b82 */ /* 0x000ea20000000800 */
[----:B----4-:R-:W-:Y:S04]  /*32810*/  LDGSTS.E [R4+-0x5bff8], desc[UR8][R136.64], !P2 ;  /* 0xa400800088047fae */ /* 0x010fe8000d121848 */
[----:B------:R-:W4:Y:S03]  /*32820*/  LDL.64 R150, [R1+0x5f8] ;  /* 0x0005f80001967983 */ /* 0x000f260000100a00 */
[----:B------:R-:W2:Y:S01]  /*32830*/  LDC R25, c[0x0][0x230] ;  /* 0x00008c00ff197b82 */ /* 0x000ea20000000800 */
[----:B------:R-:W-:Y:S04]  /*32840*/  LDGSTS.E [R2+-0x5fff4], desc[UR8][R134.64], !P3 ;  /* 0xa000c00086027fae */ /* 0x000fe8000d921848 */
[----:B------:R-:W2:Y:S01]  /*32850*/  LDL.64 R136, [R1+0x328] ;  /* 0x0003280001887983 */ /* 0x000ea20000100a00 */
[----:B------:R-:W-:-:S02]  /*32860*/  VIADD R23, R26, 0xfffffd51 ;  /* 0xfffffd511a177836 */ /* 0x000fc40000000000 */
[----:B------:R-:W2:Y:S01]  /*32870*/  LDC R26, c[0x0][0x230] ;  /* 0x00008c00ff1a7b82 */ /* 0x000ea20000000800 */
[----:B------:R-:W2:Y:S04]  /*32880*/  LDL.64 R182, [R1+0x7f8] ;  /* 0x0007f80001b67983 */ /* 0x000ea80000100a00 */
[----:B------:R-:W2:Y:S04]  /*32890*/  LDL.64 R134, [R1+0x608] ;  /* 0x0006080001867983 */ /* 0x000ea80000100a00 */
[----:B------:R-:W-:Y:S04]  /*328a0*/  LDGSTS.E [R22+-0x5bff4], desc[UR8][R118.64], !P3 ;  /* 0xa400c00076167fae */ /* 0x000fe8000d921848 */
[----:B------:R1:W-:Y:S04]  /*328b0*/  LDGSTS.E [R5+-0x58000], desc[UR8][R106.64], !P4 ;  /* 0xa80000006a057fae */ /* 0x0003e8000e121848 */
[----:B------:R-:W-:Y:S04]  /*328c0*/  LDGSTS.E [R4+-0x54000], desc[UR8][R102.64], !P4 ;  /* 0xac00000066047fae */ /* 0x000fe8000e121848 */
[----:B------:R-:W2:Y:S04]  /*328d0*/  LDL.64 R118, [R1+0x340] ;  /* 0x0003400001767983 */ /* 0x000ea80000100a00 */
[----:B------:R-:W2:Y:S04]  /*328e0*/  LDL.64 R106, [R1+0x7d8] ;  /* 0x0007d800016a7983 */ /* 0x000ea80000100a00 */
[----:B------:R-:W2:Y:S04]  /*328f0*/  LDL.64 R102, [R1+0x548] ;  /* 0x0005480001667983 */ /* 0x000ea80000100a00 */
[----:B---3--:R-:W-:Y:S01]  /*32900*/  LDGSTS.E [R2+-0x57ffc], desc[UR8][R92.64], !P0 ;  /* 0xa80040005c027fae */ /* 0x008fe2000c121848 */
[----:B------:R-:W-:-:S03]  /*32910*/  ISETP.GE.U32.AND P2, PT, R23, 0x7ffffcd2, PT ;  /* 0x7ffffcd21700780c */ /* 0x000fc60003f46070 */
[----:B------:R-:W3:Y:S01]  /*32920*/  LDL.64 R92, [R1+0x7e8] ;  /* 0x0007e800015c7983 */ /* 0x000ee20000100a00 */
[----:B-1----:R-:W-:Y:S01]  /*32930*/  VIADD R5, R24, 0xfffffd50 ;  /* 0xfffffd5018057836 */ /* 0x002fe20000000000 */
[----:B------:R-:W-:Y:S01]  /*32940*/  IADD3 R22, R27, -0x2cd, RZ ;  /* 0xfffffd331b167810 */ /* 0x000fe20007ffe0ff */
[----:B------:R-:W-:Y:S01]  /*32950*/  VIADD R23, R10, 0x100000 ;  /* 0x001000000a177836 */ /* 0x000fe20000000000 */
[----:B------:R-:W-:Y:S01]  /*32960*/  LDGSTS.E [R4+-0x53ffc], desc[UR8][R152.64], !P0 ;  /* 0xac00400098047fae */ /* 0x000fe2000c121848 */
[----:B------:R-:W1:Y:S01]  /*32970*/  LDC R27, c[0x0][0x230] ;  /* 0x00008c00ff1b7b82 */ /* 0x000e620000000800 */
[----:B------:R-:W-:Y:S01]  /*32980*/  ISETP.GE.U32.AND P3, PT, R5, 0x7ffffcd1, PT ;  /* 0x7ffffcd10500780c */ /* 0x000fe20003f66070 */
[----:B------:R-:W-:Y:S01]  /*32990*/  VIADD R5, R30, 0xfffffd32 ;  /* 0xfffffd321e057836 */ /* 0x000fe20000000000 */
[----:B------:R-:W-:Y:S01]  /*329a0*/  ISETP.GE.U32.AND P4, PT, R22, 0x7ffffcb4, PT ;  /* 0x7ffffcb41600780c */ /* 0x000fe20003f86070 */
[----:B------:R-:W3:Y:S03]  /*329b0*/  LDL.64 R30, [R1+0x870] ;  /* 0x00087000011e7983 */ /* 0x000ee60000100a00 */
[----:B------:R-:W-:Y:S01]  /*329c0*/  ISETP.GE.U32.AND P0, PT, R5, 0x7ffffcb3, PT ;  /* 0x7ffffcb30500780c */ /* 0x000fe20003f06070 */
[----:B------:R-:W1:Y:S01]  /*329d0*/  LDC R24, c[0x0][0x230] ;  /* 0x00008c00ff187b82 */ /* 0x000e620000000800 */
[----:B----4-:R-:W-:Y:S01]  /*329e0*/  LDGSTS.E [R2+-0x57ff8], desc[UR8][R150.64], !P2 ;  /* 0xa800800096027fae */ /* 0x010fe2000d121848 */
[C---:B------:R-:W-:Y:S01]  /*329f0*/  IADD3 R22, R10.reuse, 0x100000, RZ ;  /* 0x001000000a167810 */ /* 0x040fe20007ffe0ff */
[----:B------:R-:W-:-:S02]  /*32a00*/  VIADD R5, R10, 0x100000 ;  /* 0x001000000a057836 */ /* 0x000fc40000000000 */
[----:B------:R-:W4:Y:S04]  /*32a10*/  LDL.64 R152, [R1+0x750] ;  /* 0x0007500001987983 */ /* 0x000f280000100a00 */
[----:B--2---:R-:W-:Y:S04]  /*32a20*/  LDGSTS.E [R23+-0x53ff8], desc[UR8][R136.64], !P2 ;  /* 0xac00800088177fae */ /* 0x004fe8000d121848 */
[----:B------:R-:W2:Y:S04]  /*32a30*/  LDL.64 R150, [R1+0x558] ;  /* 0x0005580001967983 */ /* 0x000ea80000100a00 */
        /* <DEDUP_REMOVED lines=11> */
[----:B------:R-:W-:Y:S01]  /*32af0*/  VIADD R22, R26, 0xfffffd31 ;  /* 0xfffffd311a167836 */ /* 0x000fe20000000000 */
[----:B-1----:R-:W-:Y:S01]  /*32b00*/  IADD3 R5, R28, -0x2d0, RZ ;  /* 0xfffffd301c057810 */ /* 0x002fe20007ffe0ff */
[----:B------:R-:W-:Y:S01]  /*32b10*/  VIADD R4, R29, 0xfffffd13 ;  /* 0xfffffd131d047836 */ /* 0x000fe20000000000 */
[----:B------:R-:W-:Y:S01]  /*32b20*/  IADD3 R23, R25, -0x2ee, RZ ;  /* 0xfffffd1219177810 */ /* 0x000fe20007ffe0ff */
[----:B------:R-:W1:Y:S01]  /*32b30*/  LDC R26, c[0x0][0x230] ;  /* 0x00008c00ff1a7b82 */ /* 0x000e620000000800 */
[----:B------:R-:W-:Y:S01]  /*32b40*/  ISETP.GE.U32.AND P2, PT, R22, 0x7ffffcb2, PT ;  /* 0x7ffffcb21600780c */ /* 0x000fe20003f46070 */
[C---:B------:R-:W-:Y:S01]  /*32b50*/  VIADD R22, R10.reuse, 0x100000 ;  /* 0x001000000a167836 */ /* 0x040fe20000000000 */
[----:B------:R-:W-:Y:S01]  /*32b60*/  ISETP.GE.U32.AND P3, PT, R5, 0x7ffffcb1, PT ;  /* 0x7ffffcb10500780c */ /* 0x000fe20003f66070 */
[----:B------:R-:W-:Y:S01]  /*32b70*/  VIADD R5, R10, 0x100000 ;  /* 0x001000000a057836 */ /* 0x000fe20000000000 */
[----:B------:R-:W-:Y:S01]  /*32b80*/  ISETP.GE.U32.AND P4, PT, R4, 0x7ffffc94, PT ;  /* 0x7ffffc940400780c */ /* 0x000fe20003f86070 */
[----:B------:R-:W-:-:S02]  /*32b90*/  VIADD R4, R10, 0x100000 ;  /* 0x001000000a047836 */ /* 0x000fc40000000000 */
[----:B------:R-:W1:Y:S01]  /*32ba0*/  LDC R29, c[0x0][0x230] ;  /* 0x00008c00ff1d7b82 */ /* 0x000e620000000800 */
[----:B--2---:R-:W-:Y:S01]  /*32bb0*/  LDGSTS.E [R22+-0x4bffc], desc[UR8][R150.64], !P0 ;  /* 0xb400400096167fae */ /* 0x004fe2000c121848 */
[----:B------:R-:W-:-:S04]  /*32bc0*/  ISETP.GE.U32.AND P0, PT, R23, 0x7ffffc93, PT ;  /* 0x7ffffc931700780c */ /* 0x000fc80003f06070 */
[----:B------:R-:W-:Y:S02]  /*32bd0*/  LDGSTS.E [R5+-0x4fff8], desc[UR8][R182.64], !P2 ;  /* 0xb0008000b6057fae */ /* 0x000fe4000d121848 */
[----:B------:R-:W2:Y:S02]  /*32be0*/  LDC R28, c[0x0][0x230] ;  /* 0x00008c00ff1c7b82 */ /* 0x000ea40000000800 */
[----:B----4-:R-:W-:Y:S04]  /*32bf0*/  LDGSTS.E [R4+-0x4bff8], desc[UR8][R136.64], !P2 ;  /* 0xb400800088047fae */ /* 0x010fe8000d121848 */
[----:B------:R-:W4:Y:S02]  /*32c00*/  LDL.64 R150, [R1+0xd40] ;  /* 0x000d400001967983 */ /* 0x000f240000100a00 */
[----:B------:R-:W2:Y:S02]  /*32c10*/  LDC R25, c[0x0][0x230] ;  /* 0x00008c00ff197b82 */ /* 0x000ea40000000800 */
[----:B------:R-:W-:Y:S04]  /*32c20*/  LDGSTS.E [R2+-0x4fff4], desc[UR8][R134.64], !P3 ;  /* 0xb000c00086027fae */ /* 0x000fe8000d921848 */
[----:B------:R-:W2:Y:S01]  /*32c30*/  LDL.64 R136, [R1+0x760] ;  /* 0x0007600001887983 */ /* 0x000ea20000100a00 */
[----:B------:R-:W-:-:S02]  /*32c40*/  IADD3 R23, R27, -0x2ef, RZ ;  /* 0xfffffd111b177810 */ /* 0x000fc40007ffe0ff */
[----:B------:R-:W2:Y:S01]  /*32c50*/  LDC R27, c[0x0][0x230] ;  /* 0x00008c00ff1b7b82 */ /* 0x000ea20000000800 */
[----:B------:R-:W2:Y:S04]  /*32c60*/  LDL.64 R182, [R1+0x468] ;  /* 0x0004680001b67983 */ /* 0x000ea80000100a00 */
[----:B------:R-:W2:Y:S04]  /*32c70*/  LDL.64 R134, [R1+0xd48] ;  /* 0x000d480001867983 */ /* 0x000ea80000100a00 */
[----:B------:R1:W-:Y:S04]  /*32c80*/  LDGSTS.E [R22+-0x4bff4], desc[UR8][R118.64], !P3 ;  /* 0xb400c00076167fae */ /* 0x0003e8000d921848 */
[----:B------:R1:W-:Y:S04]  /*32c90*/  LDGSTS.E [R5+-0x48000], desc[UR8][R106.64], !P4 ;  /* 0xb80000006a057fae */ /* 0x0003e8000e121848 */
[----:B------:R-:W-:Y:S04]  /*32ca0*/  LDGSTS.E [R4+-0x44000], desc[UR8][R102.64], !P4 ;  /* 0xbc00000066047fae */ /* 0x000fe8000e121848 */
[----:B------:R-:W2:Y:S04]  /*32cb0*/  LDL.64 R118, [R1+0x770] ;  /* 0x0007700001767983 */ /* 0x000ea80000100a00 */
[----:B------:R-:W2:Y:S04]  /*32cc0*/  LDL.64 R106, [R1+0x450] ;  /* 0x00045000016a7983 */ /* 0x000ea80000100a00 */
[----:B------:R-:W2:Y:S04]  /*32cd0*/  LDL.64 R102, [R1+0x188] ;  /* 0x0001880001667983 */ /* 0x000ea80000100a00 */
[----:B---3--:R-:W-:Y:S01]  /*32ce0*/  LDGSTS.E [R2+-0x47ffc], desc[UR8][R92.64], !P0 ;  /* 0xb80040005c027fae */ /* 0x008fe2000c121848 */
[----:B------:R-:W-:Y:S01]  /*32cf0*/  ISETP.GE.U32.AND P3, PT, R23, 0x7ffffc92, PT ;  /* 0x7ffffc921700780c */ /* 0x000fe20003f66070 */
[----:B-1----:R-:W-:Y:S01]  /*32d00*/  VIADD R22, R26, 0xfffffd6f ;  /* 0xfffffd6f1a167836 */ /* 0x002fe20000000000 */
[----:B------:R-:W1:Y:S01]  /*32d10*/  LDC R23, c[0x0][0x230] ;  /* 0x00008c00ff177b82 */ /* 0x000e620000000800 */
[----:B------:R-:W-:Y:S01]  /*32d20*/  VIADD R5, R24, 0xfffffd10 ;  /* 0xfffffd1018057836 */ /* 0x000fe20000000000 */
[----:B------:R3:W-:Y:S04]  /*32d30*/  LDGSTS.E [R4+-0x43ffc], desc[UR8][R152.64], !P0 ;  /* 0xbc00400098047fae */ /* 0x0007e8000c121848 */
[----:B------:R-:W2:Y:S01]  /*32d40*/  LDL.64 R92, [R1+0x458] ;  /* 0x00045800015c7983 */ /* 0x000ea20000100a00 */
[----:B------:R-:W-:Y:S01]  /*32d50*/  ISETP.GE.U32.AND P2, PT, R22, 0x7ffffcf0, PT ;  /* 0x7ffffcf01600780c */ /* 0x000fe20003f46070 */
[C---:B------:R-:W-:Y:S01]  /*32d60*/  VIADD R22, R10.reuse, 0x100000 ;  /* 0x001000000a167836 */ /* 0x040fe20000000000 */
[----:B------:R-:W-:Y:S01]  /*32d70*/  ISETP.GE.U32.AND P4, PT, R5, 0x7ffffc91, PT ;  /* 0x7ffffc910500780c */ /* 0x000fe20003f86070 */
[----:B------:R-:W1:Y:S01]  /*32d80*/  LDC R24, c[0x0][0x230] ;  /* 0x00008c00ff187b82 */ /* 0x000e620000000800 */
[----:B------:R-:W-:Y:S01]  /*32d90*/  IADD3 R5, R29, -0x292, RZ ;  /* 0xfffffd6e1d057810 */ /* 0x000fe20007ffe0ff */
[----:B---3--:R-:W-:Y:S01]  /*32da0*/  VIADD R4, R11, 0x100000 ;  /* 0x001000000b047836 */ /* 0x008fe20000000000 */
[----:B------:R-:W3:Y:S02]  /*32db0*/  LDL.64 R152, [R1+0x358] ;  /* 0x0003580001987983 */ /* 0x000ee40000100a00 */
[----:B------:R-:W-:Y:S01]  /*32dc0*/  ISETP.GE.U32.AND P0, PT, R5, 0x7ffffcef, PT ;  /* 0x7ffffcef0500780c */ /* 0x000fe20003f06070 */
[----:B------:R-:W-:-:S02]  /*32dd0*/  VIADD R5, R10, 0x100000 ;  /* 0x001000000a057836 */ /* 0x000fc40000000000 */
[----:B------:R-:W3:Y:S01]  /*32de0*/  LDC R26, c[0x0][0x230] ;  /* 0x00008c00ff1a7b82 */ /* 0x000ee20000000800 */
[----:B----4-:R4:W-:Y:S01]  /*32df0*/  LDGSTS.E [R2+-0x47ff8], desc[UR8][R150.64], !P3 ;  /* 0xb800800096027fae */ /* 0x0109e2000d921848 */
[----:B------:R-:W-:-:S06]  /*32e00*/  IADD3 R10, R10, 0x100000, RZ ;  /* 0x001000000a0a7810 */ /* 0x000fcc0007ffe0ff */
[----:B------:R-:W3:Y:S01]  /*32e10*/  LDC R29, c[0x0][0x230] ;  /* 0x00008c00ff1d7b82 */ /* 0x000ee20000000800 */
[----:B--2---:R-:W-:Y:S04]  /*32e20*/  LDGSTS.E [R22+-0x43ff8], desc[UR8][R136.64], !P3 ;  /* 0xbc00800088167fae */ /* 0x004fe8000d921848 */
[----:B------:R-:W2:Y:S01]  /*32e30*/  LDL.64 R150, [R1+0x178] ;  /* 0x0001780001967983 */ /* 0x000ea20000100a00 */
[----:B----4-:R-:W-:-:S03]  /*32e40*/  VIADD R2, R11, 0x100000 ;  /* 0x001000000b027836 */ /* 0x010fc60000000000 */
[----:B------:R-:W-:Y:S04]  /*32e50*/  LDGSTS.E [R5+-0x47ff4], desc[UR8][R134.64], !P4 ;  /* 0xb800c00086057fae */ /* 0x000fe8000e121848 */
[----:B------:R-:W4:Y:S04]  /*32e60*/  LDL.64 R136, [R1+0x168] ;  /* 0x0001680001887983 */ /* 0x000f280000100a00 */
[----:B------:R-:W3:Y:S04]  /*32e70*/  LDL.64 R134, [R1+0x470] ;  /* 0x0004700001867983 */ /* 0x000ee80000100a00 */
[----:B------:R1:W-:Y:S04]  /*32e80*/  LDGSTS.E [R10+-0x43ff4], desc[UR8][R118.64], !P4 ;  /* 0xbc00c000760a7fae */ /* 0x0003e8000e121848 */
[----:B------:R1:W-:Y:S04]  /*32e90*/  LDGSTS.E [R4+-0x60000], desc[UR8][R106.64], !P2 ;  /* 0xa00000006a047fae */ /* 0x0003e8000d121848 */
[----:B------:R-:W-:Y:S04]  /*32ea0*/  LDGSTS.E [R2+-0x5c000], desc[UR8][R102.64], !P2 ;  /* 0xa400000066027fae */ /* 0x000fe8000d121848 */
[----:B------:R-:W3:Y:S04]  /*32eb0*/  LDL.64 R118, [R1+0x1c0] ;  /* 0x0001c00001767983 */ /* 0x000ee80000100a00 */
[----:B------:R-:W3:Y:S04]  /*32ec0*/  LDL.64 R106, [R1+0x618] ;  /* 0x00061800016a7983 */ /* 0x000ee80000100a00 */
[----:B------:R-:W3:Y:S04]  /*32ed0*/  LDL.64 R102, [R1+0x348] ;  /* 0x0003480001667983 */ /* 0x000ee80000100a00 */
[----:B------:R-:W-:Y:S04]  /*32ee0*/  LDGSTS.E [R2+-0x5fffc], desc[UR8][R92.64], !P0 ;  /* 0xa00040005c027fae */ /* 0x000fe8000c121848 */
        /* <DEDUP_REMOVED lines=20> */
[----:B---3--:R-:W-:Y:S04]  /*33030*/  LDGSTS.E [R2+-0x5fff4], desc[UR8][R134.64], !P3 ;  /* 0xa000c00086027fae */ /* 0x008fe8000d921848 */
[----:B------:R-:W3:Y:S01]  /*33040*/  LDL.64 R136, [R1+0x368] ;  /* 0x0003680001887983 */ /* 0x000ee20000100a00 */
        /* <DEDUP_REMOVED lines=10> */
[----:B------:R-:W-:Y:S01]  /*330f0*/  LDGSTS.E [R2+-0x57ffc], desc[UR8][R92.64], !P0 ;  /* 0xa80040005c027fae */ /* 0x000fe2000c121848 */
[----:B------:R-:W-:-:S03]  /*33100*/  ISETP.GE.U32.AND P2, PT, R22, 0x7ffffcce, PT ;  /* 0x7ffffcce1600780c */ /* 0x000fc60003f46070 */
[----:B------:R-:W2:Y:S01]  /*33110*/  LDL.64 R92, [R1+0x828] ;  /* 0x00082800015c7983 */ /* 0x000ea20000100a00 */
[----:B-1----:R-:W-:Y:S01]  /*33120*/  VIADD R5, R23, 0xfffffd4c ;  /* 0xfffffd4c17057836 */ /* 0x002fe20000000000 */
[----:B------:R-:W-:Y:S01]  /*33130*/  IADD3 R10, R26, -0x2d1, RZ ;  /* 0xfffffd2f1a0a7810 */ /* 0x000fe20007ffe0ff */
[----:B------:R-:W-:Y:S01]  /*33140*/  VIADD R22, R11, 0x100000 ;  /* 0x001000000b167836 */ /* 0x000fe20000000000 */
[----:B------:R-:W-:Y:S01]  /*33150*/  LDGSTS.E [R4+-0x53ffc], desc[UR8][R152.64], !P0 ;  /* 0xac00400098047fae */ /* 0x000fe2000c121848 */
[----:B------:R-:W1:Y:S01]  /*33160*/  LDC R26, c[0x0][0x230] ;  /* 0x00008c00ff1a7b82 */ /* 0x000e620000000800 */
[----:B------:R-:W-:Y:S01]  /*33170*/  ISETP.GE.U32.AND P3, PT, R5, 0x7ffffccd, PT ;  /* 0x7ffffccd0500780c */ /* 0x000fe20003f66070 */
[----:B------:R-:W-:Y:S01]  /*33180*/  VIADD R5, R29, 0xfffffd2e ;  /* 0xfffffd2e1d057836 */ /* 0x000fe20000000000 */
[----:B------:R-:W-:-:S04]  /*33190*/  ISETP.GE.U32.AND P4, PT, R10, 0x7ffffcb0, PT ;  /* 0x7ffffcb00a00780c */ /* 0x000fc80003f86070 */
[----:B------:R-:W-:Y:S01]  /*331a0*/  ISETP.GE.U32.AND P0, PT, R5, 0x7ffffcaf, PT ;  /* 0x7ffffcaf0500780c */ /* 0x000fe20003f06070 */
[----:B------:R-:W1:Y:S01]  /*331b0*/  LDC R23, c[0x0][0x230] ;  /* 0x00008c00ff177b82 */ /* 0x000e620000000800 */
[----:B----4-:R-:W-:Y:S01]  /*331c0*/  LDGSTS.E [R2+-0x57ff8], desc[UR8][R150.64], !P2 ;  /* 0xa800800096027fae */ /* 0x010fe2000d121848 */
[C---:B------:R-:W-:Y:S01]  /*331d0*/  IADD3 R10, R11.reuse, 0x100000, RZ ;  /* 0x001000000b0a7810 */ /* 0x040fe20007ffe0ff */
[----:B------:R-:W-:Y:S02]  /*331e0*/  VIADD R5, R11, 0x100000 ;  /* 0x001000000b057836 */ /* 0x000fe40000000000 */
[----:B------:R-:W4:Y:S04]  /*331f0*/  LDL.64 R152, [R1+0x790] ;  /* 0x0007900001987983 */ /* 0x000f280000100a00 */
[----:B---3--:R-:W-:Y:S04]  /*33200*/  LDGSTS.E [R22+-0x53ff8], desc[UR8][R136.64], !P2 ;  /* 0xac00800088167fae */ /* 0x008fe8000d121848 */
[----:B------:R-:W3:Y:S04]  /*33210*/  LDL.64 R150, [R1+0x590] ;  /* 0x0005900001967983 */ /* 0x000ee80000100a00 */
[----:B--2---:R2:W-:Y:S04]  /*33220*/  LDGSTS.E [R10+-0x57ff4], desc[UR8][R134.64], !P3 ;  /* 0xa800c000860a7fae */ /* 0x0045e8000d921848 */
        /* <DEDUP_REMOVED lines=8> */
[----:B------:R-:W-:Y:S04]  /*332b0*/  LDGSTS.E [R2+-0x4fffc], desc[UR8][R92.64], !P0 ;  /* 0xb00040005c027fae */ /* 0x000fe8000c121848 */
[----:B------:R-:W4:Y:S01]  /*332c0*/  LDL.64 R92, [R1+0xd58] ;  /* 0x000d5800015c7983 */ /* 0x000f220000100a00 */
[----:B--2---:R-:W-:Y:S01]  /*332d0*/  VIADD R10, R25, 0xfffffd2d ;  /* 0xfffffd2d190a7836 */ /* 0x004fe20000000000 */
[----:B-1----:R-:W-:Y:S01]  /*332e0*/  IADD3 R5, R27, -0x2d4, RZ ;  /* 0xfffffd2c1b057810 */ /* 0x002fe20007ffe0ff */
[----:B------:R-:W-:Y:S01]  /*332f0*/  VIADD R4, R28, 0xfffffd0f ;  /* 0xfffffd0f1c047836 */ /* 0x000fe20000000000 */
[----:B------:R-:W-:Y:S01]  /*33300*/  IADD3 R22, R24, -0x2f2, RZ ;  /* 0xfffffd0e18167810 */ /* 0x000fe20007ffe0ff */
[----:B------:R-:W1:Y:S01]  /*33310*/  LDC R25, c[0x0][0x230] ;  /* 0x00008c00ff197b82 */ /* 0x000e620000000800 */
[----:B------:R-:W-:Y:S01]  /*33320*/  ISETP.GE.U32.AND P2, PT, R10, 0x7ffffcae, PT ;  /* 0x7ffffcae0a00780c */ /* 0x000fe20003f46070 */
[----:B------:R-:W-:Y:S01]  /*33330*/  VIADD R10, R11, 0x100000 ;  /* 0x001000000b0a7836 */ /* 0x000fe20000000000 */
[----:B------:R-:W-:Y:S01]  /*33340*/  ISETP.GE.U32.AND P3, PT, R5, 0x7ffffcad, PT ;  /* 0x7ffffcad0500780c */ /* 0x000fe20003f66070 */
[C---:B------:R-:W-:Y:S01]  /*33350*/  VIADD R5, R11.reuse, 0x100000 ;  /* 0x001000000b057836 */ /* 0x040fe20000000000 */
[----:B------:R-:W-:Y:S01]  /*33360*/  ISETP.GE.U32.AND P4, PT, R4, 0x7ffffc90, PT ;  /* 0x7ffffc900400780c */ /* 0x000fe20003f86070 */
[----:B------:R-:W-:-:S02]  /*33370*/  VIADD R4, R11, 0x100000 ;  /* 0x001000000b047836 */ /* 0x000fc40000000000 */
[----:B------:R-:W2:Y:S01]  /*33380*/  LDC R28, c[0x0][0x230] ;  /* 0x00008c00ff1c7b82 */ /* 0x000ea20000000800 */
[----:B---3--:R-:W-:Y:S01]  /*33390*/  LDGSTS.E [R10+-0x4bffc], desc[UR8][R150.64], !P0 ;  /* 0xb4004000960a7fae */ /* 0x008fe2000c121848 */
[----:B------:R-:W-:-:S04]  /*333a0*/  ISETP.GE.U32.AND P0, PT, R22, 0x7ffffc8f, PT ;  /* 0x7ffffc8f1600780c */ /* 0x000fc80003f06070 */
[----:B------:R-:W-:Y:S02]  /*333b0*/  LDGSTS.E [R5+-0x4fff8], desc[UR8][R182.64], !P2 ;  /* 0xb0008000b6057fae */ /* 0x000fe4000d121848 */
[----:B------:R-:W3:Y:S02]  /*333c0*/  LDC R24, c[0x0][0x230] ;  /* 0x00008c00ff187b82 */ /* 0x000ee40000000800 */
[----:B----4-:R-:W-:Y:S04]  /*333d0*/  LDGSTS.E [R4+-0x4bff8], desc[UR8][R136.64], !P2 ;  /* 0xb400800088047fae */ /* 0x010fe8000d121848 */
[----:B------:R-:W4:Y:S02]  /*333e0*/  LDL.64 R150, [R1+0xd60] ;  /* 0x000d600001967983 */ /* 0x000f240000100a00 */
[----:B------:R-:W3:Y:S02]  /*333f0*/  LDC R27, c[0x0][0x230] ;  /* 0x00008c00ff1b7b82 */ /* 0x000ee40000000800 */
[----:B------:R-:W-:Y:S04]  /*33400*/  LDGSTS.E [R2+-0x4fff4], desc[UR8][R134.64], !P3 ;  /* 0xb000c00086027fae */ /* 0x000fe8000d921848 */
[----:B------:R-:W3:Y:S01]  /*33410*/  LDL.64 R136, [R1+0x7a0] ;  /* 0x0007a00001887983 */ /* 0x000ee20000100a00 */
[----:B------:R-:W-:-:S02]  /*33420*/  IADD3 R22, R26, -0x2f3, RZ ;  /* 0xfffffd0d1a167810 */ /* 0x000fc40007ffe0ff */
[----:B------:R-:W3:Y:S01]  /*33430*/  LDC R26, c[0x0][0x230] ;  /* 0x00008c00ff1a7b82 */ /* 0x000ee20000000800 */
[----:B------:R-:W3:Y:S04]  /*33440*/  LDL.64 R182, [R1+0x398] ;  /* 0x0003980001b67983 */ /* 0x000ee80000100a00 */
[----:B------:R-:W3:Y:S04]  /*33450*/  LDL.64 R134, [R1+0xd90] ;  /* 0x000d900001867983 */ /* 0x000ee80000100a00 */
[----:B------:R1:W-:Y:S04]  /*33460*/  LDGSTS.E [R10+-0x4bff4], desc[UR8][R118.64], !P3 ;  /* 0xb400c000760a7fae */ /* 0x0003e8000d921848 */
[----:B------:R2:W-:Y:S04]  /*33470*/  LDGSTS.E [R5+-0x48000], desc[UR8][R106.64], !P4 ;  /* 0xb80000006a057fae */ /* 0x0005e8000e121848 */
[----:B------:R-:W-:Y:S04]  /*33480*/  LDGSTS.E [R4+-0x44000], desc[UR8][R102.64], !P4 ;  /* 0xbc00000066047fae */ /* 0x000fe8000e121848 */
[----:B------:R-:W3:Y:S04]  /*33490*/  LDL.64 R118, [R1+0x7b0] ;  /* 0x0007b00001767983 */ /* 0x000ee80000100a00 */
[----:B------:R-:W3:Y:S04]  /*334a0*/  LDL.64 R106, [R1+0x478] ;  /* 0x00047800016a7983 */ /* 0x000ee80000100a00 */
[----:B------:R-:W3:Y:S04]  /*334b0*/  LDL.64 R102, [R1+0x1c8] ;  /* 0x0001c80001667983 */ /* 0x000ee80000100a00 */
[----:B------:R-:W-:Y:S01]  /*334c0*/  LDGSTS.E [R2+-0x47ffc], desc[UR8][R92.64], !P0 ;  /* 0xb80040005c027fae */ /* 0x000fe2000c121848 */
[----:B------:R-:W-:Y:S01]  /*334d0*/  ISETP.GE.U32.AND P3, PT, R22, 0x7ffffc8e, PT ;  /* 0x7ffffc8e1600780c */ /* 0x000fe20003f66070 */
[----:B-1----:R-:W-:Y:S01]  /*334e0*/  VIADD R10, R25, 0xfffffd6b ;  /* 0xfffffd6b190a7836 */ /* 0x002fe20000000000 */
[----:B------:R-:W1:Y:S01]  /*334f0*/  LDC R22, c[0x0][0x230] ;  /* 0x00008c00ff167b82 */ /* 0x000e620000000800 */
[----:B--2---:R-:W-:Y:S01]  /*33500*/  VIADD R5, R23, 0xfffffd0c ;  /* 0xfffffd0c17057836 */ /* 0x004fe20000000000 */
[----:B------:R2:W-:Y:S04]  /*33510*/  LDGSTS.E [R4+-0x43ffc], desc[UR8][R152.64], !P0 ;  /* 0xbc00400098047fae */ /* 0x0005e8000c121848 */
[----:B------:R-:W3:Y:S01]  /*33520*/  LDL.64 R92, [R1+0x480] ;  /* 0x00048000015c7983 */ /* 0x000ee20000100a00 */
[----:B------:R-:W-:Y:S01]  /*33530*/  ISETP.GE.U32.AND P2, PT, R10, 0x7ffffcec, PT ;  /* 0x7ffffcec0a00780c */ /* 0x000fe20003f46070 */
[----:B------:R-:W-:Y:S01]  /*33540*/  VIADD R10, R11, 0x100000 ;  /* 0x001000000b0a7836 */ /* 0x000fe20000000000 */
[----:B------:R-:W-:Y:S01]  /*33550*/  ISETP.GE.U32.AND P4, PT, R5, 0x7ffffc8d, PT ;  /* 0x7ffffc8d0500780c */ /* 0x000fe20003f86070 */
[----:B------:R-:W1:Y:S01]  /*33560*/  LDC R25, c[0x0][0x230] ;  /* 0x00008c00ff197b82 */ /* 0x000e620000000800 */
[----:B------:R-:W-:Y:S01]  /*33570*/  IADD3 R5, R28, -0x296, RZ ;  /* 0xfffffd6a1c057810 */ /* 0x000fe20007ffe0ff */
[----:B------:R-:W3:Y:S03]  /*33580*/  LDL.64 R152, [R1+0x1d0] ;  /* 0x0001d00001987983 */ /* 0x000ee60000100a00 */
[----:B------:R-:W-:Y:S01]  /*33590*/  ISETP.GE.U32.AND P0, PT, R5, 0x7ffffceb, PT ;  /* 0x7ffffceb0500780c */ /* 0x000fe20003f06070 */
[----:B------:R-:W-:-:S02]  /*335a0*/  VIADD R5, R11, 0x100000 ;  /* 0x001000000b057836 */ /* 0x000fc40000000000 */
[----:B------:R-:W1:Y:S01]  /*335b0*/  LDC R23, c[0x0][0x230] ;  /* 0x00008c00ff177b82 */ /* 0x000e620000000800 */
[----:B----4-:R4:W-:Y:S01]  /*335c0*/  LDGSTS.E [R2+-0x47ff8], desc[UR8][R150.64], !P3 ;  /* 0xb800800096027fae */ /* 0x0109e2000d921848 */
[----:B------:R-:W-:Y:S01]  /*335d0*/  IADD3 R11, R11, 0x100000, RZ ;  /* 0x001000000b0b7810 */ /* 0x000fe20007ffe0ff */
[C---:B--2---:R-:W-:Y:S02]  /*335e0*/  VIADD R4, R12.reuse, 0x100000 ;  /* 0x001000000c047836 */ /* 0x044fe40000000000 */
[----:B------:R-:W2:Y:S04]  /*335f0*/  LDL.64 R28, [R1+0x878] ;  /* 0x00087800011c7983 */ /* 0x000ea80000100a00 */
[----:B---3--:R3:W-:Y:S04]  /*33600*/  LDGSTS.E [R10+-0x43ff8], desc[UR8][R136.64], !P3 ;  /* 0xbc008000880a7fae */ /* 0x0087e8000d921848 */
[----:B------:R-:W2:Y:S01]  /*33610*/  LDL.64 R150, [R1+0x488] ;  /* 0x0004880001967983 */ /* 0x000ea20000100a00 */
[----:B----4-:R-:W-:-:S03]  /*33620*/  VIADD R2, R12, 0x100000 ;  /* 0x001000000c027836 */ /* 0x010fc60000000000 */
[----:B------:R4:W-:Y:S04]  /*33630*/  LDGSTS.E [R5+-0x47ff4], desc[UR8][R134.64], !P4 ;  /* 0xb800c00086057fae */ /* 0x0009e8000e121848 */
        /* <DEDUP_REMOVED lines=8> */
[----:B------:R-:W-:Y:S04]  /*336c0*/  LDGSTS.E [R2+-0x5fffc], desc[UR8][R92.64], !P0 ;  /* 0xa00040005c027fae */ /* 0x000fe8000c121848 */
[----:B------:R-:W2:Y:S01]  /*336d0*/  LDL.64 R92, [R1+0x668] ;  /* 0x00066800015c7983 */ /* 0x000ea20000100a00 */
[----:B---3--:R-:W-:Y:S01]  /*336e0*/  IADD3 R10, R24, -0x297, RZ ;  /* 0xfffffd69180a7810 */ /* 0x008fe20007ffe0ff */
[----:B----4-:R-:W-:Y:S01]  /*336f0*/  VIADD R5, R26, 0xfffffd68 ;  /* 0xfffffd681a057836 */ /* 0x010fe20000000000 */
[----:B------:R-:W3:Y:S02]  /*33700*/  LDC R24, c[0x0][0x230] ;  /* 0x00008c00ff187b82 */ /* 0x000ee40000000800 */
[----:B------:R-:W-:Y:S01]  /*33710*/  ISETP.GE.U32.AND P2, PT, R10, 0x7ffffcea, PT ;  /* 0x7ffffcea0a00780c */ /* 0x000fe20003f46070 */
[----:B-1----:R-:W-:Y:S01]  /*33720*/  VIADD R4, R27, 0xfffffd4b ;  /* 0xfffffd4b1b047836 */ /* 0x002fe20000000000 */
[----:B------:R-:W-:Y:S01]  /*33730*/  ISETP.GE.U32.AND P3, PT, R5, 0x7ffffce9, PT ;  /* 0x7ffffce90500780c */ /* 0x000fe20003f66070 */
[C---:B------:R-:W-:Y:S01]  /*33740*/  VIADD R5, R12.reuse, 0x100000 ;  /* 0x001000000c057836 */ /* 0x040fe20000000000 */
[----:B------:R-:W-:-:S02]  /*33750*/  IADD3 R10, R12, 0x100000, RZ ;  /* 0x001000000c0a7810 */ /* 0x000fc40007ffe0ff */
[----:B------:R-:W-:Y:S01]  /*33760*/  ISETP.GE.U32.AND P4, PT, R4, 0x7ffffccc, PT ;  /* 0x7ffffccc0400780c */ /* 0x000fe20003f86070 */
[----:B------:R-:W-:Y:S01]  /*33770*/  VIADD R11, R22, 0xfffffd4a ;  /* 0xfffffd4a160b7836 */ /* 0x000fe20000000000 */
[----:B------:R-:W-:Y:S01]  /*33780*/  IADD3 R4, R12, 0x100000, RZ ;  /* 0x001000000c047810 */ /* 0x000fe20007ffe0ff */
[----:B------:R-:W-:Y:S01]  /*33790*/  LDGSTS.E [R10+-0x5bffc], desc[UR8][R152.64], !P0 ;  /* 0xa4004000980a7fae */ /* 0x000fe2000c121848 */
[----:B------:R-:W1:Y:S03]  /*337a0*/  LDC R27, c[0x0][0x230] ;  /* 0x00008c00ff1b7b82 */ /* 0x000e660000000800 */
[----:B--2---:R-:W-:Y:S01]  /*337b0*/  LDGSTS.E [R5+-0x5fff8], desc[UR8][R150.64], !P2 ;  /* 0xa000800096057fae */ /* 0x004fe2000d121848 */
[----:B------:R-:W-:-:S04]  /*337c0*/  ISETP.GE.U32.AND P0, PT, R11, 0x7ffffccb, PT ;  /* 0x7ffffccb0b00780c */ /* 0x000fc80003f06070 */
[----:B------:R-:W2:Y:S01]  /*337d0*/  LDC R22, c[0x0][0x230] ;  /* 0x00008c00ff167b82 */ /* 0x000ea20000000800 */
[----:B------:R-:W-:Y:S04]  /*337e0*/  LDGSTS.E [R4+-0x5bff8], desc[UR8][R136.64], !P2 ;  /* 0xa400800088047fae */ /* 0x000fe8000d121848 */
[----:B------:R-:W4:Y:S03]  /*337f0*/  LDL.64 R152, [R1+0x678] ;  /* 0x0006780001987983 */ /* 0x000f260000100a00 */
[----:B------:R-:W2:Y:S01]  /*33800*/  LDC R26, c[0x0][0x230] ;  /* 0x00008c00ff1a7b82 */ /* 0x000ea20000000800 */
[----:B------:R-:W2:Y:S04]  /*33810*/  LDL.64 R150, [R1+0x3b0] ;  /* 0x0003b00001967983 */ /* 0x000ea80000100a00 */
[----:B------:R-:W2:Y:S04]  /*33820*/  LDL.64 R136, [R1+0x688] ;  /* 0x0006880001887983 */ /* 0x000ea80000100a00 */
[----:B------:R-:W-:Y:S04]  /*33830*/  LDGSTS.E [R2+-0x5fff4], desc[UR8][R134.64], !P3 ;  /* 0xa000c00086027fae */ /* 0x000fe8000d921848 */
        /* <DEDUP_REMOVED lines=8> */
[----:B------:R-:W-:-:S02]  /*338c0*/  VIADD R11, R25, 0xfffffd49 ;  /* 0xfffffd49190b7836 */ /* 0x000fc40000000000 */
[----:B---3--:R-:W-:Y:S01]  /*338d0*/  VIADD R5, R23, 0xfffffd48 ;  /* 0xfffffd4817057836 */ /* 0x008fe20000000000 */
[----:B------:R-:W-:Y:S01]  /*338e0*/  IADD3 R10, R24, -0x2d5, RZ ;  /* 0xfffffd2b180a7810 */ /* 0x000fe20007ffe0ff */
[----:B------:R-:W-:Y:S04]  /*338f0*/  LDGSTS.E [R4+-0x53ffc], desc[UR8][R182.64], !P0 ;  /* 0xac004000b6047fae */ /* 0x000fe8000c121848 */
[----:B------:R-:W3:Y:S01]  /*33900*/  LDL.64 R92, [R1+0x5d0] ;  /* 0x0005d000015c7983 */ /* 0x000ee20000100a00 */
[----:B------:R-:W-:Y:S01]  /*33910*/  ISETP.GE.U32.AND P2, PT, R11, 0x7ffffcca, PT ;  /* 0x7ffffcca0b00780c */ /* 0x000fe20003f46070 */
[----:B------:R-:W3:Y:S01]  /*33920*/  LDC R25, c[0x0][0x230] ;  /* 0x00008c00ff197b82 */ /* 0x000ee20000000800 */
[----:B------:R-:W-:Y:S01]  /*33930*/  ISETP.GE.U32.AND P3, PT, R5, 0x7ffffcc9, PT ;  /* 0x7ffffcc90500780c */ /* 0x000fe20003f66070 */
[----:B-1----:R-:W-:Y:S01]  /*33940*/  VIADD R5, R27, 0xfffffd2a ;  /* 0xfffffd2a1b057836 */ /* 0x002fe20000000000 */
[----:B------:R-:W-:Y:S01]  /*33950*/  ISETP.GE.U32.AND P4, PT, R10, 0x7ffffcac, PT ;  /* 0x7ffffcac0a00780c */ /* 0x000fe20003f86070 */
[C---:B------:R-:W-:Y:S01]  /*33960*/  VIADD R11, R12.reuse, 0x100000 ;  /* 0x001000000c0b7836 */ /* 0x040fe20000000000 */
[C---:B------:R-:W-:Y:S01]  /*33970*/  IADD3 R10, R12.reuse, 0x100000, RZ ;  /* 0x001000000c0a7810 */ /* 0x040fe20007ffe0ff */
[----:B------:R-:W3:Y:S01]  /*33980*/  LDL.64 R182, [R1+0x890] ;  /* 0x0008900001b67983 */ /* 0x000ee20000100a00 */
[----:B------:R-:W-:Y:S01]  /*33990*/  ISETP.GE.U32.AND P0, PT, R5, 0x7ffffcab, PT ;  /* 0x7ffffcab0500780c */ /* 0x000fe20003f06070 */
[----:B------:R-:W-:Y:S01]  /*339a0*/  VIADD R5, R12, 0x100000 ;  /* 0x001000000c057836 */ /* 0x000fe20000000000 */
[----:B------:R-:W1:Y:S03]  /*339b0*/  LDC R24, c[0x0][0x230] ;  /* 0x00008c00ff187b82 */ /* 0x000e660000000800 */
[----:B----4-:R-:W-:Y:S05]  /*339c0*/  LDGSTS.E [R2+-0x57ff8], desc[UR8][R152.64], !P2 ;  /* 0xa800800098027fae */ /* 0x010fea000d121848 */
[----:B------:R-:W4:Y:S01]  /*339d0*/  LDC R23, c[0x0][0x230] ;  /* 0x00008c00ff177b82 */ /* 0x000f220000000800 */
[----:B--2---:R-:W-:Y:S04]  /*339e0*/  LDGSTS.E [R11+-0x53ff8], desc[UR8][R150.64], !P2 ;  /* 0xac008000960b7fae */ /* 0x004fe8000d121848 */
[----:B------:R-:W-:Y:S03]  /*339f0*/  LDGSTS.E [R10+-0x57ff4], desc[UR8][R136.64], !P3 ;  /* 0xa800c000880a7fae */ /* 0x000fe6000d921848 */
[----:B------:R-:W2:Y:S01]  /*33a00*/  LDC R27, c[0x0][0x230] ;  /* 0x00008c00ff1b7b82 */ /* 0x000ea20000000800 */
[----:B------:R-:W2:Y:S04]  /*33a10*/  LDL.64 R152, [R1+0x5e0] ;  /* 0x0005e00001987983 */ /* 0x000ea80000100a00 */
[----:B------:R-:W2:Y:S04]  /*33a20*/  LDL.64 R150, [R1+0x8b0] ;  /* 0x0008b00001967983 */ /* 0x000ea80000100a00 */
[----:B------:R-:W2:Y:S04]  /*33a30*/  LDL.64 R136, [R1+0x5f0] ;  /* 0x0005f00001887983 */ /* 0x000ea80000100a00 */
[----:B------:R1:W-:Y:S04]  /*33a40*/  LDGSTS.E [R5+-0x53ff4], desc[UR8][R134.64], !P3 ;  /* 0xac00c00086057fae */ /* 0x0003e8000d921848 */
[----:B------:R-:W2:Y:S04]  /*33a50*/  LDL.64 R134, [R1+0xdd0] ;  /* 0x000dd00001867983 */ /* 0x000ea80000100a00 */
[----:B------:R-:W-:Y:S04]  /*33a60*/  LDGSTS.E [R4+-0x50000], desc[UR8][R118.64], !P4 ;  /* 0xb000000076047fae */ /* 0x000fe8000e121848 */
[----:B------:R-:W-:Y:S04]  /*33a70*/  LDGSTS.E [R2+-0x4c000], desc[UR8][R106.64], !P4 ;  /* 0xb40000006a027fae */ /* 0x000fe8000e121848 */
[----:B------:R-:W-:Y:S04]  /*33a80*/  LDGSTS.E [R4+-0x4fffc], desc[UR8][R102.64], !P0 ;  /* 0xb000400066047fae */ /* 0x000fe8000c121848 */
[----:B------:R-:W2:Y:S04]  /*33a90*/  LDL.64 R118, [R1+0x7c0] ;  /* 0x0007c00001767983 */ /* 0x000ea80000100a00 */
[----:B------:R-:W2:Y:S04]  /*33aa0*/  LDL.64 R106, [R1+0xe20] ;  /* 0x000e2000016a7983 */ /* 0x000ea80000100a00 */
[----:B------:R-:W2:Y:S04]  /*33ab0*/  LDL.64 R102, [R1+0x7d0] ;  /* 0x0007d00001667983 */ /* 0x000ea80000100a00 */
[----:B---3--:R-:W-:Y:S04]  /*33ac0*/  LDGSTS.E [R2+-0x4bffc], desc[UR8][R92.64], !P0 ;  /* 0xb40040005c027fae */ /* 0x008fe8000c121848 */
[----:B------:R-:W3:Y:S01]  /*33ad0*/  LDL.64 R92, [R1+0xe60] ;  /* 0x000e6000015c7983 */ /* 0x000ee20000100a00 */
[----:B-1----:R-:W-:Y:S01]  /*33ae0*/  VIADD R5, R22, 0xfffffd29 ;  /* 0xfffffd2916057836 */ /* 0x002fe20000000000 */
[----:B------:R-:W-:Y:S01]  /*33af0*/  IADD3 R10, R25, -0x2d8, RZ ;  /* 0xfffffd28190a7810 */ /* 0x000fe20007ffe0ff */
[----:B------:R-:W1:Y:S03]  /*33b00*/  LDC R22, c[0x0][0x230] ;  /* 0x00008c00ff167b82 */ /* 0x000e660000000800 */
[----:B------:R-:W-:Y:S01]  /*33b10*/  ISETP.GE.U32.AND P2, PT, R5, 0x7ffffcaa, PT ;  /* 0x7ffffcaa0500780c */ /* 0x000fe20003f46070 */
[----:B------:R-:W-:Y:S01]  /*33b20*/  VIADD R5, R26, 0xfffffd0b ;  /* 0xfffffd0b1a057836 */ /* 0x000fe20000000000 */
[----:B------:R-:W-:Y:S01]  /*33b30*/  ISETP.GE.U32.AND P0, PT, R10, 0x7ffffca9, PT ;  /* 0x7ffffca90a00780c */ /* 0x000fe20003f06070 */
[----:B------:R-:W-:Y:S01]  /*33b40*/  VIADD R10, R12, 0x100000 ;  /* 0x001000000c0a7836 */ /* 0x000fe20000000000 */
[----:B------:R-:W-:Y:S01]  /*33b50*/  IADD3 R11, R24, -0x2f6, RZ ;  /* 0xfffffd0a180b7810 */ /* 0x000fe20007ffe0ff */
[----:B------:R-:W1:Y:S01]  /*33b60*/  LDC R25, c[0x0][0x230] ;  /* 0x00008c00ff197b82 */ /* 0x000e620000000800 */
[----:B------:R-:W-:Y:S01]  /*33b70*/  ISETP.GE.U32.AND P3, PT, R5, 0x7ffffc8c, PT ;  /* 0x7ffffc8c0500780c */ /* 0x000fe20003f66070 */
[----:B------:R-:W-:Y:S01]  /*33b80*/  VIADD R5, R12, 0x100000 ;  /* 0x001000000c057836 */ /* 0x000fe20000000000 */
[----:B------:R-:W-:Y:S01]  /*33b90*/  ISETP.GE.U32.AND P4, PT, R11, 0x7ffffc8b, PT ;  /* 0x7ffffc8b0b00780c */ /* 0x000fe20003f86070 */
[----:B----4-:R-:W-:-:S04]  /*33ba0*/  VIADD R11, R23, 0xfffffd09 ;  /* 0xfffffd09170b7836 */ /* 0x010fc80000000000 */
[----:B------:R-:W-:Y:S01]  /*33bb0*/  LDGSTS.E [R10+-0x4fff8], desc[UR8][R182.64], !P2 ;  /* 0xb0008000b60a7fae */ /* 0x000fe2000d121848 */
[----:B------:R-:W4:Y:S03]  /*33bc0*/  LDC R24, c[0x0][0x230] ;  /* 0x00008c00ff187b82 */ /* 0x000f260000000800 */
[----:B--2---:R-:W-:Y:S04]  /*33bd0*/  LDGSTS.E [R5+-0x4bff8], desc[UR8][R152.64], !P2 ;  /* 0xb400800098057fae */ /* 0x004fe8000d121848 */
[----:B------:R-:W-:Y:S01]  /*33be0*/  LDGSTS.E [R4+-0x4fff4], desc[UR8][R150.64], !P0 ;  /* 0xb000c00096047fae */ /* 0x000fe2000c121848 */
[----:B------:R-:W2:Y:S03]  /*33bf0*/  LDC R23, c[0x0][0x230] ;  /* 0x00008c00ff177b82 */ /* 0x000ea60000000800 */
[----:B------:R-:W-:Y:S01]  /*33c00*/  LDGSTS.E [R2+-0x4bff4], desc[UR8][R136.64], !P0 ;  /* 0xb400c00088027fae */ /* 0x000fe2000c121848 */
[----:B------:R-:W-:-:S03]  /*33c10*/  ISETP.GE.U32.AND P0, PT, R11, 0x7ffffc8a, PT ;  /* 0x7ffffc8a0b00780c */ /* 0x000fc60003f06070 */
[----:B------:R-:W2:Y:S01]  /*33c20*/  LDL.64 R152, [R1+0x7e0] ;  /* 0x0007e00001987983 */ /* 0x000ea20000100a00 */
[----:B------:R-:W2:Y:S03]  /*33c30*/  LDC R26, c[0x0][0x230] ;  /* 0x00008c00ff1a7b82 */ /* 0x000ea60000000800 */
[----:B------:R-:W2:Y:S04]  /*33c40*/  LDL.64 R150, [R1+0x208] ;  /* 0x0002080001967983 */ /* 0x000ea80000100a00 */
[----:B------:R-:W2:Y:S01]  /*33c50*/  LDL.64 R136, [R1+0xeb0] ;  /* 0x000eb00001887983 */ /* 0x000ea20000100a00 */
[----:B------:R-:W2:Y:S03]  /*33c60*/  LDC R11, c[0x0][0x230] ;  /* 0x00008c00ff0b7b82 */ /* 0x000ea60000000800 */
[----:B------:R-:W-:Y:S04]  /*33c70*/  LDGSTS.E [R10+-0x48000], desc[UR8][R134.64], !P3 ;  /* 0xb8000000860a7fae */ /* 0x000fe8000d921848 */
[----:B------:R-:W2:Y:S04]  /*33c80*/  LDL.64 R182, [R1+0x218] ;  /* 0x0002180001b67983 */ /* 0x000ea80000100a00 */
[----:B------:R-:W2:Y:S04]  /*33c90*/  LDL.64 R134, [R1+0x7f0] ;  /* 0x0007f00001867983 */ /* 0x000ea80000100a00 */
[----:B------:R1:W-:Y:S04]  /*33ca0*/  LDGSTS.E [R5+-0x44000], desc[UR8][R118.64], !P3 ;  /* 0xbc00000076057fae */ /* 0x0003e8000d921848 */
[----:B------:R-:W-:Y:S04]  /*33cb0*/  LDGSTS.E [R4+-0x47ffc], desc[UR8][R106.64], !P4 ;  /* 0xb80040006a047fae */ /* 0x000fe8000e121848 */
[----:B------:R-:W-:Y:S04]  /*33cc0*/  LDGSTS.E [R2+-0x43ffc], desc[UR8][R102.64], !P4 ;  /* 0xbc00400066027fae */ /* 0x000fe8000e121848 */
[----:B------:R-:W2:Y:S04]  /*33cd0*/  LDL.64 R118, [R1+0x4b0] ;  /* 0x0004b00001767983 */ /* 0x000ea80000100a00 */
[----:B------:R-:W2:Y:S04]  /*33ce0*/  LDL.64 R106, [R1+0x1f8] ;  /* 0x0001f800016a7983 */ /* 0x000ea80000100a00 */
[----:B------:R-:W2:Y:S04]  /*33cf0*/  LDL.64 R102, [R1+0x4c0] ;  /* 0x0004c00001667983 */ /* 0x000ea80000100a00 */
[----:B---3--:R4:W-:Y:S04]  /*33d00*/  LDGSTS.E [R4+-0x47ff8], desc[UR8][R92.64], !P0 ;  /* 0xb80080005c047fae */ /* 0x0089e8000c121848 */
[----:B------:R-:W3:Y:S01]  /*33d10*/  LDL.64 R92, [R1+0x4c8] ;  /* 0x0004c800015c7983 */ /* 0x000ee20000100a00 */
[----:B-1----:R-:W-:Y:S01]  /*33d20*/  IADD3 R5, R22, -0x2f8, RZ ;  /* 0xfffffd0816057810 */ /* 0x002fe20007ffe0ff */
[----:B------:R-:W-:Y:S01]  /*33d30*/  VIADD R10, R25, 0xfffffd67 ;  /* 0xfffffd67190a7836 */ /* 0x000fe20000000000 */
[----:B----4-:R-:W-:Y:S01]  /*33d40*/  IADD3 R4, R24, -0x29b, RZ ;  /* 0xfffffd6518047810 */ /* 0x010fe20007ffe0ff */
[----:B------:R-:W1:Y:S01]  /*33d50*/  LDC R22, c[0x0][0x230] ;  /* 0x00008c00ff167b82 */ /* 0x000e620000000800 */
[----:B------:R-:W-:Y:S01]  /*33d60*/  ISETP.GE.U32.AND P4, PT, R5, 0x7ffffc89, PT ;  /* 0x7ffffc890500780c */ /* 0x000fe20003f86070 */
[----:B------:R-:W-:Y:S01]  /*33d70*/  VIADD R5, R27, 0xfffffd66 ;  /* 0xfffffd661b057836 */ /* 0x000fe20000000000 */
[----:B------:R-:W-:-:S04]  /*33d80*/  ISETP.GE.U32.AND P2, PT, R10, 0x7ffffce8, PT ;  /* 0x7ffffce80a00780c */ /* 0x000fc80003f46070 */
[----:B------:R-:W-:Y:S01]  /*33d90*/  ISETP.GE.U32.AND P3, PT, R5, 0x7ffffce7, PT ;  /* 0x7ffffce70500780c */ /* 0x000fe20003f66070 */
[C---:B------:R-:W-:Y:S01]  /*33da0*/  VIADD R5, R12.reuse, 0x100000 ;  /* 0x001000000c057836 */ /* 0x040fe20000000000 */
[----:B------:R-:W4:Y:S01]  /*33db0*/  LDC R24, c[0x0][0x230] ;  /* 0x00008c00ff187b82 */ /* 0x000f220000000800 */
[----:B------:R-:W-:Y:S01]  /*33dc0*/  VIADD R12, R12, 0x100000 ;  /* 0x001000000c0c7836 */ /* 0x000fe20000000000 */
[----:B--2---:R2:W-:Y:S01]  /*33dd0*/  LDGSTS.E [R2+-0x43ff8], desc[UR8][R152.64], !P0 ;  /* 0xbc00800098027fae */ /* 0x0045e2000c121848 */
[----:B------:R-:W-:Y:S01]  /*33de0*/  ISETP.GE.U32.AND P0, PT, R4, 0x7ffffce6, PT ;  /* 0x7ffffce60400780c */ /* 0x000fe20003f06070 */
[----:B------:R-:W-:-:S04]  /*33df0*/  VIADD R4, R13, 0x100000 ;  /* 0x001000000d047836 */ /* 0x000fc80000000000 */
[----:B------:R-:W4:Y:S01]  /*33e00*/  LDC R25, c[0x0][0x230] ;  /* 0x00008c00ff197b82 */ /* 0x000f220000000800 */
[----:B------:R2:W-:Y:S02]  /*33e10*/  LDGSTS.E [R5+-0x47ff4], desc[UR8][R136.64], !P4 ;  /* 0xb800c00088057fae */ /* 0x0005e4000e121848 */
[C---:B--2---:R-:W-:Y:S02]  /*33e20*/  IADD3 R2, R13.reuse, 0x100000, RZ ;  /* 0x001000000d027810 */ /* 0x044fe40007ffe0ff */
[----:B------:R-:W2:Y:S01]  /*33e30*/  LDL.64 R152, [R1+0x4d8] ;  /* 0x0004d80001987983 */ /* 0x000ea20000100a00 */
[----:B------:R-:W-:-:S03]  /*33e40*/  VIADD R5, R13, 0x100000 ;  /* 0x001000000d057836 */ /* 0x000fc60000000000 */
[----:B------:R-:W4:Y:S04]  /*33e50*/  LDL.64 R136, [R1+0x228] ;  /* 0x0002280001887983 */ /* 0x000f280000100a00 */
[----:B------:R1:W-:Y:S04]  /*33e60*/  LDGSTS.E [R12+-0x43ff4], desc[UR8][R134.64], !P4 ;  /* 0xbc00c000860c7fae */ /* 0x0003e8000e121848 */
[----:B------:R-:W4:Y:S01]  /*33e70*/  LDL.64 R134, [R1+0x698] ;  /* 0x0006980001867983 */ /* 0x000f220000100a00 */
[----:B------:R-:W-:Y:S01]  /*33e80*/  IADD3 R10, R23, -0x29c, RZ ;  /* 0xfffffd64170a7810 */ /* 0x000fe20007ffe0ff */
[----:B-1----:R-:W1:Y:S08]  /*33e90*/  LDC R12, c[0x0][0x230] ;  /* 0x00008c00ff0c7b82 */ /* 0x002e700000000800 */
[----:B------:R-:W1:Y:S01]  /*33ea0*/  LDC R23, c[0x0][0x230] ;  /* 0x00008c00ff177b82 */ /* 0x000e620000000800 */
[----:B------:R-:W-:Y:S04]  /*33eb0*/  LDGSTS.E [R2+-0x60000], desc[UR8][R118.64], !P2 ;  /* 0xa000000076027fae */ /* 0x000fe8000d121848 */
[----:B------:R-:W-:Y:S04]  /*33ec0*/  LDGSTS.E [R4+-0x5c000], desc[UR8][R106.64], !P2 ;  /* 0xa40000006a047fae */ /* 0x000fe8000d121848 */
[----:B------:R1:W-:Y:S04]  /*33ed0*/  LDGSTS.E [R5+-0x5fffc], desc[UR8][R102.64], !P3 ;  /* 0xa000400066057fae */ /* 0x0003e8000d921848 */
[----:B------:R-:W4:Y:S04]  /*33ee0*/  LDL.64 R118, [R1+0x3c8] ;  /* 0x0003c80001767983 */ /* 0x000f280000100a00 */
[----:B------:R-:W4:Y:S04]  /*33ef0*/  LDL.64 R106, [R1+0x6a0] ;  /* 0x0006a000016a7983 */ /* 0x000f280000100a00 */
[----:B------:R-:W-:Y:S04]  /*33f00*/  LDGSTS.E [R4+-0x5bffc], desc[UR8][R150.64], !P3 ;  /* 0xa400400096047fae */ /* 0x000fe8000d921848 */
[----:B------:R-:W4:Y:S04]  /*33f10*/  LDL.64 R102, [R1+0x3d8] ;  /* 0x0003d80001667983 */ /* 0x000f280000100a00 */
[----:B---3--:R-:W-:Y:S01]  /*33f20*/  LDGSTS.E [R2+-0x5fff8], desc[UR8][R92.64], !P0 ;  /* 0xa00080005c027fae */ /* 0x008fe2000c121848 */
[----:B-1----:R-:W-:Y:S01]  /*33f30*/  VIADD R5, R26, 0xfffffd47 ;  /* 0xfffffd471a057836 */ /* 0x002fe20000000000 */
[----:B------:R-:W-:-:S02]  /*33f40*/  ISETP.GE.U32.AND P2, PT, R10, 0x7ffffce5, PT ;  /* 0x7ffffce50a00780c */ /* 0x000fc40003f46070 */
[----:B------:R-:W3:Y:S04]  /*33f50*/  LDL.64 R150, [R1+0x3e8] ;  /* 0x0003e80001967983 */ /* 0x000ee80000100a00 */
[----:B------:R-:W3:Y:S01]  /*33f60*/  LDL.64 R92, [R1+0x6b0] ;  /* 0x0006b000015c7983 */ /* 0x000ee20000100a00 */
[----:B------:R-:W-:Y:S01]  /*33f70*/  VIADD R10, R11, 0xfffffd46 ;  /* 0xfffffd460b0a7836 */ /* 0x000fe20000000000 */
[----:B------:R-:W-:Y:S01]  /*33f80*/  ISETP.GE.U32.AND P3, PT, R5, 0x7ffffcc8, PT ;  /* 0x7ffffcc80500780c */ /* 0x000fe20003f66070 */
[----:B------:R-:W1:Y:S01]  /*33f90*/  LDC R26, c[0x0][0x230] ;  /* 0x00008c00ff1a7b82 */ /* 0x000e620000000800 */
[----:B------:R-:W-:Y:S01]  /*33fa0*/  IADD3 R5, R22, -0x2bb, RZ ;  /* 0xfffffd4516057810 */ /* 0x000fe20007ffe0ff */
[----:B------:R-:W-:Y:S01]  /*33fb0*/  LDGSTS.E [R4+-0x5bff8], desc[UR8][R182.64], !P0 ;  /* 0xa4008000b6047fae */ /* 0x000fe2000c121848 */
[----:B------:R-:W-:-:S02]  /*33fc0*/  ISETP.GE.U32.AND P4, PT, R10, 0x7ffffcc7, PT ;  /* 0x7ffffcc70a00780c */ /* 0x000fc40003f86070 */
[----:B------:R-:W-:Y:S01]  /*33fd0*/  ISETP.GE.U32.AND P0, PT, R5, 0x7ffffcc6, PT ;  /* 0x7ffffcc60500780c */ /* 0x000fe20003f06070 */
[C---:B------:R-:W-:Y:S01]  /*33fe0*/  VIADD R11, R13.reuse, 0x100000 ;  /* 0x001000000d0b7836 */ /* 0x040fe20000000000 */
[C---:B------:R-:W-:Y:S01]  /*33ff0*/  IADD3 R5, R13.reuse, 0x100000, RZ ;  /* 0x001000000d057810 */ /* 0x040fe20007ffe0ff */
[----:B------:R-:W-:Y:S01]  /*34000*/  VIADD R10, R13, 0x100000 ;  /* 0x001000000d0a7836 */ /* 0x000fe20000000000 */
[----:B------:R-:W1:Y:S01]  /*34010*/  LDC R22, c[0x0][0x230] ;  /* 0x00008c00ff167b82 */ /* 0x000e620000000800 */
[----:B------:R-:W3:Y:S04]  /*34020*/  LDL.64 R182, [R1+0x6c0] ;  /* 0x0006c00001b67983 */ /* 0x000ee80000100a00 */
[----:B--2---:R-:W-:Y:S04]  /*34030*/  LDGSTS.E [R2+-0x5fff4], desc[UR8][R152.64], !P2 ;  /* 0xa000c00098027fae */ /* 0x004fe8000d121848 */
[----:B----4-:R2:W-:Y:S04]  /*34040*/  LDGSTS.E [R11+-0x5bff4], desc[UR8][R136.64], !P2 ;  /* 0xa400c000880b7fae */ /* 0x0105e8000d121848 */
[----:B------:R-:W4:Y:S04]  /*34050*/  LDL.64 R152, [R1+0x620] ;  /* 0x0006200001987983 */ /* 0x000f280000100a00 */
[----:B------:R-:W4:Y:S01]  /*34060*/  LDL.64 R136, [R1+0x408] ;  /* 0x0004080001887983 */ /* 0x000f220000100a00 */
[----:B--2---:R-:W2:Y:S03]  /*34070*/  LDC R11, c[0x0][0x230] ;  /* 0x00008c00ff0b7b82 */ /* 0x004ea60000000800 */
[----:B------:R-:W-:Y:S04]  /*34080*/  LDGSTS.E [R10+-0x58000], desc[UR8][R134.64], !P3 ;  /* 0xa8000000860a7fae */ /* 0x000fe8000d921848 */
[----:B------:R-:W4:Y:S04]  /*34090*/  LDL.64 R134, [R1+0x8d0] ;  /* 0x0008d00001867983 */ /* 0x000f280000100a00 */
[----:B------:R1:W-:Y:S04]  /*340a0*/  LDGSTS.E [R5+-0x54000], desc[UR8][R118.64], !P3 ;  /* 0xac00000076057fae */ /* 0x0003e8000d921848 */
[----:B------:R-:W-:Y:S04]  /*340b0*/  LDGSTS.E [R4+-0x57ffc], desc[UR8][R106.64], !P4 ;  /* 0xa80040006a047fae */ /* 0x000fe8000e121848 */
[----:B------:R-:W4:Y:S04]  /*340c0*/  LDL.64 R118, [R1+0x600] ;  /* 0x0006000001767983 */ /* 0x000f280000100a00 */
[----:B------:R-:W-:Y:S04]  /*340d0*/  LDGSTS.E [R2+-0x53ffc], desc[UR8][R102.64], !P4 ;  /* 0xac00400066027fae */ /* 0x000fe8000e121848 */
[----:B------:R-:W4:Y:S04]  /*340e0*/  LDL.64 R106, [R1+0x8f0] ;  /* 0x0008f000016a7983 */ /* 0x000f280000100a00 */
[----:B------:R-:W4:Y:S04]  /*340f0*/  LDL.64 R102, [R1+0x610] ;  /* 0x0006100001667983 */ /* 0x000f280000100a00 */
[----:B---3--:R3:W-:Y:S01]  /*34100*/  LDGSTS.E [R4+-0x57ff8], desc[UR8][R92.64], !P0 ;  /* 0xa80080005c047fae */ /* 0x0087e2000c121848 */
[----:B-1----:R-:W-:-:S02]  /*34110*/  VIADD R5, R12, 0xfffffd44 ;  /* 0xfffffd440c057836 */ /* 0x002fc40000000000 */
[----:B------:R-:W-:Y:S01]  /*34120*/  VIADD R10, R23, 0xfffffd27 ;  /* 0xfffffd27170a7836 */ /* 0x000fe20000000000 */
[----:B------:R-:W-:Y:S01]  /*34130*/  LDGSTS.E [R2+-0x53ff8], desc[UR8][R150.64], !P0 ;  /* 0xac00800096027fae */ /* 0x000fe2000c121848 */
[----:B------:R-:W1:Y:S03]  /*34140*/  LDC R12, c[0x0][0x230] ;  /* 0x00008c00ff0c7b82 */ /* 0x000e660000000800 */
[----:B------:R-:W4:Y:S01]  /*34150*/  LDL.64 R92, [R1+0x910] ;  /* 0x00091000015c7983 */ /* 0x000f220000100a00 */
[----:B------:R-:W-:-:S04]  /*34160*/  ISETP.GE.U32.AND P2, PT, R5, 0x7ffffcc5, PT ;  /* 0x7ffffcc50500780c */ /* 0x000fc80003f46070 */
[----:B------:R-:W1:Y:S01]  /*34170*/  LDC R23, c[0x0][0x230] ;  /* 0x00008c00ff177b82 */ /* 0x000e620000000800 */
[----:B---3--:R-:W-:Y:S01]  /*34180*/  IADD3 R4, R24, -0x2da, RZ ;  /* 0xfffffd2618047810 */ /* 0x008fe20007ffe0ff */
[----:B------:R-:W3:Y:S01]  /*34190*/  LDL.64 R150, [R1+0x930] ;  /* 0x0009300001967983 */ /* 0x000ee20000100a00 */
[----:B------:R-:W-:Y:S01]  /*341a0*/  ISETP.GE.U32.AND P3, PT, R10, 0x7ffffca8, PT ;  /* 0x7ffffca80a00780c */ /* 0x000fe20003f66070 */
[----:B------:R-:W-:Y:S01]  /*341b0*/  VIADD R10, R22, 0xfffffd25 ;  /* 0xfffffd25160a7836 */ /* 0x000fe20000000000 */
[----:B------:R-:W-:Y:S01]  /*341c0*/  ISETP.GE.U32.AND P0, PT, R4, 0x7ffffca7, PT ;  /* 0x7ffffca70400780c */ /* 0x000fe20003f06070 */
[C---:B------:R-:W-:Y:S02]  /*341d0*/  VIADD R5, R13.reuse, 0x100000 ;  /* 0x001000000d057836 */ /* 0x040fe40000000000 */
[----:B------:R-:W1:Y:S01]  /*341e0*/  LDC R24, c[0x0][0x230] ;  /* 0x00008c00ff187b82 */ /* 0x000e620000000800 */
[----:B------:R-:W-:Y:S02]  /*341f0*/  ISETP.GE.U32.AND P4, PT, R10, 0x7ffffca6, PT ;  /* 0x7ffffca60a00780c */ /* 0x000fe40003f86070 */
[C---:B------:R-:W-:Y:S01]  /*34200*/  IADD3 R4, R13.reuse, 0x100000, RZ ;  /* 0x001000000d047810 */ /* 0x040fe20007ffe0ff */
[----:B------:R-:W-:Y:S01]  /*34210*/  VIADD R10, R13, 0x100000 ;  /* 0x001000000d0a7836 */ /* 0x000fe20000000000 */
[----:B------:R-:W-:Y:S01]  /*34220*/  LDGSTS.E [R5+-0x57ff4], desc[UR8][R182.64], !P2 ;  /* 0xa800c000b6057fae */ /* 0x000fe2000d121848 */
[----:B--2---:R-:W-:-:S02]  /*34230*/  VIADD R11, R11, 0xfffffd24 ;  /* 0xfffffd240b0b7836 */ /* 0x004fc40000000000 */
[----:B------:R-:W2:Y:S01]  /*34240*/  LDC R22, c[0x0][0x230] ;  /* 0x00008c00ff167b82 */ /* 0x000ea20000000800 */
[----:B----4-:R-:W-:Y:S04]  /*34250*/  LDGSTS.E [R4+-0x53ff4], desc[UR8][R136.64], !P2 ;  /* 0xac00c00088047fae */ /* 0x010fe8000d121848 */
[----:B------:R-:W4:Y:S04]  /*34260*/  LDL.64 R182, [R1+0x230] ;  /* 0x0002300001b67983 */ /* 0x000f280000100a00 */
[----:B------:R-:W2:Y:S04]  /*34270*/  LDL.64 R136, [R1+0x630] ;  /* 0x0006300001887983 */ /* 0x000ea80000100a00 */
[----:B------:R-:W-:Y:S04]  /*34280*/  LDGSTS.E [R2+-0x50000], desc[UR8][R134.64], !P3 ;  /* 0xb000000086027fae */ /* 0x000fe8000d921848 */
[----:B------:R-:W4:Y:S04]  /*34290*/  LDL.64 R134, [R1+0xeb8] ;  /* 0x000eb80001867983 */ /* 0x000f280000100a00 */
[----:B------:R1:W-:Y:S04]  /*342a0*/  LDGSTS.E [R10+-0x4c000], desc[UR8][R118.64], !P3 ;  /* 0xb4000000760a7fae */ /* 0x0003e8000d921848 */
[----:B------:R1:W-:Y:S04]  /*342b0*/  LDGSTS.E [R5+-0x4fffc], desc[UR8][R106.64], !P0 ;  /* 0xb00040006a057fae */ /* 0x0003e8000c121848 */
[----:B------:R-:W4:Y:S04]  /*342c0*/  LDL.64 R118, [R1+0x800] ;  /* 0x0008000001767983 */ /* 0x000f280000100a00 */
[----:B------:R-:W-:Y:S04]  /*342d0*/  LDGSTS.E [R4+-0x4bffc], desc[UR8][R102.64], !P0 ;  /* 0xb400400066047fae */ /* 0x000fe8000c121848 */
[----:B------:R-:W4:Y:S04]  /*342e0*/  LDL.64 R106, [R1+0xec0] ;  /* 0x000ec000016a7983 */ /* 0x000f280000100a00 */
[----:B------:R-:W4:Y:S04]  /*342f0*/  LDL.64 R102, [R1+0x810] ;  /* 0x0008100001667983 */ /* 0x000f280000100a00 */
[----:B------:R-:W-:Y:S01]  /*34300*/  LDGSTS.E [R2+-0x4fff8], desc[UR8][R92.64], !P4 ;  /* 0xb00080005c027fae */ /* 0x000fe2000e121848 */
[----:B-1----:R-:W-:Y:S01]  /*34310*/  IADD3 R10, R12, -0x2f9, RZ ;  /* 0xfffffd070c0a7810 */ /* 0x002fe20007ffe0ff */
[----:B------:R-:W-:Y:S01]  /*34320*/  VIADD R5, R24, 0xfffffd06 ;  /* 0xfffffd0618057836 */ /* 0x000fe20000000000 */
[----:B------:R-:W-:Y:S01]  /*34330*/  ISETP.GE.U32.AND P2, PT, R11, 0x7ffffca5, PT ;  /* 0x7ffffca50b00780c */ /* 0x000fe20003f46070 */
[----:B------:R1:W-:Y:S04]  /*34340*/  LDGSTS.E [R4+-0x4bff8], desc[UR8][R152.64], !P4 ;  /* 0xb400800098047fae */ /* 0x0003e8000e121848 */
[----:B------:R-:W4:Y:S01]  /*34350*/  LDL.64 R92, [R1+0xec8] ;  /* 0x000ec800015c7983 */ /* 0x000f220000100a00 */
[----:B------:R-:W-:Y:S01]  /*34360*/  ISETP.GE.U32.AND P3, PT, R10, 0x7ffffc88, PT ;  /* 0x7ffffc880a00780c */ /* 0x000fe20003f66070 */
[----:B------:R-:W4:Y:S01]  /*34370*/  LDC R12, c[0x0][0x230] ;  /* 0x00008c00ff0c7b82 */ /* 0x000f220000000800 */
[----:B-1----:R-:W-:Y:S01]  /*34380*/  VIADD R4, R23, 0xfffffd05 ;  /* 0xfffffd0517047836 */ /* 0x002fe20000000000 */
[----:B------:R-:W-:-:S04]  /*34390*/  ISETP.GE.U32.AND P4, PT, R5, 0x7ffffc87, PT ;  /* 0x7ffffc870500780c */ /* 0x000fc80003f86070 */
[----:B---3--:R-:W-:Y:S01]  /*343a0*/  LDGSTS.E [R2+-0x4fff4], desc[UR8][R150.64], !P2 ;  /* 0xb000c00096027fae */ /* 0x008fe2000d121848 */
[----:B------:R-:W-:Y:S01]  /*343b0*/  ISETP.GE.U32.AND P0, PT, R4, 0x7ffffc86, PT ;  /* 0x7ffffc860400780c */ /* 0x000fe20003f06070 */
[C---:B------:R-:W-:Y:S01]  /*343c0*/  VIADD R10, R13.reuse, 0x100000 ;  /* 0x001000000d0a7836 */ /* 0x040fe20000000000 */
[C---:B------:R-:W-:Y:S01]  /*343d0*/  IADD3 R11, R13.reuse, 0x100000, RZ ;  /* 0x001000000d0b7810 */ /* 0x040fe20007ffe0ff */
[C---:B------:R-:W-:Y:S01]  /*343e0*/  VIADD R5, R13.reuse, 0x100000 ;  /* 0x001000000d057836 */ /* 0x040fe20000000000 */
[----:B------:R-:W3:Y:S01]  /*343f0*/  LDL.64 R152, [R1+0x820] ;  /* 0x0008200001987983 */ /* 0x000ee20000100a00 */
[----:B------:R-:W-:Y:S01]  /*34400*/  IADD3 R4, R13, 0x100000, RZ ;  /* 0x001000000d047810 */ /* 0x000fe20007ffe0ff */
[----:B------:R-:W1:Y:S02]  /*34410*/  LDC R24, c[0x0][0x230] ;  /* 0x00008c00ff187b82 */ /* 0x000e640000000800 */
[----:B------:R-:W3:Y:S06]  /*34420*/  LDL.64 R150, [R1+0xed0] ;  /* 0x000ed00001967983 */ /* 0x000eec0000100a00 */
[----:B------:R-:W1:Y:S01]  /*34430*/  LDC R23, c[0x0][0x230] ;  /* 0x00008c00ff177b82 */ /* 0x000e620000000800 */
[----:B--2---:R-:W-:Y:S04]  /*34440*/  LDGSTS.E [R2+-0x4bff4], desc[UR8][R136.64], !P2 ;  /* 0xb400c00088027fae */ /* 0x004fe8000d121848 */
[----:B------:R-:W2:Y:S04]  /*34450*/  LDL.64 R136, [R1+0x830] ;  /* 0x0008300001887983 */ /* 0x000ea80000100a00 */
[----:B----4-:R4:W-:Y:S04]  /*34460*/  LDGSTS.E [R11+-0x48000], desc[UR8][R134.64], !P3 ;  /* 0xb8000000860b7fae */ /* 0x0109e8000d921848 */
[----:B------:R-:W2:Y:S01]  /*34470*/  LDL.64 R134, [R1+0x4f0] ;  /* 0x0004f00001867983 */ /* 0x000ea20000100a00 */
[----:B----4-:R-:W4:Y:S03]  /*34480*/  LDC R11, c[0x0][0x230] ;  /* 0x00008c00ff0b7b82 */ /* 0x010f260000000800 */
[----:B------:R-:W-:Y:S04]  /*34490*/  LDGSTS.E [R10+-0x44000], desc[UR8][R118.64], !P3 ;  /* 0xbc000000760a7fae */ /* 0x000fe8000d921848 */
[----:B------:R-:W-:Y:S04]  /*344a0*/  LDGSTS.E [R5+-0x47ffc], desc[UR8][R106.64], !P4 ;  /* 0xb80040006a057fae */ /* 0x000fe8000e121848 */
[----:B------:R-:W4:Y:S04]  /*344b0*/  LDL.64 R118, [R1+0x4f8] ;  /* 0x0004f80001767983 */ /* 0x000f280000100a00 */
[----:B------:R1:W-:Y:S04]  /*344c0*/  LDGSTS.E [R4+-0x43ffc], desc[UR8][R102.64], !P4 ;  /* 0xbc00400066047fae */ /* 0x0003e8000e121848 */
[----:B------:R-:W4:Y:S04]  /*344d0*/  LDL.64 R106, [R1+0x240] ;  /* 0x00024000016a7983 */ /* 0x000f280000100a00 */
[----:B------:R-:W4:Y:S04]  /*344e0*/  LDL.64 R102, [R1+0x238] ;  /* 0x0002380001667983 */ /* 0x000f280000100a00 */
[----:B------:R1:W-:Y:S04]  /*344f0*/  LDGSTS.E [R2+-0x47ff8], desc[UR8][R92.64], !P0 ;  /* 0xb80080005c027fae */ /* 0x0003e8000c121848 */
[----:B------:R-:W4:Y:S01]  /*34500*/  LDL.64 R92, [R1+0x508] ;  /* 0x00050800015c7983 */ /* 0x000f220000100a00 */
[----:B-1----:R-:W-:Y:S01]  /*34510*/  VIADD R4, R22, 0xfffffd04 ;  /* 0xfffffd0416047836 */ /* 0x002fe20000000000 */
[----:B------:R-:W-:Y:S01]  /*34520*/  IADD3 R2, R25, -0x29e, RZ ;  /* 0xfffffd6219027810 */ /* 0x000fe20007ffe0ff */
[----:B------:R-:W-:Y:S01]  /*34530*/  VIADD R5, R26, 0xfffffd63 ;  /* 0xfffffd631a057836 */ /* 0x000fe20000000000 */
[----:B------:R-:W-:Y:S01]  /*34540*/  IADD3 R10, R14, 0x100000, RZ ;  /* 0x001000000e0a7810 */ /* 0x000fe20007ffe0ff */
[----:B------:R-:W1:Y:S01]  /*34550*/  LDC R22, c[0x0][0x230] ;  /* 0x00008c00ff167b82 */ /* 0x000e620000000800 */
[----:B------:R-:W-:Y:S01]  /*34560*/  ISETP.GE.U32.AND P5, PT, R4, 0x7ffffc85, PT ;  /* 0x7ffffc850400780c */ /* 0x000fe20003fa6070 */
[----:B------:R-:W4:Y:S01]  /*34570*/  LDL.64 R26, [R1+0xef0] ;  /* 0x000ef000011a7983 */ /* 0x000f220000100a00 */
[----:B------:R-:W-:Y:S01]  /*34580*/  ISETP.GE.U32.AND P4, PT, R2, 0x7ffffce3, PT ;  /* 0x7ffffce30200780c */ /* 0x000fe20003f86070 */
[----:B------:R-:W-:Y:S01]  /*34590*/  VIADD R2, R12, 0xfffffd61 ;  /* 0xfffffd610c027836 */ /* 0x000fe20000000000 */
[----:B------:R-:W-:Y:S01]  /*345a0*/  ISETP.GE.U32.AND P3, PT, R5, 0x7ffffce4, PT ;  /* 0x7ffffce40500780c */ /* 0x000fe20003f66070 */
[C---:B------:R-:W-:Y:S01]  /*345b0*/  VIADD R5, R13.reuse, 0x100000 ;  /* 0x001000000d057836 */ /* 0x040fe20000000000 */
[C---:B------:R-:W-:Y:S01]  /*345c0*/  IADD3 R4, R13.reuse, 0x100000, RZ ;  /* 0x001000000d047810 */ /* 0x040fe20007ffe0ff */
[----:B------:R-:W1:Y:S01]  /*345d0*/  LDC R12, c[0x0][0x230] ;  /* 0x00008c00ff0c7b82 */ /* 0x000e620000000800 */
[----:B------:R-:W-:Y:S01]  /*345e0*/  ISETP.GE.U32.AND P2, PT, R2, 0x7ffffce2, PT ;  /* 0x7ffffce20200780c */ /* 0x000fe20003f46070 */
[----:B------:R-:W-:Y:S01]  /*345f0*/  VIADD R13, R13, 0x100000 ;  /* 0x001000000d0d7836 */ /* 0x000fe20000000000 */
[----:B---3--:R3:W-:Y:S01]  /*34600*/  LDGSTS.E [R5+-0x43ff8], desc[UR8][R152.64], !P0 ;  /* 0xbc00800098057fae */ /* 0x0087e2000c121848 */
[----:B------:R-:W-:-:S03]  /*34610*/  VIADD R2, R14, 0x100000 ;  /* 0x001000000e027836 */ /* 0x000fc60000000000 */
[----:B------:R3:W-:Y:S04]  /*34620*/  LDGSTS.E [R4+-0x47ff4], desc[UR8][R150.64], !P5 ;  /* 0xb800c00096047fae */ /* 0x0007e8000e921848 */
[----:B--2---:R2:W-:Y:S01]  /*34630*/  LDGSTS.E [R13+-0x43ff4], desc[UR8][R136.64], !P5 ;  /* 0xbc00c000880d7fae */ /* 0x0045e2000e921848 */
[----:B---3--:R-:W-:-:S03]  /*34640*/  VIADD R5, R14, 0x100000 ;  /* 0x001000000e057836 */ /* 0x008fc60000000000 */
[----:B------:R-:W3:Y:S01]  /*34650*/  LDL.64 R152, [R1+0x518] ;  /* 0x0005180001987983 */ /* 0x000ee20000100a00 */
[----:B------:R-:W-:-:S03]  /*34660*/  VIADD R4, R14, 0x100000 ;  /* 0x001000000e047836 */ /* 0x000fc60000000000 */
[----:B------:R-:W3:Y:S01]  /*34670*/  LDL.64 R150, [R1+0x248] ;  /* 0x0002480001967983 */ /* 0x000ee20000100a00 */
[----:B--2---:R-:W2:Y:S03]  /*34680*/  LDC R13, c[0x0][0x230] ;  /* 0x00008c00ff0d7b82 */ /* 0x004ea60000000800 */
[----:B------:R-:W2:Y:S04]  /*34690*/  LDL.64 R136, [R1+0x6d0] ;  /* 0x0006d00001887983 */ /* 0x000ea80000100a00 */
[----:B------:R-:W-:Y:S04]  /*346a0*/  LDGSTS.E [R2+-0x60000], desc[UR8][R134.64], !P3 ;  /* 0xa000000086027fae */ /* 0x000fe8000d921848 */
[----:B------:R1:W-:Y:S04]  /*346b0*/  LDGSTS.E [R10+-0x5c000], desc[UR8][R182.64], !P3 ;  /* 0xa4000000b60a7fae */ /* 0x0003e8000d921848 */
[----:B------:R-:W2:Y:S01]  /*346c0*/  LDL.64 R134, [R1+0x420] ;  /* 0x0004200001867983 */ /* 0x000ea20000100a00 */
[----:B-1----:R-:W-:-:S03]  /*346d0*/  IADD3 R10, R24, -0x2a0, RZ ;  /* 0xfffffd60180a7810 */ /* 0x002fc60007ffe0ff */
[----:B------:R-:W2:Y:S01]  /*346e0*/  LDL.64 R182, [R1+0x708] ;  /* 0x0007080001b67983 */ /* 0x000ea20000100a00 */
[----:B------:R-:W1:Y:S03]  /*346f0*/  LDC R24, c[0x0][0x230] ;  /* 0x00008c00ff187b82 */ /* 0x000e660000000800 */
[----:B----4-:R-:W-:Y:S04]  /*34700*/  LDGSTS.E [R5+-0x5fffc], desc[UR8][R118.64], !P4 ;  /* 0xa000400076057fae */ /* 0x010fe8000e121848 */
[----:B------:R-:W4:Y:S04]  /*34710*/  LDL.64 R118, [R1+0x6f0] ;  /* 0x0006f00001767983 */ /* 0x000f280000100a00 */
[----:B------:R1:W-:Y:S04]  /*34720*/  LDGSTS.E [R4+-0x5bffc], desc[UR8][R102.64], !P4 ;  /* 0xa400400066047fae */ /* 0x0003e8000e121848 */
[----:B------:R-:W4:Y:S04]  /*34730*/  LDL.64 R102, [R1+0x6e0] ;  /* 0x0006e00001667983 */ /* 0x000f280000100a00 */
[----:B------:R-:W-:Y:S04]  /*34740*/  LDGSTS.E [R2+-0x5fff8], desc[UR8][R92.64], !P2 ;  /* 0xa00080005c027fae */ /* 0x000fe8000d121848 */
[----:B------:R-:W-:Y:S04]  /*34750*/  LDGSTS.E [R2+-0x5bff8], desc[UR8][R106.64], !P2 ;  /* 0xa40080006a027fae */ /* 0x000fe8000d121848 */
[----:B------:R-:W4:Y:S04]  /*34760*/  LDL.64 R92, [R1+0x430] ;  /* 0x00043000015c7983 */ /* 0x000f280000100a00 */
[----:B------:R-:W4:Y:S01]  /*34770*/  LDL.64 R106, [R1+0x448] ;  /* 0x00044800016a7983 */ /* 0x000f220000100a00 */
[----:B-1----:R-:W-:Y:S01]  /*34780*/  VIADD R4, R11, 0xfffffd43 ;  /* 0xfffffd430b047836 */ /* 0x002fe20000000000 */
[----:B------:R-:W-:Y:S01]  /*34790*/  ISETP.GE.U32.AND P0, PT, R10, 0x7ffffce1, PT ;  /* 0x7ffffce10a00780c */ /* 0x000fe20003f06070 */
[----:B------:R-:W-:Y:S01]  /*347a0*/  VIADD R5, R22, 0xfffffd42 ;  /* 0xfffffd4216057836 */ /* 0x000fe20000000000 */
[----:B------:R-:W1:Y:S02]  /*347b0*/  LDC R11, c[0x0][0x230] ;  /* 0x00008c00ff0b7b82 */ /* 0x000e640000000800 */
[----:B------:R-:W-:-:S02]  /*347c0*/  ISETP.GE.U32.AND P3, PT, R4, 0x7ffffcc4, PT ;  /* 0x7ffffcc40400780c */ /* 0x000fc40003f66070 */
[----:B------:R-:W-:Y:S02]  /*347d0*/  IADD3 R4, R23, -0x2bf, RZ ;  /* 0xfffffd4117047810 */ /* 0x000fe40007ffe0ff */
[----:B------:R-:W-:Y:S01]  /*347e0*/  ISETP.GE.U32.AND P2, PT, R5, 0x7ffffcc3, PT ;  /* 0x7ffffcc30500780c */ /* 0x000fe20003f46070 */
[----:B------:R-:W-:Y:S01]  /*347f0*/  VIADD R5, R14, 0x100000 ;  /* 0x001000000e057836 */ /* 0x000fe20000000000 */
[----:B------:R-:W-:Y:S01]  /*34800*/  ISETP.GE.U32.AND P4, PT, R4, 0x7ffffcc2, PT ;  /* 0x7ffffcc20400780c */ /* 0x000fe20003f86070 */
[C---:B------:R-:W-:Y:S01]  /*34810*/  VIADD R4, R14.reuse, 0x100000 ;  /* 0x001000000e047836 */ /* 0x040fe20000000000 */
[----:B------:R-:W-:Y:S01]  /*34820*/  IADD3 R10, R14, 0x100000, RZ ;  /* 0x001000000e0a7810 */ /* 0x000fe20007ffe0ff */
[----:B------:R-:W1:Y:S01]  /*34830*/  LDC R22, c[0x0][0x230] ;  /* 0x00008c00ff167b82 */ /* 0x000e620000000800 */
[----:B---3--:R-:W-:Y:S04]  /*34840*/  LDGSTS.E [R5+-0x5fff4], desc[UR8][R152.64], !P0 ;  /* 0xa000c00098057fae */ /* 0x008fe8000c121848 */
[----:B------:R-:W-:Y:S03]  /*34850*/  LDGSTS.E [R4+-0x5bff4], desc[UR8][R150.64], !P0 ;  /* 0xa400c00096047fae */ /* 0x000fe6000c121848 */
[----:B------:R-:W3:Y:S01]  /*34860*/  LDC R23, c[0x0][0x230] ;  /* 0x00008c00ff177b82 */ /* 0x000ee20000000800 */
[----:B--2---:R-:W-:Y:S04]  /*34870*/  LDGSTS.E [R2+-0x58000], desc[UR8][R136.64], !P3 ;  /* 0xa800000088027fae */ /* 0x004fe8000d921848 */
[----:B------:R-:W2:Y:S04]  /*34880*/  LDL.64 R152, [R1+0x460] ;  /* 0x0004600001987983 */ /* 0x000ea80000100a00 */
[----:B------:R-:W3:Y:S04]  /*34890*/  LDL.64 R150, [R1+0x950] ;  /* 0x0009500001967983 */ /* 0x000ee80000100a00 */
[----:B------:R-:W3:Y:S04]  /*348a0*/  LDL.64 R136, [R1+0x640] ;  /* 0x0006400001887983 */ /* 0x000ee80000100a00 */
[----:B------:R-:W-:Y:S04]  /*348b0*/  LDGSTS.E [R10+-0x54000], desc[UR8][R134.64], !P3 ;  /* 0xac000000860a7fae */ /* 0x000fe8000d921848 */
[----:B------:R-:W3:Y:S04]  /*348c0*/  LDL.64 R134, [R1+0x970] ;  /* 0x0009700001867983 */ /* 0x000ee80000100a00 */
[----:B----4-:R-:W-:Y:S04]  /*348d0*/  LDGSTS.E [R5+-0x57ffc], desc[UR8][R102.64], !P2 ;  /* 0xa800400066057fae */ /* 0x010fe8000d121848 */
[----:B------:R-:W4:Y:S04]  /*348e0*/  LDL.64 R102, [R1+0x650] ;  /* 0x0006500001667983 */ /* 0x000f280000100a00 */
[----:B------:R1:W-:Y:S04]  /*348f0*/  LDGSTS.E [R4+-0x53ffc], desc[UR8][R92.64], !P2 ;  /* 0xac0040005c047fae */ /* 0x0003e8000d121848 */
[----:B------:R-:W-:Y:S04]  /*34900*/  LDGSTS.E [R2+-0x57ff8], desc[UR8][R118.64], !P4 ;  /* 0xa800800076027fae */ /* 0x000fe8000e121848 */
[----:B------:R-:W-:Y:S04]  /*34910*/  LDGSTS.E [R2+-0x53ff8], desc[UR8][R106.64], !P4 ;  /* 0xac0080006a027fae */ /* 0x000fe8000e121848 */
[----:B------:R-:W4:Y:S04]  /*34920*/  LDL.64 R92, [R1+0x990] ;  /* 0x00099000015c7983 */ /* 0x000f280000100a00 */
[----:B------:R-:W4:Y:S04]  /*34930*/  LDL.64 R118, [R1+0x660] ;  /* 0x0006600001767983 */ /* 0x000f280000100a00 */
[----:B------:R-:W4:Y:S01]  /*34940*/  LDL.64 R106, [R1+0x9c8] ;  /* 0x0009c800016a7983 */ /* 0x000f220000100a00 */
[----:B-1----:R-:W-:-:S02]  /*34950*/  VIADD R4, R13, 0xfffffd23 ;  /* 0xfffffd230d047836 */ /* 0x002fc40000000000 */
[----:B------:R-:W-:Y:S01]  /*34960*/  VIADD R5, R11, 0xfffffd40 ;  /* 0xfffffd400b057836 */ /* 0x000fe20000000000 */
[----:B------:R-:W1:Y:S02]  /*34970*/  LDC R13, c[0x0][0x230] ;  /* 0x00008c00ff0d7b82 */ /* 0x000e640000000800 */
[----:B------:R-:W-:Y:S01]  /*34980*/  ISETP.GE.U32.AND P3, PT, R4, 0x7ffffca4, PT ;  /* 0x7ffffca40400780c */ /* 0x000fe20003f66070 */
[----:B------:R-:W-:Y:S01]  /*34990*/  VIADD R10, R22, 0xfffffd21 ;  /* 0xfffffd21160a7836 */ /* 0x000fe20000000000 */
[----:B------:R-:W-:Y:S02]  /*349a0*/  ISETP.GE.U32.AND P2, PT, R5, 0x7ffffcc1, PT ;  /* 0x7ffffcc10500780c */ /* 0x000fe40003f46070 */
[----:B------:R-:W-:Y:S02]  /*349b0*/  IADD3 R4, R12, -0x2de, RZ ;  /* 0xfffffd220c047810 */ /* 0x000fe40007ffe0ff */
[----:B------:R-:W-:Y:S01]  /*349c0*/  ISETP.GE.U32.AND P0, PT, R10, 0x7ffffca2, PT ;  /* 0x7ffffca20a00780c */ /* 0x000fe20003f06070 */
[----:B------:R-:W-:Y:S01]  /*349d0*/  VIADD R5, R14, 0x100000 ;  /* 0x001000000e057836 */ /* 0x000fe20000000000 */
[----:B------:R-:W-:Y:S01]  /*349e0*/  ISETP.GE.U32.AND P4, PT, R4, 0x7ffffca3, PT ;  /* 0x7ffffca30400780c */ /* 0x000fe20003f86070 */
[----:B------:R-:W-:Y:S01]  /*349f0*/  VIADD R11, R24, 0xfffffd20 ;  /* 0xfffffd20180b7836 */ /* 0x000fe20000000000 */
[C---:B------:R-:W-:Y:S01]  /*34a00*/  IADD3 R4, R14.reuse, 0x100000, RZ ;  /* 0x001000000e047810 */ /* 0x040fe20007ffe0ff */
[----:B------:R-:W-:Y:S01]  /*34a10*/  VIADD R10, R14, 0x100000 ;  /* 0x001000000e0a7836 */ /* 0x000fe20000000000 */
[----:B------:R-:W4:Y:S01]  /*34a20*/  LDL.64 R24, [R1+0x670] ;  /* 0x0006700001187983 */ /* 0x000f220000100a00 */
[----:B------:R-:W1:Y:S03]  /*34a30*/  LDC R12, c[0x0][0x230] ;  /* 0x00008c00ff0c7b82 */ /* 0x000e660000000800 */
[----:B------:R-:W-:Y:S04]  /*34a40*/  LDGSTS.E [R5+-0x57ff4], desc[UR8][R182.64], !P2 ;  /* 0xa800c000b6057fae */ /* 0x000fe8000d121848 */
[----:B--2---:R-:W-:Y:S01]  /*34a50*/  LDGSTS.E [R4+-0x53ff4], desc[UR8][R152.64], !P2 ;  /* 0xac00c00098047fae */ /* 0x004fe2000d121848 */
[----:B------:R-:W-:Y:S01]  /*34a60*/  ISETP.GE.U32.AND P2, PT, R11, 0x7ffffca1, PT ;  /* 0x7ffffca10b00780c */ /* 0x000fe20003f46070 */
[----:B------:R-:W2:Y:S02]  /*34a70*/  LDC R22, c[0x0][0x230] ;  /* 0x00008c00ff167b82 */ /* 0x000ea40000000800 */
[----:B---3--:R-:W-:Y:S04]  /*34a80*/  LDGSTS.E [R2+-0x50000], desc[UR8][R150.64], !P3 ;  /* 0xb000000096027fae */ /* 0x008fe8000d921848 */
[----:B------:R-:W-:Y:S04]  /*34a90*/  LDGSTS.E [R10+-0x4c000], desc[UR8][R136.64], !P3 ;  /* 0xb4000000880a7fae */ /* 0x000fe8000d921848 */
[----:B------:R-:W3:Y:S04]  /*34aa0*/  LDL.64 R152, [R1+0xed8] ;  /* 0x000ed80001987983 */ /* 0x000ee80000100a00 */
[----:B------:R-:W3:Y:S04]  /*34ab0*/  LDL.64 R150, [R1+0x840] ;  /* 0x0008400001967983 */ /* 0x000ee80000100a00 */
[----:B------:R1:W-:Y:S04]  /*34ac0*/  LDGSTS.E [R5+-0x4fffc], desc[UR8][R134.64], !P4 ;  /* 0xb000400086057fae */ /* 0x0003e8000e121848 */
[----:B------:R-:W3:Y:S04]  /*34ad0*/  LDL.64 R136, [R1+0xee0] ;  /* 0x000ee00001887983 */ /* 0x000ee80000100a00 */
[----:B------:R-:W3:Y:S04]  /*34ae0*/  LDL.64 R182, [R1+0x9c0] ;  /* 0x0009c00001b67983 */ /* 0x000ee80000100a00 */
[----:B------:R-:W3:Y:S04]  /*34af0*/  LDL.64 R134, [R1+0x850] ;  /* 0x0008500001867983 */ /* 0x000ee80000100a00 */
[----:B----4-:R-:W-:Y:S04]  /*34b00*/  LDGSTS.E [R4+-0x4bffc], desc[UR8][R102.64], !P4 ;  /* 0xb400400066047fae */ /* 0x010fe8000e121848 */
[----:B------:R-:W4:Y:S04]  /*34b10*/  LDL.64 R102, [R1+0xee8] ;  /* 0x000ee80001667983 */ /* 0x000f280000100a00 */
[----:B------:R-:W-:Y:S04]  /*34b20*/  LDGSTS.E [R2+-0x4fff8], desc[UR8][R92.64], !P0 ;  /* 0xb00080005c027fae */ /* 0x000fe8000c121848 */
[----:B------:R-:W-:Y:S04]  /*34b30*/  LDGSTS.E [R4+-0x4bff8], desc[UR8][R118.64], !P0 ;  /* 0xb400800076047fae */ /* 0x000fe8000c121848 */
[----:B------:R-:W-:Y:S04]  /*34b40*/  LDGSTS.E [R2+-0x4fff4], desc[UR8][R106.64], !P2 ;  /* 0xb000c0006a027fae */ /* 0x000fe8000d121848 */
[----:B------:R-:W4:Y:S04]  /*34b50*/  LDL.64 R92, [R1+0x860] ;  /* 0x00086000015c7983 */ /* 0x000f280000100a00 */
[----:B------:R-:W4:Y:S04]  /*34b60*/  LDL.64 R118, [R1+0xa20] ;  /* 0x000a200001767983 */ /* 0x000f280000100a00 */
[----:B------:R-:W4:Y:S01]  /*34b70*/  LDL.64 R106, [R1+0xa78] ;  /* 0x000a7800016a7983 */ /* 0x000f220000100a00 */
[----:B-1----:R-:W-:Y:S01]  /*34b80*/  IADD3 R5, R12, -0x2fd, RZ ;  /* 0xfffffd030c057810 */ /* 0x002fe20007ffe0ff */
[----:B------:R-:W-:-:S03]  /*34b90*/  VIADD R10, R13, 0xfffffd02 ;  /* 0xfffffd020d0a7836 */ /* 0x000fc60000000000 */
[----:B------:R-:W-:Y:S01]  /*34ba0*/  ISETP.GE.U32.AND P3, PT, R5, 0x7ffffc84, PT ;  /* 0x7ffffc840500780c */ /* 0x000fe20003f66070 */
[----:B------:R-:W-:Y:S01]  /*34bb0*/  VIADD R5, R23, 0xfffffd01 ;  /* 0xfffffd0117057836 */ /* 0x000fe20000000000 */
[----:B------:R-:W-:Y:S02]  /*34bc0*/  ISETP.GE.U32.AND P4, PT, R10, 0x7ffffc83, PT ;  /* 0x7ffffc830a00780c */ /* 0x000fe40003f86070 */
[----:B--2---:R-:W-:Y:S02]  /*34bd0*/  IADD3 R11, R22, -0x300, RZ ;  /* 0xfffffd00160b7810 */ /* 0x004fe40007ffe0ff */
[----:B------:R-:W-:Y:S01]  /*34be0*/  ISETP.GE.U32.AND P0, PT, R5, 0x7ffffc82, PT ;  /* 0x7ffffc820500780c */ /* 0x000fe20003f06070 */
[C---:B------:R-:W-:Y:S01]  /*34bf0*/  VIADD R10, R14.reuse, 0x100000 ;  /* 0x001000000e0a7836 */ /* 0x040fe20000000000 */
[----:B------:R-:W-:Y:S01]  /*34c00*/  ISETP.GE.U32.AND P5, PT, R11, 0x7ffffc81, PT ;  /* 0x7ffffc810b00780c */ /* 0x000fe20003fa6070 */
[----:B------:R-:W-:-:S03]  /*34c10*/  VIADD R5, R14, 0x100000 ;  /* 0x001000000e057836 */ /* 0x000fc60000000000 */
[----:B------:R-:W-:Y:S01]  /*34c20*/  LDGSTS.E [R10+-0x4bff4], desc[UR8][R24.64], !P2 ;  /* 0xb400c000180a7fae */ /* 0x000fe2000d121848 */
[----:B------:R-:W-:-:S03]  /*34c30*/  IADD3 R14, R14, 0x100000, RZ ;  /* 0x001000000e0e7810 */ /* 0x000fc60007ffe0ff */
[----:B---3--:R-:W-:Y:S04]  /*34c40*/  LDGSTS.E [R5+-0x48000], desc[UR8][R152.64], !P3 ;  /* 0xb800000098057fae */ /* 0x008fe8000d921848 */
[----:B------:R-:W-:Y:S04]  /*34c50*/  LDGSTS.E [R4+-0x44000], desc[UR8][R150.64], !P3 ;  /* 0xbc00000096047fae */ /* 0x000fe8000d921848 */
[----:B------:R-:W-:Y:S04]  /*34c60*/  LDGSTS.E [R2+-0x47ffc], desc[UR8][R136.64], !P4 ;  /* 0xb800400088027fae */ /* 0x000fe8000e121848 */
[----:B------:R-:W2:Y:S04]  /*34c70*/  LDL.64 R152, [R1+0x880] ;  /* 0x0008800001987983 */ /* 0x000ea80000100a00 */
[----:B------:R1:W-:Y:S04]  /*34c80*/  LDGSTS.E [R10+-0x43ffc], desc[UR8][R134.64], !P4 ;  /* 0xbc004000860a7fae */ /* 0x0003e8000e121848 */
[----:B------:R-:W3:Y:S04]  /*34c90*/  LDL.64 R150, [R1+0x8d8] ;  /* 0x0008d80001967983 */ /* 0x000ee80000100a00 */
[----:B------:R-:W3:Y:S04]  /*34ca0*/  LDL.64 R136, [R1+0x928] ;  /* 0x0009280001887983 */ /* 0x000ee80000100a00 */
[----:B------:R-:W3:Y:S01]  /*34cb0*/  LDL.64 R134, [R1+0x980] ;  /* 0x0009800001867983 */ /* 0x000ee20000100a00 */
[----:B-1----:R-:W1:Y:S03]  /*34cc0*/  LDC R10, c[0x0][0x230] ;  /* 0x00008c00ff0a7b82 */ /* 0x002e660000000800 */
[----:B----4-:R-:W-:Y:S04]  /*34cd0*/  LDGSTS.E [R5+-0x47ff8], desc[UR8][R102.64], !P0 ;  /* 0xb800800066057fae */ /* 0x010fe8000c121848 */
[----:B------:R-:W4:Y:S04]  /*34ce0*/  LDL.64 R102, [R1+0x9d8] ;  /* 0x0009d80001667983 */ /* 0x000f280000100a00 */
[----:B------:R-:W-:Y:S04]  /*34cf0*/  LDGSTS.E [R4+-0x43ff8], desc[UR8][R92.64], !P0 ;  /* 0xbc0080005c047fae */ /* 0x000fe8000c121848 */
[----:B------:R-:W-:Y:S04]  /*34d00*/  LDGSTS.E [R2+-0x47ff4], desc[UR8][R26.64], !P5 ;  /* 0xb800c0001a027fae */ /* 0x000fe8000e921848 */
[----:B------:R-:W-:Y:S04]  /*34d10*/  LDGSTS.E [R14+-0x43ff4], desc[UR8][R28.64], !P5 ;  /* 0xbc00c0001c0e7fae */ /* 0x000fe8000e921848 */
[----:B------:R-:W0:Y:S04]  /*34d20*/  LDGDEPBAR ;  /* 0x00000000000079af */ /* 0x000e280000000000 */
[----:B------:R-:W-:Y:S04]  /*34d30*/  LDGSTS.E [R15+0x30000], desc[UR8][R30.64], P1 ;  /* 0x300000001e0f7fae */ /* 0x000fe80008921848 */
[----:B------:R-:W-:Y:S04]  /*34d40*/  LDGSTS.E [R15+0x30400], desc[UR8][R32.64], P1 ;  /* 0x30400000200f7fae */ /* 0x000fe80008921848 */
[----:B------:R-:W-:Y:S04]  /*34d50*/  LDGSTS.E [R15+0x30800], desc[UR8][R214.64], P1 ;  /* 0x30800000d60f7fae */ /* 0x000fe80008921848 */
[----:B------:R-:W-:Y:S04]  /*34d60*/  LDGSTS.E [R15+0x30c00], desc[UR8][R198.64], P1 ;  /* 0x30c00000c60f7fae */ /* 0x000fe80008921848 */
[----:B------:R-:W-:Y:S04]  /*34d70*/  LDGSTS.E [R15+0x31000], desc[UR8][R182.64], P1 ;  /* 0x31000000b60f7fae */ /* 0x000fe80008921848 */
[----:B------:R-:W-:Y:S04]  /*34d80*/  LDGSTS.E [R15+0x31400], desc[UR8][R118.64], P1 ;  /* 0x31400000760f7fae */ /* 0x000fe80008921848 */
[----:B------:R-:W-:Y:S04]  /*34d90*/  LDGSTS.E [R15+0x31800], desc[UR8][R106.64], P1 ;  /* 0x318000006a0f7fae */ /* 0x000fe80008921848 */
[----:B------:R-:W4:Y:S04]  /*34da0*/  LDL.64 R92, [R1+0xa28] ;  /* 0x000a2800015c7983 */ /* 0x000f280000100a00 */
[----:B------:R-:W4:Y:S04]  /*34db0*/  LDL.64 R4, [R1+0xd38] ;  /* 0x000d380001047983 */ /* 0x000f280000100a00 */
[----:B------:R-:W-:Y:S04]  /*34dc0*/  LDGSTS.E [R15+0x31c00], desc[UR8][R16.64], P1 ;  /* 0x31c00000100f7fae */ /* 0x000fe80008921848 */
[----:B------:R-:W-:Y:S04]  /*34dd0*/  LDGSTS.E [R15+0x32000], desc[UR8][R88.64], P1 ;  /* 0x32000000580f7fae */ /* 0x000fe80008921848 */
[----:B------:R-:W-:Y:S04]  /*34de0*/  LDGSTS.E [R15+0x32400], desc[UR8][R120.64], P1 ;  /* 0x32400000780f7fae */ /* 0x000fe80008921848 */
[----:B------:R-:W2:Y:S04]  /*34df0*/  LDL.LU.64 R16, [R1+0xf90] ;  /* 0x000f900001107983 */ /* 0x000ea80000300a00 */
[----:B------:R-:W4:Y:S04]  /*34e00*/  LDL.64 R118, [R1+0x8e0] ;  /* 0x0008e00001767983 */ /* 0x000f280000100a00 */
[----:B------:R-:W4:Y:S04]  /*34e10*/  LDL.64 R120, [R1+0x888] ;  /* 0x0008880001787983 */ /* 0x000f280000100a00 */
[----:B------:R-:W4:Y:S04]  /*34e20*/  LDL.64 R106, [R1+0x938] ;  /* 0x00093800016a7983 */ /* 0x000f280000100a00 */
[----:B------:R-:W-:Y:S04]  /*34e30*/  LDGSTS.E [R15+0x32800], desc[UR8][R86.64], P1 ;  /* 0x32800000560f7fae */ /* 0x000fe80008921848 */
[----:B------:R-:W4:Y:S04]  /*34e40*/  LDL.64 R88, [R1+0x988] ;  /* 0x0009880001587983 */ /* 0x000f280000100a00 */
[----:B------:R-:W-:Y:S04]  /*34e50*/  LDGSTS.E [R15+0x32c00], desc[UR8][R8.64], P1 ;  /* 0x32c00000080f7fae */ /* 0x000fe80008921848 */
[----:B------:R-:W4:Y:S04]  /*34e60*/  LDL.64 R86, [R1+0x9e0] ;  /* 0x0009e00001567983 */ /* 0x000f280000100a00 */
[----:B------:R-:W-:Y:S04]  /*34e70*/  LDGSTS.E [R15+0x33000], desc[UR8][R168.64], P1 ;  /* 0x33000000a80f7fae */ /* 0x000fe80008921848 */
[----:B------:R-:W-:Y:S04]  /*34e80*/  LDGSTS.E [R15+0x33400], desc[UR8][R184.64], P1 ;  /* 0x33400000b80f7fae */ /* 0x000fe80008921848 */
[----:B------:R-:W-:Y:S04]  /*34e90*/  LDGSTS.E [R15+0x33800], desc[UR8][R200.64], P1 ;  /* 0x33800000c80f7fae */ /* 0x000fe80008921848 */
[----:B------:R-:W-:Y:S04]  /*34ea0*/  LDGSTS.E [R15+0x33c00], desc[UR8][R166.64], P1 ;  /* 0x33c00000a60f7fae */ /* 0x000fe80008921848 */
[----:B------:R-:W4:Y:S04]  /*34eb0*/  LDL.LU.64 R8, [R1+0xf88] ;  /* 0x000f880001087983 */ /* 0x000f280000300a00 */
[----:B--2---:R2:W-:Y:S04]  /*34ec0*/  LDGSTS.E [R16+0x30080], desc[UR8][R152.64], P1 ;  /* 0x3008000098107fae */ /* 0x0045e80008921848 */
[----:B---3--:R-:W-:Y:S04]  /*34ed0*/  LDGSTS.E [R16+0x30480], desc[UR8][R150.64], P1 ;  /* 0x3048000096107fae */ /* 0x008fe80008921848 */
[----:B------:R-:W-:Y:S04]  /*34ee0*/  LDGSTS.E [R16+0x30880], desc[UR8][R136.64], P1 ;  /* 0x3088000088107fae */ /* 0x000fe80008921848 */
[----:B------:R-:W-:Y:S04]  /*34ef0*/  LDGSTS.E [R16+0x30c80], desc[UR8][R134.64], P1 ;  /* 0x30c8000086107fae */ /* 0x000fe80008921848 */
[----:B----4-:R-:W-:Y:S04]  /*34f00*/  LDGSTS.E [R16+0x31080], desc[UR8][R102.64], P1 ;  /* 0x3108000066107fae */ /* 0x010fe80008921848 */
[----:B------:R-:W-:Y:S04]  /*34f10*/  LDGSTS.E [R16+0x31480], desc[UR8][R92.64], P1 ;  /* 0x314800005c107fae */ /* 0x000fe80008921848 */
[----:B------:R-:W-:Y:S04]  /*34f20*/  LDGSTS.E [R16+0x31880], desc[UR8][R20.64], P1 ;  /* 0x3188000014107fae */ /* 0x000fe80008921848 */
[----:B------:R-:W-:Y:S04]  /*34f30*/  LDGSTS.E [R16+0x31c80], desc[UR8][R76.64], P1 ;  /* 0x31c800004c107fae */ /* 0x000fe80008921848 */
[----:B------:R-:W-:Y:S04]  /*34f40*/  LDGSTS.E [R16+0x32080], desc[UR8][R74.64], P1 ;  /* 0x320800004a107fae */ /* 0x000fe80008921848 */
[----:B------:R-:W-:Y:S04]  /*34f50*/  LDGSTS.E [R16+0x32480], desc[UR8][R58.64], P1 ;  /* 0x324800003a107fae */ /* 0x000fe80008921848 */
[----:B------:R-:W-:Y:S04]  /*34f60*/  LDGSTS.E [R16+0x32880], desc[UR8][R138.64], P1 ;  /* 0x328800008a107fae */ /* 0x000fe80008921848 */
[----:B------:R3:W-:Y:S04]  /*34f70*/  LDGSTS.E [R16+0x32c80], desc[UR8][R154.64], P1 ;  /* 0x32c800009a107fae */ /* 0x0007e80008921848 */
        /* <DEDUP_REMOVED lines=8> */
[----:B------:R-:W4:Y:S04]  /*35000*/  LDL.LU.64 R20, [R1+0xf80] ;  /* 0x000f800001147983 */ /* 0x000f280000300a00 */
[----:B------:R-:W-:Y:S04]  /*35010*/  LDGSTS.E [R17+0x31100], desc[UR8][R86.64], P1 ;  /* 0x3110000056117fae */ /* 0x000fe80008921848 */
[----:B------:R-:W2:Y:S04]  /*35020*/  LDL.64 R102, [R1+0x898] ;  /* 0x0008980001667983 */ /* 0x000ea80000100a00 */
[----:B------:R-:W3:Y:S04]  /*35030*/  LDL.64 R92, [R1+0x8e8] ;  /* 0x0008e800015c7983 */ /* 0x000ee80000100a00 */
[----:B------:R-:W4:Y:S04]  /*35040*/  LDL.64 R76, [R1+0x940] ;  /* 0x00094000014c7983 */ /* 0x000f280000100a00 */
        /* <DEDUP_REMOVED lines=9> */
[----:B------:R-:W4:Y:S04]  /*350e0*/  LDL.64 R66, [R1+0x9a0] ;  /* 0x0009a00001427983 */ /* 0x000f280000100a00 */
        /* <DEDUP_REMOVED lines=8> */
[----:B--2---:R-:W-:Y:S04]  /*35170*/  LDGSTS.E [R18+0x30180], desc[UR8][R102.64], P1 ;  /* 0x3018000066127fae */ /* 0x004fe80008921848 */
[----:B---3--:R-:W-:Y:S04]  /*35180*/  LDGSTS.E [R18+0x30580], desc[UR8][R92.64], P1 ;  /* 0x305800005c127fae */ /* 0x008fe80008921848 */
[----:B----4-:R-:W-:Y:S04]  /*35190*/  LDGSTS.E [R18+0x30980], desc[UR8][R76.64], P1 ;  /* 0x309800004c127fae */ /* 0x010fe80008921848 */
        /* <DEDUP_REMOVED lines=17> */
[----:B------:R-:W3:Y:S04]  /*352b0*/  LDL.64 R78, [R1+0x8a8] ;  /* 0x0008a800014e7983 */ /* 0x000ee80000100a00 */
[----:B------:R-:W4:Y:S04]  /*352c0*/  LDL.64 R76, [R1+0x900] ;  /* 0x00090000014c7983 */ /* 0x000f280000100a00 */
[----:B------:R-:W2:Y:S04]  /*352d0*/  LDL.64 R74, [R1+0x958] ;  /* 0x00095800014a7983 */ /* 0x000ea80000100a00 */
[----:B------:R-:W2:Y:S04]  /*352e0*/  LDL.64 R58, [R1+0x9a8] ;  /* 0x0009a800013a7983 */ /* 0x000ea80000100a00 */
[----:B------:R-:W2:Y:S04]  /*352f0*/  LDL.64 R56, [R1+0xa00] ;  /* 0x000a000001387983 */ /* 0x000ea80000100a00 */
[----:B------:R-:W-:Y:S04]  /*35300*/  LDGSTS.E [R19+0x31200], desc[UR8][R20.64], P1 ;  /* 0x3120000014137fae */ /* 0x000fe80008921848 */
[----:B------:R-:W-:Y:S04]  /*35310*/  LDGSTS.E [R19+0x31600], desc[UR8][R64.64], P1 ;  /* 0x3160000040137fae */ /* 0x000fe80008921848 */
[----:B------:R-:W-:Y:S04]  /*35320*/  LDGSTS.E [R19+0x31a00], desc[UR8][R62.64], P1 ;  /* 0x31a000003e137fae */ /* 0x000fe80008921848 */
[----:B------:R-:W3:Y:S04]  /*35330*/  LDL.LU.64 R20, [R1+0xf70] ;  /* 0x000f700001147983 */ /* 0x000ee80000300a00 */
[----:B------:R-:W2:Y:S04]  /*35340*/  LDL.64 R70, [R1+0x8b8] ;  /* 0x0008b80001467983 */ /* 0x000ea80000100a00 */
[----:B------:R-:W2:Y:S04]  /*35350*/  LDL.64 R66, [R1+0x908] ;  /* 0x0009080001427983 */ /* 0x000ea80000100a00 */
[----:B------:R-:W2:Y:S04]  /*35360*/  LDL.64 R64, [R1+0x960] ;  /* 0x0009600001407983 */ /* 0x000ea80000100a00 */
[----:B------:R-:W2:Y:S04]  /*35370*/  LDL.64 R62, [R1+0x9b0] ;  /* 0x0009b000013e7983 */ /* 0x000ea80000100a00 */
        /* <DEDUP_REMOVED lines=9> */
[----:B---3--:R-:W-:Y:S04]  /*35410*/  LDGSTS.E [R20+0x30280], desc[UR8][R78.64], P1 ;  /* 0x302800004e147fae */ /* 0x008fe80008921848 */
[----:B----4-:R-:W-:Y:S04]  /*35420*/  LDGSTS.E [R20+0x30680], desc[UR8][R76.64], P1 ;  /* 0x306800004c147fae */ /* 0x010fe80008921848 */
[----:B--2---:R-:W-:Y:S04]  /*35430*/  LDGSTS.E [R20+0x30a80], desc[UR8][R74.64], P1 ;  /* 0x30a800004a147fae */ /* 0x004fe80008921848 */
        /* <DEDUP_REMOVED lines=18> */
[----:B------:R-:W-:Y:S04]  /*35560*/  LDGSTS.E [R21+0x30f00], desc[UR8][R62.64], P1 ;  /* 0x30f000003e157fae */ /* 0x000fe80008921848 */
[----:B------:R-:W4:Y:S04]  /*35570*/  LDL.LU.64 R6, [R1+0xf68] ;  /* 0x000f680001067983 */ /* 0x000f280000300a00 */
[----:B------:R-:W-:Y:S04]  /*35580*/  LDGSTS.E [R21+0x31300], desc[UR8][R8.64], P1 ;  /* 0x3130000008157fae */ /* 0x000fe80008921848 */
[----:B------:R-:W-:Y:S04]  /*35590*/  LDGSTS.E [R21+0x31700], desc[UR8][R68.64], P1 ;  /* 0x3170000044157fae */ /* 0x000fe80008921848 */
[----:B------:R-:W-:Y:S04]  /*355a0*/  LDGSTS.E [R21+0x31b00], desc[UR8][R84.64], P1 ;  /* 0x31b0000054157fae */ /* 0x000fe80008921848 */
[----:B------:R-:W4:Y:S04]  /*355b0*/  LDL.LU.64 R8, [R1+0xf60] ;  /* 0x000f600001087983 */ /* 0x000f280000300a00 */
[----:B------:R-:W-:Y:S04]  /*355c0*/  LDGSTS.E [R21+0x31f00], desc[UR8][R100.64], P1 ;  /* 0x31f0000064157fae */ /* 0x000fe80008921848 */
[----:B------:R-:W-:Y:S04]  /*355d0*/  LDGSTS.E [R21+0x32300], desc[UR8][R116.64], P1 ;  /* 0x3230000074157fae */ /* 0x000fe80008921848 */
[----:B------:R-:W-:Y:S04]  /*355e0*/  LDGSTS.E [R21+0x32700], desc[UR8][R132.64], P1 ;  /* 0x3270000084157fae */ /* 0x000fe80008921848 */
[----:B------:R-:W-:Y:S04]  /*355f0*/  LDGSTS.E [R21+0x32b00], desc[UR8][R148.64], P1 ;  /* 0x32b0000094157fae */ /* 0x000fe80008921848 */
[----:B------:R2:W-:Y:S04]  /*35600*/  LDGSTS.E [R21+0x32f00], desc[UR8][R164.64], P1 ;  /* 0x32f00000a4157fae */ /* 0x0005e80008921848 */
[----:B------:R2:W-:Y:S04]  /*35610*/  LDGSTS.E [R21+0x33300], desc[UR8][R180.64], P1 ;  /* 0x33300000b4157fae */ /* 0x0005e80008921848 */
[----:B------:R2:W-:Y:S04]  /*35620*/  LDGSTS.E [R21+0x33700], desc[UR8][R196.64], P1 ;  /* 0x33700000c4157fae */ /* 0x0005e80008921848 */
[----:B------:R2:W-:Y:S04]  /*35630*/  LDGSTS.E [R21+0x33b00], desc[UR8][R212.64], P1 ;  /* 0x33b00000d4157fae */ /* 0x0005e80008921848 */
[----:B------:R2:W-:Y:S04]  /*35640*/  LDGSTS.E [R21+0x33f00], desc[UR8][R60.64], P1 ;  /* 0x33f000003c157fae */ /* 0x0005e80008921848 */
[----:B------:R2:W-:Y:S04]  /*35650*/  STL [R1], RZ ;  /* 0x000000ff01007387 */ /* 0x0005e80000100800 */
[----:B------:R2:W-:Y:S01]  /*35660*/  STL [R1+0x4], RZ ;  /* 0x000004ff01007387 */ /* 0x0005e20000100800 */
[----:B-1----:R-:W-:-:S05]  /*35670*/  VIADD R10, R10, 0x7f ;  /* 0x0000007f0a0a7836 */ /* 0x002fca0000000000 */
[----:B------:R-:W-:Y:S02]  /*35680*/  ISETP.GE.AND P0, PT, R10, 0x80, PT ;  /* 0x000000800a00780c */ /* 0x000fe40003f06270 */
[----:B------:R-:W-:Y:S02]  /*35690*/  CS2R R152, SRZ ;  /* 0x0000000000987805 */ /* 0x000fe4000001ff00 */
[----:B------:R-:W-:Y:S02]  /*356a0*/  CS2R R154, SRZ ;  /* 0x00000000009a7805 */ /* 0x000fe4000001ff00 */
[----:B------:R-:W-:Y:S02]  /*356b0*/  CS2R R156, SRZ ;  /* 0x00000000009c7805 */ /* 0x000fe4000001ff00 */
[----:B------:R-:W-:Y:S02]  /*356c0*/  CS2R R158, SRZ ;  /* 0x00000000009e7805 */ /* 0x000fe4000001ff00 */
[----:B------:R-:W-:-:S02]  /*356d0*/  CS2R R160, SRZ ;  /* 0x0000000000a07805 */ /* 0x000fc4000001ff00 */
[----:B--2---:R-:W-:Y:S02]  /*356e0*/  CS2R R162, SRZ ;  /* 0x0000000000a27805 */ /* 0x004fe4000001ff00 */
[----:B------:R-:W-:Y:S02]  /*356f0*/  CS2R R164, SRZ ;  /* 0x0000000000a47805 */ /* 0x000fe4000001ff00 */
[----:B------:R-:W-:Y:S02]  /*35700*/  CS2R R166, SRZ ;  /* 0x0000000000a67805 */ /* 0x000fe4000001ff00 */
[----:B------:R-:W-:Y:S02]  /*35710*/  CS2R R168, SRZ ;  /* 0x0000000000a87805 */ /* 0x000fe4000001ff00 */
[----:B------:R-:W-:Y:S02]  /*35720*/  CS2R R170, SRZ ;  /* 0x0000000000aa7805 */ /* 0x000fe4000001ff00 */
[----:B------:R-:W-:-:S02]  /*35730*/  CS2R R172, SRZ ;  /* 0x0000000000ac7805 */ /* 0x000fc4000001ff00 */
[----:B------:R-:W-:Y:S02]  /*35740*/  CS2R R174, SRZ ;  /* 0x0000000000ae7805 */ /* 0x000fe4000001ff00 */
        /* <DEDUP_REMOVED lines=70> */
[----:B------:R-:W-:Y:S01]  /*35bb0*/  CS2R R86, SRZ ;  /* 0x0000000000567805 */ /* 0x000fe2000001ff00 */
[----:B---3--:R-:W-:Y:S04]  /*35bc0*/  LDGSTS.E [R0+0x30380], desc[UR8][R58.64], P1 ;  /* 0x303800003a007fae */ /* 0x008fe80008921848 */
[----:B----4-:R-:W-:Y:S04]  /*35bd0*/  LDGSTS.E [R0+0x30780], desc[UR8][R56.64], P1 ;  /* 0x3078000038007fae */ /* 0x010fe80008921848 */
[----:B------:R-:W-:Y:S04]  /*35be0*/  LDGSTS.E [R0+0x30b80], desc[UR8][R8.64], P1 ;  /* 0x30b8000008007fae */ /* 0x000fe80008921848 */
[----:B------:R-:W-:Y:S04]  /*35bf0*/  LDGSTS.E [R0+0x30f80], desc[UR8][R6.64], P1 ;  /* 0x30f8000006007fae */ /* 0x000fe80008921848 */
[----:B------:R-:W-:Y:S04]  /*35c00*/  LDGSTS.E [R0+0x31380], desc[UR8][R54.64], P1 ;  /* 0x3138000036007fae */ /* 0x000fe80008921848 */
[----:B------:R-:W5:Y:S04]  /*35c10*/  LDL.LU.64 R8, [R1+0xf58] ;  /* 0x000f580001087983 */ /* 0x000f680000300a00 */
[----:B------:R-:W5:Y:S04]  /*35c20*/  LDL.LU.64 R6, [R1+0xf50] ;  /* 0x000f500001067983 */ /* 0x000f680000300a00 */
[----:B------:R1:W-:Y:S04]  /*35c30*/  STL [R1+0x8], RZ ;  /* 0x000008ff01007387 */ /* 0x0003e80000100800 */
        /* <DEDUP_REMOVED lines=69> */
[----:B------:R3:W-:Y:S04]  /*36090*/  LDGSTS.E [R0+0x33780], desc[UR8][R36.64], P1 ;  /* 0x3378000024007fae */ /* 0x0007e80008921848 */
[----:B------:R4:W-:Y:S04]  /*360a0*/  LDGSTS.E [R0+0x33b80], desc[UR8][R34.64], P1 ;  /* 0x33b8000022007fae */ /* 0x0009e80008921848 */
[----:B------:R1:W-:Y:S01]  /*360b0*/  LDGSTS.E [R0+0x33f80], desc[UR8][R4.64], P1 ;  /* 0x33f8000004007fae */ /* 0x0003e20008921848 */
[----:B--2---:R-:W-:-:S03]  /*360c0*/  CS2R R38, SRZ ;  /* 0x0000000000267805 */ /* 0x004fc6000001ff00 */
[----:B------:R-:W0:Y:S01]  /*360d0*/  LDGDEPBAR ;  /* 0x00000000000079af */ /* 0x000e220000000000 */
[----:B---3--:R-:W-:Y:S02]  /*360e0*/  CS2R R36, SRZ ;  /* 0x0000000000247805 */ /* 0x008fe4000001ff00 */
[----:B------:R-:W-:Y:S02]  /*360f0*/  CS2R R40, SRZ ;  /* 0x0000000000287805 */ /* 0x000fe4000001ff00 */
[----:B------:R-:W-:Y:S02]  /*36100*/  CS2R R42, SRZ ;  /* 0x00000000002a7805 */ /* 0x000fe4000001ff00 */
[----:B----4-:R-:W-:Y:S02]  /*36110*/  CS2R R34, SRZ ;  /* 0x0000000000227805 */ /* 0x010fe4000001ff00 */
        /* <DEDUP_REMOVED lines=8> */
[----:B-1----:R-:W-:Y:S06]  /*361a0*/  @!P0 BRA `(.L_x_0) ;  /* 0x0000017c00688947 */ /* 0x002fec0003800000 */
[----:B------:R-:W2:Y:S04]  /*361b0*/  LDL.LU.64 R14, [R1+0x318] ;  /* 0x00031800010e7983 */ /* 0x000ea80000300a00 */
[----:B------:R-:W3:Y:S04]  /*361c0*/  LDL.LU.64 R16, [R1+0x350] ;  /* 0x0003500001107983 */ /* 0x000ee80000300a00 */
        /* <DEDUP_REMOVED lines=14> */
[----:B--2---:R-:W-:Y:S01]  /*362b0*/  IMAD.MOV.U32 R12, RZ, RZ, R14 ;  /* 0x000000ffff0c7224 */ /* 0x004fe200078e000e */
[----:B------:R-:W-:Y:S01]  /*362c0*/  MOV R11, R15 ;  /* 0x0000000f000b7202 */ /* 0x000fe20000000f00 */
[----:B---3--:R-:W-:-:S02]  /*362d0*/  IMAD.MOV.U32 R14, RZ, RZ, R16 ;  /* 0x000000ffff0e7224 */ /* 0x008fc400078e0010 */
[----:B------:R-:W-:Y:S01]  /*362e0*/  IMAD.MOV.U32 R13, RZ, RZ, R17 ;  /* 0x000000ffff0d7224 */ /* 0x000fe200078e0011 */
[----:B----4-:R-:W-:Y:S01]  /*362f0*/  MOV R16, R18 ;  /* 0x0000001200107202 */ /* 0x010fe20000000f00 */
[----:B------:R-:W-:Y:S02]  /*36300*/  IMAD.MOV.U32 R15, RZ, RZ, R19 ;  /* 0x000000ffff0f7224 */ /* 0x000fe400078e0013 */
[----:B------:R-:W-:Y:S01]  /*36310*/  IMAD.MOV.U32 R18, RZ, RZ, R20 ;  /* 0x000000ffff127224 */ /* 0x000fe200078e0014 */
[----:B------:R-:W-:Y:S01]  /*36320*/  MOV R17, R21 ;  /* 0x0000001500117202 */ /* 0x000fe20000000f00 */
[----:B------:R-:W-:Y:S02]  /*36330*/  IMAD.MOV.U32 R21, RZ, RZ, R217 ;  /* 0x000000ffff157224 */ /* 0x000fe400078e00d9 */
[----:B------:R-:W-:Y:S01]  /*36340*/  IMAD.MOV.U32 R20, RZ, RZ, R22 ;  /* 0x000000ffff147224 */ /* 0x000fe200078e0016 */
[----:B------:R-:W-:Y:S01]  /*36350*/  MOV R22, R216 ;  /* 0x000000d800167202 */ /* 0x000fe20000000f00 */
[----:B------:R-:W-:-:S02]  /*36360*/  IMAD.MOV.U32 R216, RZ, RZ, R218 ;  /* 0x000000ffffd87224 */ /* 0x000fc400078e00da */
[----:B------:R-:W-:Y:S01]  /*36370*/  IMAD.MOV.U32 R218, RZ, RZ, R220 ;  /* 0x000000ffffda7224 */ /* 0x000fe200078e00dc */
[----:B------:R-:W-:Y:S01]  /*36380*/  MOV R220, R222 ;  /* 0x000000de00dc7202 */ /* 0x000fe20000000f00 */
[----:B------:R-:W-:Y:S02]  /*36390*/  IMAD.MOV.U32 R222, RZ, RZ, R224 ;  /* 0x000000ffffde7224 */ /* 0x000fe400078e00e0 */
[----:B------:R-:W-:Y:S01]  /*363a0*/  IMAD.MOV.U32 R224, RZ, RZ, R226 ;  /* 0x000000ffffe07224 */ /* 0x000fe200078e00e2 */
[----:B------:R-:W-:Y:S01]  /*363b0*/  MOV R226, R228 ;  /* 0x000000e400e27202 */ /* 0x000fe20000000f00 */
[----:B------:R-:W-:Y:S02]  /*363c0*/  IMAD.MOV.U32 R228, RZ, RZ, R230 ;  /* 0x000000ffffe47224 */ /* 0x000fe400078e00e6 */
[----:B------:R-:W-:Y:S01]  /*363d0*/  IMAD.MOV.U32 R230, RZ, RZ, R232 ;  /* 0x000000ffffe67224 */ /* 0x000fe200078e00e8 */
[----:B------:R-:W-:Y:S01]  /*363e0*/  MOV R232, R234 ;  /* 0x000000ea00e87202 */ /* 0x000fe20000000f00 */
        /* <DEDUP_REMOVED lines=17> */
[----:B------:R-:W-:Y:S01]  /*36500*/  IMAD.MOV.U32 R19, RZ, RZ, R23 ;  /* 0x000000ffff137224 */ /* 0x000fe200078e0017 */
[----:B------:R-:W-:Y:S01]  /*36510*/  MOV R23, R219 ;  /* 0x000000db00177202 */ /* 0x000fe20000000f00 */
[----:B------:R-:W-:Y:S02]  /*36520*/  IMAD.MOV.U32 R249, RZ, RZ, R83 ;  /* 0x000000fffff97224 */ /* 0x000fe400078e0053 */
[----:B------:R-:W2:Y:S01]  /*36530*/  LDL.LU.64 R82, [R1+0x458] ;  /* 0x0004580001527983 */ /* 0x000ea20000300a00 */
        /* <DEDUP_REMOVED lines=10> */
[----:B------:R-:W3:Y:S01]  /*365e0*/  LDL.LU.64 R84, [R1+0x178] ;  /* 0x0001780001547983 */ /* 0x000ee20000300a00 */
[----:B------:R-:W-:-:S03]  /*365f0*/  IMAD.MOV.U32 R0, RZ, RZ, R71 ;  /* 0x000000ffff007224 */ /* 0x000fc600078e0047 */
[----:B------:R1:W-:Y:S04]  /*36600*/  STL [R1+0x104], R70 ;  /* 0x0001044601007387 */ /* 0x0003e80000100800 */
[----:B-1----:R-:W4:Y:S04]  /*36610*/  LDL.LU.64 R70, [R1+0x468] ;  /* 0x0004680001467983 */ /* 0x002f280000300a00 */
[----:B------:R1:W-:Y:S04]  /*36620*/  STL [R1+0x100], R0 ;  /* 0x0001000001007387 */ /* 0x0003e80000100800 */
[----:B------:R1:W-:Y:S02]  /*36630*/  STL [R1+0x10c], R86 ;  /* 0x00010c5601007387 */ /* 0x0003e40000100800 */
[----:B-1----:R-:W-:-:S02]  /*36640*/  IMAD.MOV.U32 R0, RZ, RZ, R87 ;  /* 0x000000ffff007224 */ /* 0x002fc400078e0057 */
[----:B------:R-:W4:Y:S04]  /*36650*/  LDL.LU.64 R86, [R1+0x168] ;  /* 0x0001680001567983 */ /* 0x000f280000300a00 */
[----:B------:R1:W-:Y:S04]  /*36660*/  STL [R1+0x108], R0 ;  /* 0x0001080001007387 */ /* 0x0003e80000100800 */
[----:B------:R1:W-:Y:S02]  /*36670*/  STL [R1+0x114], R72 ;  /* 0x0001144801007387 */ /* 0x0003e40000100800 */
[----:B-1----:R-:W-:-:S02]  /*36680*/  MOV R0, R73 ;  /* 0x0000004900007202 */ /* 0x002fc40000000f00 */
[----:B------:R-:W4:Y:S04]  /*36690*/  LDL.LU.64 R72, [R1+0x470] ;  /* 0x0004700001487983 */ /* 0x000f280000300a00 */
[----:B------:R1:W-:Y:S04]  /*366a0*/  STL [R1+0x110], R0 ;  /* 0x0001100001007387 */ /* 0x0003e80000100800 */
[----:B------:R1:W-:Y:S02]  /*366b0*/  STL [R1+0x11c], R74 ;  /* 0x00011c4a01007387 */ /* 0x0003e40000100800 */
[----:B-1----:R-:W-:-:S02]  /*366c0*/  IMAD.MOV.U32 R0, RZ, RZ, R75 ;  /* 0x000000ffff007224 */ /* 0x002fc400078e004b */
[----:B------:R-:W4:Y:S04]  /*366d0*/  LDL.LU.64 R74, [R1+0x1c0] ;  /* 0x0001c000014a7983 */ /* 0x000f280000300a00 */
        /* <DEDUP_REMOVED lines=21> */
[----:B--2---:R2:W-:Y:S01]  /*36830*/  STL [R1+0x14c], R82 ;  /* 0x00014c5201007387 */ /* 0x0045e20000100800 */
[----:B-1----:R-:W-:-:S03]  /*36840*/  IMAD.MOV.U32 R0, RZ, RZ, R83 ;  /* 0x000000ffff007224 */ /* 0x002fc600078e0053 */
[----:B--2---:R-:W2:Y:S04]  /*36850*/  LDL.LU.64 R82, [R1+0x1d8] ;  /* 0x0001d80001527983 */ /* 0x004ea80000300a00 */
[----:B------:R1:W-:Y:S04]  /*36860*/  STL [R1+0x148], R0 ;  /* 0x0001480001007387 */ /* 0x0003e80000100800 */
[----:B---3--:R3:W-:Y:S01]  /*36870*/  STL [R1+0x154], R84 ;  /* 0x0001545401007387 */ /* 0x0087e20000100800 */
[----:B-1----:R-:W-:-:S03]  /*36880*/  IMAD.MOV.U32 R0, RZ, RZ, R85 ;  /* 0x000000ffff007224 */ /* 0x002fc600078e0055 */
[----:B---3--:R-:W3:Y:S04]  /*36890*/  LDL.LU.64 R84, [R1+0x498] ;  /* 0x0004980001547983 */ /* 0x008ee80000300a00 */
[----:B------:R1:W-:Y:S04]  /*368a0*/  STL [R1+0x150], R0 ;  /* 0x0001500001007387 */ /* 0x0003e80000100800 */
[----:B----4-:R4:W-:Y:S01]  /*368b0*/  STL [R1+0x15c], R70 ;  /* 0x00015c4601007387 */ /* 0x0109e20000100800 */
[----:B-1----:R-:W-:-:S03]  /*368c0*/  MOV R0, R71 ;  /* 0x0000004700007202 */ /* 0x002fc60000000f00 */
[----:B----4-:R-:W4:Y:S04]  /*368d0*/  LDL.LU.64 R70, [R1+0x1e8] ;  /* 0x0001e80001467983 */ /* 0x010f280000300a00 */
        /* <DEDUP_REMOVED lines=33> */
[----:B--2---:R2:W-:Y:S01]  /*36af0*/  STL [R1+0x1a4], R82 ;  /* 0x0001a45201007387 */ /* 0x0045e20000100800 */
[----:B-1----:R-:W-:-:S03]  /*36b00*/  MOV R0, R83 ;  /* 0x0000005300007202 */ /* 0x002fc60000000f00 */
[----:B--2---:R-:W2:Y:S04]  /*36b10*/  LDL.LU.64 R82, [R1+0x4f0] ;  /* 0x0004f00001527983 */ /* 0x004ea80000300a00 */
[----:B------:R1:W-:Y:S04]  /*36b20*/  STL [R1+0x1a0], R0 ;  /* 0x0001a00001007387 */ /* 0x0003e80000100800 */
[----:B---3--:R3:W-:Y:S01]  /*36b30*/  STL [R1+0x1ac], R84 ;  /* 0x0001ac5401007387 */ /* 0x0087e20000100800 */
[----:B-1----:R-:W-:-:S03]  /*36b40*/  IMAD.MOV.U32 R0, RZ, RZ, R85 ;  /* 0x000000ffff007224 */ /* 0x002fc600078e0055 */
[----:B---3--:R-:W3:Y:S04]  /*36b50*/  LDL.LU.64 R84, [R1+0x230] ;  /* 0x0002300001547983 */ /* 0x008ee80000300a00 */
[----:B------:R1:W-:Y:S04]  /*36b60*/  STL [R1+0x1a8], R0 ;  /* 0x0001a80001007387 */ /* 0x0003e80000100800 */
[----:B----4-:R4:W-:Y:S01]  /*36b70*/  STL [R1+0x1b4], R70 ;  /* 0x0001b44601007387 */ /* 0x0109e20000100800 */
[----:B-1----:R-:W-:-:S03]  /*36b80*/  IMAD.MOV.U32 R0, RZ, RZ, R71 ;  /* 0x000000ffff007224 */ /* 0x002fc600078e0047 */
[----:B----4-:R-:W4:Y:S04]  /*36b90*/  LDL.LU.64 R70, [R1+0x4f8] ;  /* 0x0004f80001467983 */ /* 0x010f280000300a00 */
        /* <DEDUP_REMOVED lines=33> */
[----:B--2---:R2:W-:Y:S01]  /*36db0*/  STL [R1+0x1fc], R82 ;  /* 0x0001fc5201007387 */ /* 0x0045e20000100800 */
[----:B-1----:R-:W-:-:S03]  /*36dc0*/  IMAD.MOV.U32 R0, RZ, RZ, R83 ;  /* 0x000000ffff007224 */ /* 0x002fc600078e0053 */
[----:B--2---:R-:W2:Y:S04]  /*36dd0*/  LDL.LU.64 R82, [R1+0x258] ;  /* 0x0002580001527983 */ /* 0x004ea80000300a00 */
[----:B------:R1:W-:Y:S04]  /*36de0*/  STL [R1+0x1f8], R0 ;  /* 0x0001f80001007387 */ /* 0x0003e80000100800 */
[----:B---3--:R3:W-:Y:S01]  /*36df0*/  STL [R1+0x204], R84 ;  /* 0x0002045401007387 */ /* 0x0087e20000100800 */
[----:B-1----:R-:W-:-:S03]  /*36e00*/  MOV R0, R85 ;  /* 0x0000005500007202 */ /* 0x002fc60000000f00 */
[----:B---3--:R-:W3:Y:S04]  /*36e10*/  LDL.LU.64 R84, [R1+0x3f0] ;  /* 0x0003f00001547983 */ /* 0x008ee80000300a00 */
[----:B------:R1:W-:Y:S04]  /*36e20*/  STL [R1+0x200], R0 ;  /* 0x0002000001007387 */ /* 0x0003e80000100800 */
[----:B----4-:R4:W-:Y:S01]  /*36e30*/  STL [R1+0x20c], R70 ;  /* 0x00020c4601007387 */ /* 0x0109e20000100800 */
[----:B-1----:R-:W-:-:S03]  /*36e40*/  IMAD.MOV.U32 R0, RZ, RZ, R71 ;  /* 0x000000ffff007224 */ /* 0x002fc600078e0047 */
[----:B----4-:R-:W4:Y:S04]  /*36e50*/  LDL.LU.64 R70, [R1+0x268] ;  /* 0x0002680001467983 */ /* 0x010f280000300a00 */
        /* <DEDUP_REMOVED lines=1033> */
[----:B------:R-:W-:Y:S04]  /*3aef0*/  STL [R1+0xa24], R68 ;  /* 0x000a244401007387 */ /* 0x000fe80000100800 */
[----:B------:R-:W4:Y:S01]  /*3af00*/  LDL.LU.64 R64, [R1+0xb78] ;  /* 0x000b780001407983 */ /* 0x000f220000300a00 */
[----:B-1----:R-:W-:-:S05]  /*3af10*/  IMAD.MOV.U32 R0, RZ, RZ, R69 ;  /* 0x000000ffff007224 */ /* 0x002fca00078e0045 */
[----:B------:R1:W-:Y:S04]  /*3af20*/  STL [R1+0xa20], R0 ;  /* 0x000a200001007387 */ /* 0x0003e80000100800 */
[----:B------:R1:W-:Y:S02]  /*3af30*/  STL [R1+0xa2c], R78 ;  /* 0x000a2c4e01007387 */ /* 0x0003e40000100800 */
[----:B-1----:R-:W-:Y:S02]  /*3af40*/  MOV R0, R79 ;  /* 0x0000004f00007202 */ /* 0x002fe40000000f00 */
        /* <DEDUP_REMOVED lines=14> */
[----:B----4-:R-:W-:Y:S04]  /*3b030*/  STL [R1+0xa4c], R70 ;  /* 0x000a4c4601007387 */ /* 0x010fe80000100800 */
[----:B------:R-:W4:Y:S01]  /*3b040*/  LDL.LU.64 R68, [R1+0xba0] ;  /* 0x000ba00001447983 */ /* 0x000f220000300a00 */
[----:B-1----:R-:W-:-:S05]  /*3b050*/  MOV R0, R71 ;  /* 0x0000004700007202 */ /* 0x002fca0000000f00 */
[----:B------:R1:W-:Y:S02]  /*3b060*/  STL [R1+0xa48], R0 ;  /* 0x000a480001007387 */ /* 0x0003e40000100800 */
[----:B-1----:R-:W-:Y:S02]  /*3b070*/  IMAD.MOV.U32 R0, RZ, RZ, R87 ;  /* 0x000000ffff007224 */ /* 0x002fe400078e0057 */
[----:B------:R1:W-:Y:S04]  /*3b080*/  STL [R1+0xa54], R86 ;  /* 0x000a545601007387 */ /* 0x0003e80000100800 */
[----:B-1----:R-:W4:Y:S04]  /*3b090*/  LDL.LU.64 R86, [R1+0xba8] ;  /* 0x000ba80001567983 */ /* 0x002f280000300a00 */
[----:B------:R1:W-:Y:S04]  /*3b0a0*/  STL [R1+0xa50], R0 ;  /* 0x000a500001007387 */ /* 0x0003e80000100800 */
[----:B------:R1:W-:Y:S04]  /*3b0b0*/  STL [R1+0xa5c], R72 ;  /* 0x000a5c4801007387 */ /* 0x0003e80000100800 */
[----:B------:R-:W4:Y:S01]  /*3b0c0*/  LDL.LU.64 R70, [R1+0xbb0] ;  /* 0x000bb00001467983 */ /* 0x000f220000300a00 */
[----:B-1----:R-:W-:-:S03]  /*3b0d0*/  MOV R0, R73 ;  /* 0x0000004900007202 */ /* 0x002fc60000000f00 */
[----:B------:R-:W-:Y:S04]  /*3b0e0*/  STL [R1+0xa64], R74 ;  /* 0x000a644a01007387 */ /* 0x000fe80000100800 */
[----:B------:R1:W-:Y:S04]  /*3b0f0*/  STL [R1+0xa58], R0 ;  /* 0x000a580001007387 */ /* 0x0003e80000100800 */
[----:B------:R-:W4:Y:S01]  /*3b100*/  LDL.LU.64 R72, [R1+0xbb8] ;  /* 0x000bb80001487983 */ /* 0x000f220000300a00 */
[----:B-1----:R-:W-:-:S03]  /*3b110*/  IMAD.MOV.U32 R0, RZ, RZ, R75 ;  /* 0x000000ffff007224 */ /* 0x002fc600078e004b */
[----:B------:R-:W-:Y:S04]  /*3b120*/  STL [R1+0xa6c], R76 ;  /* 0x000a6c4c01007387 */ /* 0x000fe80000100800 */
        /* <DEDUP_REMOVED lines=12> */
[----:B------:R1:W-:Y:S02]  /*3b1f0*/  STL [R1+0xa78], R0 ;  /* 0x000a780001007387 */ /* 0x0003e40000100800 */
[----:B-1----:R-:W-:Y:S02]  /*3b200*/  IMAD.MOV.U32 R0, RZ, RZ, R79 ;  /* 0x000000ffff007224 */ /* 0x002fe400078e004f */
        /* <DEDUP_REMOVED lines=38> */
[----:B------:R-:W4:Y:S04]  /*3b470*/  LDL.LU.64 R76, [R1+0xc20] ;  /* 0x000c2000014c7983 */ /* 0x000f280000300a00 */
        /* <DEDUP_REMOVED lines=9> */
[----:B------:R-:W4:Y:S04]  /*3b510*/  LDL.64 R80, [R1+0xc38] ;  /* 0x000c380001507983 */ /* 0x000f280000100a00 */
[----:B------:R1:W-:Y:S04]  /*3b520*/  STL [R1+0xae0], R0 ;  /* 0x000ae00001007387 */ /* 0x0003e80000100800 */
[----:B--2---:R2:W-:Y:S04]  /*3b530*/  STL [R1+0xaec], R82 ;  /* 0x000aec5201007387 */ /* 0x0045e80000100800 */
[----:B------:R-:W4:Y:S01]  /*3b540*/  LDL.LU.64 R66, [R1+0xc48] ;  /* 0x000c480001427983 */ /* 0x000f220000300a00 */
[----:B-1----:R-:W-:-:S03]  /*3b550*/  MOV R0, R83 ;  /* 0x0000005300007202 */ /* 0x002fc60000000f00 */
[----:B---3--:R-:W-:Y:S04]  /*3b560*/  STL [R1+0xaf4], R84 ;  /* 0x000af45401007387 */ /* 0x008fe80000100800 */
[----:B------:R1:W-:Y:S04]  /*3b570*/  STL [R1+0xae8], R0 ;  /* 0x000ae80001007387 */ /* 0x0003e80000100800 */
[----:B--2---:R-:W2:Y:S01]  /*3b580*/  LDL.LU.64 R82, [R1+0xc50] ;  /* 0x000c500001527983 */ /* 0x004ea20000300a00 */
[----:B-1----:R-:W-:-:S03]  /*3b590*/  IMAD.MOV.U32 R0, RZ, RZ, R85 ;  /* 0x000000ffff007224 */ /* 0x002fc600078e0055 */
[----:B----4-:R-:W-:Y:S04]  /*3b5a0*/  STL [R1+0xafc], R68 ;  /* 0x000afc4401007387 */ /* 0x010fe80000100800 */
[----:B------:R1:W-:Y:S04]  /*3b5b0*/  STL [R1+0xaf0], R0 ;  /* 0x000af00001007387 */ /* 0x0003e80000100800 */
[----:B------:R-:W3:Y:S01]  /*3b5c0*/  LDL.LU.64 R84, [R1+0xc58] ;  /* 0x000c580001547983 */ /* 0x000ee20000300a00 */
[----:B-1----:R-:W-:-:S03]  /*3b5d0*/  MOV R0, R69 ;  /* 0x0000004500007202 */ /* 0x002fc60000000f00 */
        /* <DEDUP_REMOVED lines=31> */
[----:B------:R-:W-:Y:S04]  /*3b7d0*/  STL [R1+0xb44], R66 ;  /* 0x000b444201007387 */ /* 0x000fe80000100800 */
[----:B------:R1:W-:Y:S04]  /*3b7e0*/  STL [R1+0xb38], R0 ;  /* 0x000b380001007387 */ /* 0x0003e80000100800 */
[----:B------:R-:W4:Y:S01]  /*3b7f0*/  LDL.LU.64 R80, [R1+0xc98] ;  /* 0x000c980001507983 */ /* 0x000f220000300a00 */
[----:B-1----:R-:W-:-:S03]  /*3b800*/  IMAD.MOV.U32 R0, RZ, RZ, R67 ;  /* 0x000000ffff007224 */ /* 0x002fc600078e0043 */
[----:B--2---:R-:W-:Y:S04]  /*3b810*/  STL [R1+0xb4c], R82 ;  /* 0x000b4c5201007387 */ /* 0x004fe80000100800 */
[----:B------:R1:W-:Y:S02]  /*3b820*/  STL [R1+0xb40], R0 ;  /* 0x000b400001007387 */ /* 0x0003e40000100800 */
[----:B-1----:R-:W-:Y:S02]  /*3b830*/  MOV R0, R83 ;  /* 0x0000005300007202 */ /* 0x002fe40000000f00 */
[----:B------:R-:W2:Y:S04]  /*3b840*/  LDL.LU.64 R82, [R1+0xca0] ;  /* 0x000ca00001527983 */ /* 0x000ea80000300a00 */
[----:B------:R1:W-:Y:S04]  /*3b850*/  STL [R1+0xb48], R0 ;  /* 0x000b480001007387 */ /* 0x0003e80000100800 */
[----:B---3--:R3:W-:Y:S01]  /*3b860*/  STL [R1+0xb54], R84 ;  /* 0x000b545401007387 */ /* 0x0087e20000100800 */
[----:B-1----:R-:W-:-:S03]  /*3b870*/  IMAD.MOV.U32 R0, RZ, RZ, R85 ;  /* 0x000000ffff007224 */ /* 0x002fc600078e0055 */
[----:B----4-:R-:W-:Y:S04]  /*3b880*/  STL [R1+0xb5c], R68 ;  /* 0x000b5c4401007387 */ /* 0x010fe80000100800 */
[----:B------:R1:W-:Y:S04]  /*3b890*/  STL [R1+0xb50], R0 ;  /* 0x000b500001007387 */ /* 0x0003e80000100800 */
[----:B---3--:R-:W3:Y:S01]  /*3b8a0*/  LDL.LU.64 R84, [R1+0xca8] ;  /* 0x000ca80001547983 */ /* 0x008ee20000300a00 */
[----:B-1----:R-:W-:-:S03]  /*3b8b0*/  MOV R0, R69 ;  /* 0x0000004500007202 */ /* 0x002fc60000000f00 */
[----:B------:R-:W-:Y:S04]  /*3b8c0*/  STL [R1+0xb64], R86 ;  /* 0x000b645601007387 */ /* 0x000fe80000100800 */
[----:B------:R1:W-:Y:S02]  /*3b8d0*/  STL [R1+0xb58], R0 ;  /* 0x000b580001007387 */ /* 0x0003e40000100800 */
[----:B-1----:R-:W-:Y:S02]  /*3b8e0*/  IMAD.MOV.U32 R0, RZ, RZ, R87 ;  /* 0x000000ffff007224 */ /* 0x002fe400078e0057 */
[----:B------:R-:W4:Y:S04]  /*3b8f0*/  LDL.LU.64 R86, [R1+0xcb0] ;  /* 0x000cb00001567983 */ /* 0x000f280000300a00 */
[----:B------:R1:W-:Y:S04]  /*3b900*/  STL [R1+0xb60], R0 ;  /* 0x000b600001007387 */ /* 0x0003e80000100800 */
[----:B------:R-:W-:Y:S04]  /*3b910*/  STL [R1+0xb6c], R70 ;  /* 0x000b6c4601007387 */ /* 0x000fe80000100800 */
[----:B------:R-:W4:Y:S01]  /*3b920*/  LDL.LU.64 R56, [R1+0xcb8] ;  /* 0x000cb80001387983 */ /* 0x000f220000300a00 */
[----:B-1----:R-:W-:-:S05]  /*3b930*/  MOV R0, R71 ;  /* 0x0000004700007202 */ /* 0x002fca0000000f00 */
[----:B------:R1:W-:Y:S04]  /*3b940*/  STL [R1+0xb68], R0 ;  /* 0x000b680001007387 */ /* 0x0003e80000100800 */
[----:B------:R-:W-:Y:S01]  /*3b950*/  STL [R1+0xb74], R72 ;  /* 0x000b744801007387 */ /* 0x000fe20000100800 */
[----:B-1----:R-:W-:-:S03]  /*3b960*/  IMAD.MOV.U32 R0, RZ, RZ, R73 ;  /* 0x000000ffff007224 */ /* 0x002fc600078e0049 */
[----:B------:R-:W4:Y:S04]  /*3b970*/  LDL.LU.64 R58, [R1+0xcc0] ;  /* 0x000cc000013a7983 */ /* 0x000f280000300a00 */
[----:B------:R1:W-:Y:S04]  /*3b980*/  STL [R1+0xb70], R0 ;  /* 0x000b700001007387 */ /* 0x0003e80000100800 */
[----:B------:R-:W-:Y:S04]  /*3b990*/  STL [R1+0xb7c], R74 ;  /* 0x000b7c4a01007387 */ /* 0x000fe80000100800 */
[----:B------:R-:W4:Y:S01]  /*3b9a0*/  LDL.LU.64 R60, [R1+0xcc8] ;  /* 0x000cc800013c7983 */ /* 0x000f220000300a00 */
[----:B-1----:R-:W-:-:S03]  /*3b9b0*/  MOV R0, R75 ;  /* 0x0000004b00007202 */ /* 0x002fc60000000f00 */
[----:B------:R-:W4:Y:S04]  /*3b9c0*/  LDL.LU.64 R62, [R1+0xcd0] ;  /* 0x000cd000013e7983 */ /* 0x000f280000300a00 */
[----:B------:R1:W-:Y:S04]  /*3b9d0*/  STL [R1+0xb78], R0 ;  /* 0x000b780001007387 */ /* 0x0003e80000100800 */
[----:B------:R-:W-:Y:S04]  /*3b9e0*/  STL [R1+0xb84], R76 ;  /* 0x000b844c01007387 */ /* 0x000fe80000100800 */
[----:B------:R-:W4:Y:S01]  /*3b9f0*/  LDL.LU.64 R64, [R1+0xcd8] ;  /* 0x000cd80001407983 */ /* 0x000f220000300a00 */
        /* <DEDUP_REMOVED lines=13> */
[----:B--2---:R-:W-:Y:S04]  /*3bad0*/  STL [R1+0xb9c], R82 ;  /* 0x000b9c5201007387 */ /* 0x004fe80000100800 */
[----:B------:R-:W2:Y:S01]  /*3bae0*/  LDL.LU.64 R76, [R1+0xd08] ;  /* 0x000d0800014c7983 */ /* 0x000ea20000300a00 */
[----:B-1----:R-:W-:-:S03]  /*3baf0*/  MOV R0, R83 ;  /* 0x0000005300007202 */ /* 0x002fc60000000f00 */
[----:B------:R-:W2:Y:S04]  /*3bb00*/  LDL.LU.64 R78, [R1+0xd10] ;  /* 0x000d1000014e7983 */ /* 0x000ea80000300a00 */
[----:B------:R1:W-:Y:S04]  /*3bb10*/  STL [R1+0xb98], R0 ;  /* 0x000b980001007387 */ /* 0x0003e80000100800 */
[----:B---3--:R-:W-:Y:S04]  /*3bb20*/  STL [R1+0xba4], R84 ;  /* 0x000ba45401007387 */ /* 0x008fe80000100800 */
[----:B------:R-:W3:Y:S01]  /*3bb30*/  LDL.LU.64 R80, [R1+0xd18] ;  /* 0x000d180001507983 */ /* 0x000ee20000300a00 */
[----:B-1----:R-:W-:-:S03]  /*3bb40*/  IMAD.MOV.U32 R0, RZ, RZ, R85 ;  /* 0x000000ffff007224 */ /* 0x002fc600078e0055 */
[----:B------:R-:W3:Y:S04]  /*3bb50*/  LDL.LU.64 R82, [R1+0xd20] ;  /* 0x000d200001527983 */ /* 0x000ee80000300a00 */
[----:B------:R4:W-:Y:S02]  /*3bb60*/  STL [R1+0xba0], R0 ;  /* 0x000ba00001007387 */ /* 0x0009e40000100800 */
[----:B----4-:R-:W-:Y:S02]  /*3bb70*/  MOV R0, R87 ;  /* 0x0000005700007202 */ /* 0x010fe40000000f00 */
[----:B------:R1:W-:Y:S04]  /*3bb80*/  STL [R1+0xbac], R86 ;  /* 0x000bac5601007387 */ /* 0x0003e80000100800 */
[----:B------:R-:W4:Y:S04]  /*3bb90*/  LDL.LU.64 R84, [R1+0xd28] ;  /* 0x000d280001547983 */ /* 0x000f280000300a00 */
[----:B------:R-:W-:Y:S04]  /*3bba0*/  STL [R1+0xbb4], R56 ;  /* 0x000bb43801007387 */ /* 0x000fe80000100800 */
[----:B------:R1:W-:Y:S04]  /*3bbb0*/  STL [R1+0xba8], R0 ;  /* 0x000ba80001007387 */ /* 0x0003e80000100800 */
[----:B-1----:R-:W4:Y:S01]  /*3bbc0*/  LDL.LU.64 R86, [R1+0xd30] ;  /* 0x000d300001567983 */ /* 0x002f220000300a00 */
[----:B------:R-:W-:-:S03]  /*3bbd0*/  IMAD.MOV.U32 R0, RZ, RZ, R57 ;  /* 0x000000ffff007224 */ /* 0x000fc600078e0039 */
[----:B------:R-:W-:Y:S04]  /*3bbe0*/  STL [R1+0xbbc], R58 ;  /* 0x000bbc3a01007387 */ /* 0x000fe80000100800 */
[----:B------:R1:W-:Y:S02]  /*3bbf0*/  STL [R1+0xbb0], R0 ;  /* 0x000bb00001007387 */ /* 0x0003e40000100800 */
[----:B-1----:R-:W-:Y:S02]  /*3bc00*/  MOV R0, R59 ;  /* 0x0000003b00007202 */ /* 0x002fe40000000f00 */
[----:B------:R-:W-:Y:S04]  /*3bc10*/  STL [R1+0xbc4], R60 ;  /* 0x000bc43c01007387 */ /* 0x000fe80000100800 */
[----:B------:R1:W-:Y:S04]  /*3bc20*/  STL [R1+0xbb8], R0 ;  /* 0x000bb80001007387 */ /* 0x0003e80000100800 */
[----:B------:R-:W-:Y:S01]  /*3bc30*/  STL [R1+0xbcc], R62 ;  /* 0x000bcc3e01007387 */ /* 0x000fe20000100800 */
[----:B-1----:R-:W-:-:S05]  /*3bc40*/  IMAD.MOV.U32 R0, RZ, RZ, R61 ;  /* 0x000000ffff007224 */ /* 0x002fca00078e003d */
[----:B------:R1:W-:Y:S04]  /*3bc50*/  STL [R1+0xbc0], R0 ;  /* 0x000bc00001007387 */ /* 0x0003e80000100800 */
[----:B------:R-:W-:Y:S01]  /*3bc60*/  STL [R1+0xbd4], R64 ;  /* 0x000bd44001007387 */ /* 0x000fe20000100800 */
[----:B-1----:R-:W-:-:S05]  /*3bc70*/  MOV R0, R63 ;  /* 0x0000003f00007202 */ /* 0x002fca0000000f00 */
[----:B------:R1:W-:Y:S04]  /*3bc80*/  STL [R1+0xbc8], R0 ;  /* 0x000bc80001007387 */ /* 0x0003e80000100800 */
[----:B------:R-:W-:Y:S01]  /*3bc90*/  STL [R1+0xbdc], R66 ;  /* 0x000bdc4201007387 */ /* 0x000fe20000100800 */
[----:B-1----:R-:W-:-:S05]  /*3bca0*/  IMAD.MOV.U32 R0, RZ, RZ, R65 ;  /* 0x000000ffff007224 */ /* 0x002fca00078e0041 */
[----:B------:R1:W-:Y:S02]  /*3bcb0*/  STL [R1+0xbd0], R0 ;  /* 0x000bd00001007387 */ /* 0x0003e40000100800 */
[----:B-1----:R-:W-:Y:S02]  /*3bcc0*/  MOV R0, R67 ;  /* 0x0000004300007202 */ /* 0x002fe40000000f00 */
[----:B------:R-:W-:Y:S04]  /*3bcd0*/  STL [R1+0xbe4], R68 ;  /* 0x000be44401007387 */ /* 0x000fe80000100800 */
        /* <DEDUP_REMOVED lines=11> */
[----:B--2---:R-:W-:Y:S04]  /*3bd90*/  STL [R1+0xc04], R76 ;  /* 0x000c044c01007387 */ /* 0x004fe80000100800 */
[----:B------:R1:W-:Y:S04]  /*3bda0*/  STL [R1+0xbf8], R0 ;  /* 0x000bf80001007387 */ /* 0x0003e80000100800 */
[----:B------:R-:W-:Y:S01]  /*3bdb0*/  STL [R1+0xc0c], R78 ;  /* 0x000c0c4e01007387 */ /* 0x000fe20000100800 */
[----:B-1----:R-:W-:-:S05]  /*3bdc0*/  IMAD.MOV.U32 R0, RZ, RZ, R77 ;  /* 0x000000ffff007224 */ /* 0x002fca00078e004d */
[----:B------:R1:W-:Y:S04]  /*3bdd0*/  STL [R1+0xc00], R0 ;  /* 0x000c000001007387 */ /* 0x0003e80000100800 */
[----:B---3--:R-:W-:Y:S01]  /*3bde0*/  STL [R1+0xc14], R80 ;  /* 0x000c145001007387 */ /* 0x008fe20000100800 */
[----:B-1----:R-:W-:-:S05]  /*3bdf0*/  MOV R0, R79 ;  /* 0x0000004f00007202 */ /* 0x002fca0000000f00 */
[----:B------:R1:W-:Y:S04]  /*3be00*/  STL [R1+0xc08], R0 ;  /* 0x000c080001007387 */ /* 0x0003e80000100800 */
[----:B------:R-:W-:Y:S01]  /*3be10*/  STL [R1+0xc1c], R82 ;  /* 0x000c1c5201007387 */ /* 0x000fe20000100800 */
[----:B-1----:R-:W-:-:S05]  /*3be20*/  IMAD.MOV.U32 R0, RZ, RZ, R81 ;  /* 0x000000ffff007224 */ /* 0x002fca00078e0051 */
[----:B------:R1:W-:Y:S04]  /*3be30*/  STL [R1+0xc10], R0 ;  /* 0x000c100001007387 */ /* 0x0003e80000100800 */
[----:B----4-:R-:W-:Y:S01]  /*3be40*/  STL [R1+0xc24], R84 ;  /* 0x000c245401007387 */ /* 0x010fe20000100800 */
[----:B-1----:R-:W-:-:S05]  /*3be50*/  MOV R0, R83 ;  /* 0x0000005300007202 */ /* 0x002fca0000000f00 */
[----:B------:R1:W-:Y:S01]  /*3be60*/  STL [R1+0xc18], R0 ;  /* 0x000c180001007387 */ /* 0x0003e20000100800 */
[----:B------:R-:W-:Y:S01]  /*3be70*/  MOV R2, R87 ;  /* 0x0000005700027202 */ /* 0x000fe20000000f00 */
[----:B-1----:R-:W-:-:S05]  /*3be80*/  IMAD.MOV.U32 R0, RZ, RZ, R85 ;  /* 0x000000ffff007224 */ /* 0x002fca00078e0055 */
[----:B------:R-:W-:Y:S04]  /*3be90*/  STL [R1+0xc20], R0 ;  /* 0x000c200001007387 */ /* 0x000fe80000100800 */
[----:B------:R-:W-:Y:S04]  /*3bea0*/  STL [R1+0xc2c], R86 ;  /* 0x000c2c5601007387 */ /* 0x000fe80000100800 */
[----:B------:R1:W-:Y:S04]  /*3beb0*/  STL [R1+0xc28], R2 ;  /* 0x000c280201007387 */ /* 0x0003e80000100800 */
[----:B------:R2:W-:Y:S01]  /*3bec0*/  STL [R1+0xc34], R4 ;  /* 0x000c340401007387 */ /* 0x0005e20000100800 */
[----:B-1----:R-:W-:-:S05]  /*3bed0*/  IMAD.MOV.U32 R2, RZ, RZ, R5 ;  /* 0x000000ffff027224 */ /* 0x002fca00078e0005 */
[----:B------:R2:W-:Y:S04]  /*3bee0*/  STL [R1+0xc30], R2 ;  /* 0x000c300201007387 */ /* 0x0005e80000100800 */
[----:B------:R2:W-:Y:S04]  /*3bef0*/  STL [R1], RZ ;  /* 0x000000ff01007387 */ /* 0x0005e80000100800 */
        /* <DEDUP_REMOVED lines=62> */
[----:B------:R2:W-:Y:S01]  /*3c2e0*/  STL [R1+0xfc], RZ ;  /* 0x0000fcff01007387 */ /* 0x0005e20000100800 */
[----:B------:R-:W-:-:S04]  /*3c2f0*/  SHF.R.S32.HI R0, RZ, 0x1f, R10 ;  /* 0x0000001fff007819 */ /* 0x000fc8000001140a */
[----:B------:R-:W-:Y:S01]  /*3c300*/  LEA.HI R0, R0, R10, RZ, 0x7 ;  /* 0x0000000a00007211 */ /* 0x000fe200078f38ff */
[----:B------:R-:W-:-:S03]  /*3c310*/  USHF.R.S32.HI UR11, URZ, 0x1f, UR6 ;  /* 0x0000001f3f0b7899 */ /* 0x000fc60008011406 */
[----:B------:R-:W-:Y:S01]  /*3c320*/  SHF.R.S32.HI R0, RZ, 0x7, R0 ;  /* 0x00000007ff007819 */ /* 0x000fe20000011400 */
[----:B------:R-:W-:Y:S01]  /*3c330*/  USHF.R.S32.HI UR12, URZ, 0x1f, UR7 ;  /* 0x0000001f3f0c7899 */ /* 0x000fe20008011407 */
[----:B------:R-:W-:Y:S02]  /*3c340*/  MOV R10, RZ ;  /* 0x000000ff000a7202 */ /* 0x000fe40000000f00 */
        /* <DEDUP_REMOVED lines=95> */
[----:B------:R-:W-:Y:S01]  /*3c940*/  CS2R R86, SRZ ;  /* 0x0000000000567805 */ /* 0x000fe2000001ff00 */
[----:B------:R-:W-:Y:S01]  /*3c950*/  VIADD R0, R0, 0xfffffffa ;  /* 0xfffffffa00007836 */ /* 0x000fe20000000000 */
[----:B------:R-:W-:Y:S02]  /*3c960*/  USHF.L.U32 UR4, UR6, 0x2, URZ ;  /* 0x0000000206047899 */ /* 0x000fe4000800063f */
[----:B------:R-:W-:Y:S02]  /*3c970*/  USHF.L.U32 UR5, UR7, 0x2, URZ ;  /* 0x0000000207057899 */ /* 0x000fe4000800063f */
[----:B------:R-:W-:Y:S01]  /*3c980*/  USHF.L.U64.HI UR6, UR6, 0x2, UR11 ;  /* 0x0000000206067899 */ /* 0x000fe2000801020b */
[----:B------:R-:W-:Y:S01]  /*3c990*/  UMOV UR60, 0x5 ;  /* 0x00000005003c7882 */ /* 0x000fe20000000000 */
[----:B------:R-:W-:Y:S01]  /*3c9a0*/  USHF.L.U64.HI UR7, UR7, 0x2, UR12 ;  /* 0x0000000207077899 */ /* 0x000fe2000801020c */
[----:B--2---:R-:W-:-:S11]  /*3c9b0*/  UMOV UR11, 0xffffffff ;  /* 0xffffffff000b7882 */ /* 0x004fd60000000000 */
.L_x_1:
[----:B------:R-:W-:Y:S01]  /*3c9c0*/  STL.64 [R1+0x1068], R86 ;  /* 0x0010685601007387 */ /* 0x000fe20000100a00 */
[----:B------:R-:W-:Y:S01]  /*3c9d0*/  UIADD3 UR11, UR11, 0x1, URZ ;  /* 0x000000010b0b7890 */ /* 0x000fe2000fffe03f */
[----:B------:R-:W-:-:S04]  /*3c9e0*/  DEPBAR.LE SB0, 0xa ;  /* 0x000082800000791a */ /* 0x000fc80000000000 */
[----:B------:R-:W-:Y:S01]  /*3c9f0*/  STL.64 [R1+0x1060], R84 ;  /* 0x0010605401007387 */ /* 0x000fe20000100a00 */
[----:B------:R-:W-:Y:S01]  /*3ca00*/  UMOV UR37, 0x40000040 ;  /* 0x4000004000257882 */ /* 0x000fe20000000000 */
[----:B------:R-:W-:Y:S01]  /*3ca10*/  UMOV UR39, 0x40000040 ;  /* 0x4000004000277882 */ /* 0x000fe20000000000 */
[----:B------:R-:W1:Y:S01]  /*3ca20*/  LDC R4, c[0x0][0x230] ;  /* 0x00008c00ff047b82 */ /* 0x000e620000000800 */
[----:B------:R-:W-:Y:S04]  /*3ca30*/  STL.64 [R1+0x1058], R82 ;  /* 0x0010585201007387 */ /* 0x000fe80000100a00 */
[----:B------:R-:W-:Y:S03]  /*3ca40*/  STL.64 [R1+0x1050], R80 ;  /* 0x0010505001007387 */ /* 0x000fe60000100a00 */
[----:B------:R-:W2:Y:S01]  /*3ca50*/  LDC R0, c[0x0][0x230] ;  /* 0x00008c00ff007b82 */ /* 0x000ea20000000800 */
        /* <DEDUP_REMOVED lines=27> */
[----:B------:R3:W-:Y:S04]  /*3cc10*/  STL.64 [R1+0xf70], R24 ;  /* 0x000f701801007387 */ /* 0x0007e80000100a00 */
[----:B---3--:R-:W3:Y:S04]  /*3cc20*/  LDL.LU.64 R24, [R1] ;  /* 0x0000000001187983 */ /* 0x008ee80000300a00 */
        /* <DEDUP_REMOVED lines=31> */
[----:B------:R-:W-:Y:S01]  /*3ce20*/  UISETP.GT.AND UP0, UPT, UR11, 0x6, UPT ;  /* 0x000000060b00788c */ /* 0x000fe2000bf04270 */
[----:B------:R-:W-:Y:S03]  /*3ce30*/  BAR.SYNC.DEFER_BLOCKING 0x0 ;  /* 0x0000000000007b1d */ /* 0x000fe60000010000 */
[----:B------:R-:W-:-:S04]  /*3ce40*/  USEL UR11, UR11, URZ, !UP0 ;  /* 0x0000003f0b0b7287 */ /* 0x000fc8000c000000 */
[----:B------:R-:W-:Y:S02]  /*3ce50*/  ULEA UR13, UR11, UR10, 0x10 ;  /* 0x0000000a0b0d7291 */ /* 0x000fe4000f8e803f */
[----:B------:R-:W-:Y:S01]  /*3ce60*/  ULEA UR12, UR11, UR10, 0x11 ;  /* 0x0000000a0b0c7291 */ /* 0x000fe2000f8e883f */
[----:B-----5:R-:W-:Y:S01]  /*3ce70*/  STL [R1+0xf68], R8 ;  /* 0x000f680801007387 */ /* 0x020fe20000100800 */
[----:B------:R-:W-:Y:S02]  /*3ce80*/  UIADD3 UR13, UR13, 0xe0000, URZ ;  /* 0x000e00000d0d7890 */ /* 0x000fe4000fffe03f */
[----:B------:R-:W-:Y:S01]  /*3ce90*/  USHF.R.U32.HI UR12, URZ, 0x4, UR12 ;  /* 0x000000043f0c7899 */ /* 0x000fe2000801160c */
[----:B------:R-:W-:Y:S01]  /*3cea0*/  STL [R1+0xf54], R9 ;  /* 0x000f540901007387 */ /* 0x000fe20000100800 */
[----:B------:R-:W-:Y:S02]  /*3ceb0*/  USHF.R.U32.HI UR13, URZ, 0x4, UR13 ;  /* 0x000000043f0d7899 */ /* 0x000fe4000801160d */
[----:B------:R-:W-:Y:S01]  /*3cec0*/  USGXT.U32 UR36, UR12, 0xe ;  /* 0x0000000e0c24789a */ /* 0x000fe20008000000 */
[----:B------:R-:W-:Y:S01]  /*3ced0*/  STL [R1+0xf50], R7 ;  /* 0x000f500701007387 */ /* 0x000fe20000100800 */
[----:B------:R-:W-:-:S02]  /*3cee0*/  USGXT.U32 UR38, UR13, 0xe ;  /* 0x0000000e0d26789a */ /* 0x000fc40008000000 */
[----:B------:R-:W-:Y:S01]  /*3cef0*/  UIADD3 UR40, UP0, UR36, 0x2, URZ ;  /* 0x0000000224287890 */ /* 0x000fe2000ff1e03f */
[----:B------:R-:W-:Y:S01]  /*3cf00*/  STL [R1+0xf4c], R3 ;  /* 0x000f4c0301007387 */ /* 0x000fe20000100800 */
[----:B------:R-:W-:Y:S01]  /*3cf10*/  UIADD3 UR42, UP1, UR38, 0x2, URZ ;  /* 0x00000002262a7890 */ /* 0x000fe2000ff3e03f */
[----:B------:R-:W-:Y:S01]  /*3cf20*/  UMOV UR12, URZ ;  /* 0x0000003f000c7c82 */ /* 0x000fe20008000000 */
[----:B------:R-:W-:Y:S01]  /*3cf30*/  UMOV UR13, URZ ;  /* 0x0000003f000d7c82 */ /* 0x000fe20008000000 */
[----:B------:R-:W-:Y:S02]  /*3cf40*/  UIADD3.X UR41, UR12, 0x40000040, URZ, UP0, !UPT ;  /* 0x400000400c297890 */ /* 0x000fe400087fe43f */
[----:B------:R-:W-:Y:S02]  /*3cf50*/  UIADD3.X UR43, UR13, 0x40000040, URZ, UP1, !UPT ;  /* 0x400000400d2b7890 */ /* 0x000fe40008ffe43f */
[----:B------:R-:W-:Y:S02]  /*3cf60*/  UIADD3.64 UR52, UR40, 0x2, URZ ;  /* 0x0000000228347897 */ /* 0x000fe4000fffe03f */
[----:B------:R-:W-:-:S02]  /*3cf70*/  UIADD3.64 UR54, UR42, 0x2, URZ ;  /* 0x000000022a367897 */ /* 0x000fc4000fffe03f */
[----:B------:R-:W-:Y:S02]  /*3cf80*/  UIADD3.64 UR56, UR40, 0x4, URZ ;  /* 0x0000000428387897 */ /* 0x000fe4000fffe03f */
[----:B------:R-:W-:Y:S02]  /*3cf90*/  UIADD3.64 UR58, UR42, 0x4, URZ ;  /* 0x000000042a3a7897 */ /* 0x000fe4000fffe03f */
[----:B------:R-:W-:Y:S02]  /*3cfa0*/  UIADD3.64 UR16, UR40, 0x7fe, URZ ;  /* 0x000007fe28107897 */ /* 0x000fe4000fffe03f */
[----:B------:R-:W-:Y:S02]  /*3cfb0*/  UIADD3.64 UR18, UR42, 0x3fe, URZ ;  /* 0x000003fe2a127897 */ /* 0x000fe4000fffe03f */
        /* <DEDUP_REMOVED lines=11> */
[----:B------:R-:W-:Y:S01]  /*3d070*/  UIADD3.64 UR22, UR42, 0xc00, URZ ;  /* 0x00000c002a167897 */ /* 0x000fe2000fffe03f */
[----:B---3--:R-:W-:-:S06]  /*3d080*/  WARPGROUP.ARRIVE ;  /* 0x00000000000079c5 */ /* 0x008fcc0000000000 */
[----:B------:R-:W-:Y:S03]  /*3d090*/  HGMMA.64x128x8.F32.TF32 R24, gdesc[UR36], R24, gsb0 ;  /* 0x05e00000241879f0 */ /* 0x000fe60008002818 */
[----:B------:R-:W-:Y:S02]  /*3d0a0*/  WARPGROUP.DEPBAR.LE gsb0, 0x0 ;  /* 0x00008000000079c5 */ /* 0x000fe40000010000 */
[----:B------:R-:W-:-:S07]  /*3d0b0*/  WARPGROUP.ARRIVE ;  /* 0x00000000000079c5 */ /* 0x000fce0000000000 */
[----:B------:R-:W-:Y:S03]  /*3d0c0*/  HGMMA.64x128x8.F32.TF32 R24, gdesc[UR40], R24, gsb0 ;  /* 0x05e00000281879f0 */ /* 0x000fe60008002818 */
[----:B------:R-:W-:Y:S02]  /*3d0d0*/  WARPGROUP.DEPBAR.LE gsb0, 0x0 ;  /* 0x00008000000079c5 */ /* 0x000fe40000010000 */
[----:B------:R-:W-:-:S07]  /*3d0e0*/  WARPGROUP.ARRIVE ;  /* 0x00000000000079c5 */ /* 0x000fce0000000000 */
[----:B------:R-:W-:Y:S01]  /*3d0f0*/  HGMMA.64x128x8.F32.TF32 R24, gdesc[UR52], R24, gsb0 ;  /* 0x05e00000341879f0 */ /* 0x000fe20008002818 */
[----:B------:R-:W-:Y:S01]  /*3d100*/  UMOV UR52, UR18 ;  /* 0x0000001200347c82 */ /* 0x000fe20008000000 */
[----:B------:R-:W-:Y:S01]  /*3d110*/  UMOV UR53, UR19 ;  /* 0x0000001300357c82 */ /* 0x000fe20008000000 */
        /* <DEDUP_REMOVED lines=8> */
[----:B------:R-:W-:Y:S02]  /*3d1a0*/  UIADD3.64 UR16, UR40, 0x1802, URZ ;  /* 0x0000180228107897 */ /* 0x000fe4000fffe03f */
[----:B------:R-:W-:Y:S01]  /*3d1b0*/  UIADD3.64 UR18, UR42, 0xc02, URZ ;  /* 0x00000c022a127897 */ /* 0x000fe2000fffe03f */
[----:B------:R-:W-:Y:S02]  /*3d1c0*/  WARPGROUP.DEPBAR.LE gsb0, 0x0 ;  /* 0x00008000000079c5 */ /* 0x000fe40000010000 */
[----:B------:R-:W-:-:S06]  /*3d1d0*/  WARPGROUP.ARRIVE ;  /* 0x00000000000079c5 */ /* 0x000fcc0000000000 */
        /* <DEDUP_REMOVED lines=20> */
[----:B------:R-:W-:Y:S03]  /*3d320*/  HGMMA.64x128x8.F32.TF32 R24, gdesc[UR48], R24, gsb0 ;  /* 0x05e00000301879f0 */ /* 0x000fe60008002818 */
[----:B------:R-:W-:Y:S02]  /*3d330*/  WARPGROUP.DEPBAR.LE gsb0, 0x0 ;  /* 0x00008000000079c5 */ /* 0x000fe40000010000 */
[----:B------:R-:W-:-:S07]  /*3d340*/  WARPGROUP.ARRIVE ;  /* 0x00000000000079c5 */ /* 0x000fce0000000000 */
        /* <DEDUP_REMOVED lines=12> */
[----:B------:R-:W-:Y:S01]  /*3d410*/  HGMMA.64x128x8.F32.TF32 R24, gdesc[UR16], R24, gsb0 ;  /* 0x05e00000101879f0 */ /* 0x000fe20008002818 */
[----:B------:R-:W-:Y:S02]  /*3d420*/  UIADD3.64 UR36, UR40, 0x1fe, URZ ;  /* 0x000001fe28247897 */ /* 0x000fe4000fffe03f */
[----:B------:R-:W-:Y:S02]  /*3d430*/  WARPGROUP.DEPBAR.LE gsb0, 0x0 ;  /* 0x00008000000079c5 */ /* 0x000fe40000010000 */
[----:B------:R-:W-:-:S07]  /*3d440*/  WARPGROUP.ARRIVE ;  /* 0x00000000000079c5 */ /* 0x000fce0000000000 */
[----:B------:R-:W-:Y:S01]  /*3d450*/  HGMMA.64x128x8.F32.TF32 R24, gdesc[UR12], R24, gsb0 ;  /* 0x05e000000c1879f0 */ /* 0x000fe20008002818 */
[----:B------:R-:W-:Y:S01]  /*3d460*/  UIADD3.64 UR44, UR40, 0x200, URZ ;  /* 0x00000200282c7897 */ /* 0x000fe2000fffe03f */
[----:B------:R-:W-:Y:S01]  /*3d470*/  UMOV UR46, UR42 ;  /* 0x0000002a002e7c82 */ /* 0x000fe20008000000 */
[----:B------:R-:W-:Y:S01]  /*3d480*/  UMOV UR47, UR43 ;  /* 0x0000002b002f7c82 */ /* 0x000fe20008000000 */
[----:B------:R-:W-:Y:S02]  /*3d490*/  WARPGROUP.DEPBAR.LE gsb0, 0x0 ;  /* 0x00008000000079c5 */ /* 0x000fe40000010000 */
[----:B------:R-:W-:Y:S01]  /*3d4a0*/  WARPGROUP.ARRIVE ;  /* 0x00000000000079c5 */ /* 0x000fe20000000000 */
[----:B------:R-:W-:Y:S01]  /*3d4b0*/  UIADD3.64 UR48, UR42, 0x402, URZ ;  /* 0x000004022a307897 */ /* 0x000fe2000fffe03f */
[----:B------:R-:W-:Y:S04]  /*3d4c0*/  STL.64 [R1], R24 ;  /* 0x0000001801007387 */ /* 0x000fe80000100a00 */
[----:B------:R-:W-:Y:S01]  /*3d4d0*/  HGMMA.64x128x8.F32.TF32 R152, gdesc[UR36], R152, gsb0 ;  /* 0x05e00000249879f0 */ /* 0x000fe20008002898 */
[----:B------:R-:W-:Y:S01]  /*3d4e0*/  UIADD3.64 UR32, UR42, 0x404, URZ ;  /* 0x000004042a207897 */ /* 0x000fe2000fffe03f */
[----:B------:R-:W-:Y:S01]  /*3d4f0*/  STL.64 [R1+0x8], R26 ;  /* 0x0000081a01007387 */ /* 0x000fe20000100a00 */
[----:B------:R-:W-:-:S02]  /*3d500*/  UIADD3.64 UR28, UR40, 0x1204, URZ ;  /* 0x00001204281c7897 */ /* 0x000fc4000fffe03f */
[----:B------:R-:W-:Y:S01]  /*3d510*/  UIADD3.64 UR24, UR40, 0x19fe, URZ ;  /* 0x000019fe28187897 */ /* 0x000fe2000fffe03f */
[----:B------:R-:W-:Y:S01]  /*3d520*/  STL.64 [R1+0x10], R28 ;  /* 0x0000101c01007387 */ /* 0x000fe20000100a00 */
[----:B------:R-:W-:Y:S02]  /*3d530*/  UIADD3.64 UR20, UR40, 0x1a00, URZ ;  /* 0x00001a0028147897 */ /* 0x000fe4000fffe03f */
[----:B------:R-:W-:Y:S01]  /*3d540*/  UIADD3.64 UR16, UR40, 0x1a02, URZ ;  /* 0x00001a0228107897 */ /* 0x000fe2000fffe03f */
[----:B------:R-:W-:Y:S01]  /*3d550*/  STL.64 [R1+0x18], R30 ;  /* 0x0000181e01007387 */ /* 0x000fe20000100a00 */
[----:B------:R-:W-:Y:S02]  /*3d560*/  UIADD3.64 UR12, UR40, 0x1a04, URZ ;  /* 0x00001a04280c7897 */ /* 0x000fe4000fffe03f */
[----:B------:R-:W-:Y:S01]  /*3d570*/  UIADD3.64 UR36, UR40, 0x3fe, URZ ;  /* 0x000003fe28247897 */ /* 0x000fe2000fffe03f */
        /* <DEDUP_REMOVED lines=27> */
[----:B------:R3:W-:Y:S01]  /*3d730*/  STL.64 [R1+0xf8], R86 ;  /* 0x0000f85601007387 */ /* 0x0007e20000100a00 */
[----:B------:R-:W-:-:S02]  /*3d740*/  WARPGROUP.DEPBAR.LE gsb0, 0x0 ;  /* 0x00008000000079c5 */ /* 0x000fc40000010000 */
[----:B------:R-:W-:Y:S01]  /*3d750*/  WARPGROUP.ARRIVE ;  /* 0x00000000000079c5 */ /* 0x000fe20000000000 */
[----:B---3--:R-:W3:Y:S04]  /*3d760*/  LDL.LU.64 R86, [R1+0x1068] ;  /* 0x0010680001567983 */ /* 0x008ee80000300a00 */
[----:B------:R-:W3:Y:S01]  /*3d770*/  LDL.LU.64 R84, [R1+0x1060] ;  /* 0x0010600001547983 */ /* 0x000ee20000300a00 */
[----:B------:R-:W-:Y:S01]  /*3d780*/  HGMMA.64x128x8.F32.TF32 R152, gdesc[UR44], R152, gsb0 ;  /* 0x05e000002c9879f0 */ /* 0x000fe20008002898 */
[----:B------:R-:W-:Y:S01]  /*3d790*/  UIADD3.64 UR44, UR40, 0x202, URZ ;  /* 0x00000202282c7897 */ /* 0x000fe2000fffe03f */
[----:B------:R-:W-:Y:S01]  /*3d7a0*/  UMOV UR46, UR54 ;  /* 0x00000036002e7c82 */ /* 0x000fe20008000000 */
[----:B------:R-:W-:Y:S01]  /*3d7b0*/  UMOV UR47, UR55 ;  /* 0x00000037002f7c82 */ /* 0x000fe20008000000 */
        /* <DEDUP_REMOVED lines=30> */
[----:B-1----:R-:W-:Y:S01]  /*3d9a0*/  IADD3 R4, R4, 0x7f, RZ ;  /* 0x0000007f04047810 */ /* 0x002fe20007ffe0ff */
[----:B--2---:R-:W-:Y:S01]  /*3d9b0*/  VIADD R0, R0, 0xfffffd00 ;  /* 0xfffffd0000007836 */ /* 0x004fe20000000000 */
[----:B------:R-:W-:-:S02]  /*3d9c0*/  UIADD3 UR60, UR60, 0x1, URZ ;  /* 0x000000013c3c7890 */ /* 0x000fc4000fffe03f */
[----:B------:R-:W-:Y:S01]  /*3d9d0*/  SHF.R.S32.HI R2, RZ, 0x1f, R4 ;  /* 0x0000001fff027819 */ /* 0x000fe20000011404 */
[----:B------:R-:W-:-:S03]  /*3d9e0*/  IMAD R0, R10, -0x80, R0 ;  /* 0xffffff800a007824 */ /* 0x000fc600078e0200 */
[----:B------:R-:W-:Y:S02]  /*3d9f0*/  LEA.HI R2, R2, R4, RZ, 0x7 ;  /* 0x0000000402027211 */ /* 0x000fe400078f38ff */
[----:B------:R-:W-:Y:S01]  /*3da00*/  ISETP.GT.AND P1, PT, R0, RZ, PT ;  /* 0x000000ff0000720c */ /* 0x000fe20003f24270 */
[----:B------:R-:W-:Y:S02]  /*3da10*/  WARPGROUP.DEPBAR.LE gsb0, 0x0 ;  /* 0x00008000000079c5 */ /* 0x000fe40000010000 */
[----:B------:R-:W-:Y:S01]  /*3da20*/  WARPGROUP.ARRIVE ;  /* 0x00000000000079c5 */ /* 0x000fe20000000000 */
[----:B------:R-:W-:-:S04]  /*3da30*/  SHF.R.S32.HI R2, RZ, 0x7, R2 ;  /* 0x00000007ff027819 */ /* 0x000fc80000011402 */
[----:B------:R-:W-:Y:S01]  /*3da40*/  IADD3 R2, R2, -0x6, RZ ;  /* 0xfffffffa02027810 */ /* 0x000fe20007ffe0ff */
[----:B------:R-:W-:Y:S01]  /*3da50*/  HGMMA.64x128x8.F32.TF32 R152, gdesc[UR44], R152, gsb0 ;  /* 0x05e000002c9879f0 */ /* 0x000fe20008002898 */
[----:B------:R-:W-:Y:S01]  /*3da60*/  UIADD3.64 UR44, UR40, 0x204, URZ ;  /* 0x00000204282c7897 */ /* 0x000fe2000fffe03f */
[----:B------:R-:W-:Y:S01]  /*3da70*/  UMOV UR46, UR58 ;  /* 0x0000003a002e7c82 */ /* 0x000fe20008000000 */
[----:B------:R-:W-:Y:S01]  /*3da80*/  UMOV UR47, UR59 ;  /* 0x0000003b002f7c82 */ /* 0x000fe20008000000 */
[----:B------:R-:W-:Y:S01]  /*3da90*/  ISETP.GE.AND P0, PT, R10, R2, PT ;  /* 0x000000020a00720c */ /* 0x000fe20003f06270 */
[----:B------:R-:W-:Y:S02]  /*3daa0*/  WARPGROUP.DEPBAR.LE gsb0, 0x0 ;  /* 0x00008000000079c5 */ /* 0x000fe40000010000 */
[----:B------:R-:W-:-:S06]  /*3dab0*/  WARPGROUP.ARRIVE ;  /* 0x00000000000079c5 */ /* 0x000fcc0000000000 */
[----:B------:R-:W-:Y:S01]  /*3dac0*/  HGMMA.64x128x8.F32.TF32 R152, gdesc[UR44], R152, gsb0 ;  /* 0x05e000002c9879f0 */ /* 0x000fe20008002898 */
[----:B------:R-:W-:Y:S01]  /*3dad0*/  UIADD3.64 UR44, UR40, 0x9fe, URZ ;  /* 0x000009fe282c7897 */ /* 0x000fe2000fffe03f */
[----:B------:R-:W-:Y:S01]  /*3dae0*/  UMOV UR46, UR52 ;  /* 0x00000034002e7c82 */ /* 0x000fe20008000000 */
[----:B------:R-:W-:Y:S01]  /*3daf0*/  UMOV UR47, UR53 ;  /* 0x00000035002f7c82 */ /* 0x000fe20008000000 */
        /* <DEDUP_REMOVED lines=12> */
[----:B------:R-:W-:Y:S01]  /*3dbc0*/  UIADD3.64 UR48, UR42, 0x7fe, URZ ;  /* 0x000007fe2a307897 */ /* 0x000fe2000fffe03f */
        /* <DEDUP_REMOVED lines=28> */
[----:B------:R-:W-:Y:S02]  /*3dd90*/  UIADD3.64 UR32, UR42, 0x402, URZ ;  /* 0x000004022a207897 */ /* 0x000fe4000fffe03f */
[----:B------:R-:W-:Y:S02]  /*3dda0*/  WARPGROUP.DEPBAR.LE gsb0, 0x0 ;  /* 0x00008000000079c5 */ /* 0x000fe40000010000 */
[----:B------:R-:W-:-:S07]  /*3ddb0*/  WARPGROUP.ARRIVE ;  /* 0x00000000000079c5 */ /* 0x000fce0000000000 */
        /* <DEDUP_REMOVED lines=19> */
[----:B------:R-:W-:Y:S01]  /*3def0*/  WARPGROUP.ARRIVE ;  /* 0x00000000000079c5 */ /* 0x000fe20000000000 */
[----:B------:R-:W-:Y:S04]  /*3df00*/  STL [R1+0xf64], R212 ;  /* 0x000f64d401007387 */ /* 0x000fe80000100800 */
[----:B------:R1:W-:Y:S02]  /*3df10*/  STL [R1+0xf60], R213 ;  /* 0x000f60d501007387 */ /* 0x0003e40000100800 */
[----:B------:R-:W-:Y:S01]  /*3df20*/  HGMMA.64x128x8.F32.TF32 R88, gdesc[UR36], R88, gsb0 ;  /* 0x05e00000245879f0 */ /* 0x000fe20008002858 */
[----:B------:R-:W-:Y:S01]  /*3df30*/  UIADD3.64 UR36, UR40, 0x5fe, URZ ;  /* 0x000005fe28247897 */ /* 0x000fe2000fffe03f */
[----:B------:R-:W-:Y:S04]  /*3df40*/  STL [R1+0xf5c], R214 ;  /* 0x000f5cd601007387 */ /* 0x000fe80000100800 */
[----:B------:R2:W-:Y:S04]  /*3df50*/  STL [R1+0xf58], R215 ;  /* 0x000f58d701007387 */ /* 0x0005e80000100800 */
[----:B-1----:R-:W4:Y:S04]  /*3df60*/  LDL.LU R213, [R1+0x238] ;  /* 0x0002380001d57983 */ /* 0x002f280000300800 */
[----:B------:R-:W2:Y:S04]  /*3df70*/  LDL.LU R212, [R1+0x23c] ;  /* 0x00023c0001d47983 */ /* 0x000ea80000300800 */
[----:B------:R-:W4:Y:S04]  /*3df80*/  LDL.LU R9, [R1+0x240] ;  /* 0x0002400001097983 */ /* 0x000f280000300800 */
[----:B------:R-:W4:Y:S04]  /*3df90*/  LDL.LU R8, [R1+0x244] ;  /* 0x0002440001087983 */ /* 0x000f280000300800 */
[----:B------:R-:W4:Y:S04]  /*3dfa0*/  LDL.LU R7, [R1+0x248] ;  /* 0x0002480001077983 */ /* 0x000f280000300800 */
[----:B------:R-:W4:Y:S01]  /*3dfb0*/  LDL.LU R3, [R1+0x24c] ;  /* 0x00024c0001037983 */ /* 0x000f220000300800 */
[----:B------:R-:W-:-:S02]  /*3dfc0*/  WARPGROUP.DEPBAR.LE gsb0, 0x0 ;  /* 0x00008000000079c5 */ /* 0x000fc40000010000 */
        /* <DEDUP_REMOVED lines=50> */
[----:B------:R-:W-:Y:S01]  /*3e2f0*/  UMOV UR44, UR32 ;  /* 0x00000020002c7c82 */ /* 0x000fe20008000000 */
[----:B------:R-:W-:Y:S01]  /*3e300*/  UMOV UR45, UR33 ;  /* 0x00000021002d7c82 */ /* 0x000fe20008000000 */
[----:B------:R-:W-:Y:S01]  /*3e310*/  UIADD3.64 UR32, UR40, 0x1402, URZ ;  /* 0x0000140228207897 */ /* 0x000fe2000fffe03f */
[----:B------:R-:W-:Y:S01]  /*3e320*/  UMOV UR46, UR28 ;  /* 0x0000001c002e7c82 */ /* 0x000fe20008000000 */
[----:B------:R-:W-:Y:S01]  /*3e330*/  UMOV UR47, UR29 ;  /* 0x0000001d002f7c82 */ /* 0x000fe20008000000 */
[----:B------:R-:W-:Y:S01]  /*3e340*/  UIADD3.64 UR28, UR40, 0x1404, URZ ;  /* 0x00001404281c7897 */ /* 0x000fe2000fffe03f */
[----:B------:R-:W-:Y:S02]  /*3e350*/  WARPGROUP.DEPBAR.LE gsb0, 0x0 ;  /* 0x00008000000079c5 */ /* 0x000fe40000010000 */
[----:B------:R-:W-:-:S06]  /*3e360*/  WARPGROUP.ARRIVE ;  /* 0x00000000000079c5 */ /* 0x000fcc0000000000 */
[----:B------:R-:W-:Y:S01]  /*3e370*/  HGMMA.64x128x8.F32.TF32 R88, gdesc[UR32], R88, gsb0 ;  /* 0x05e00000205879f0 */ /* 0x000fe20008002858 */
        /* <DEDUP_REMOVED lines=23> */
[----:B------:R-:W-:Y:S03]  /*3e4f0*/  HGMMA.64x128x8.F32.TF32 R88, gdesc[UR12], R88, gsb0 ;  /* 0x05e000000c5879f0 */ /* 0x000fe60008002858 */
[----:B------:R-:W-:Y:S02]  /*3e500*/  WARPGROUP.DEPBAR.LE gsb0, 0x0 ;  /* 0x00008000000079c5 */ /* 0x000fe40000010000 */
[----:B---3--:R-:W-:-:S07]  /*3e510*/  WARPGROUP.ARRIVE ;  /* 0x00000000000079c5 */ /* 0x008fce0000000000 */
        /* <DEDUP_REMOVED lines=65> */
[----:B------:R-:W-:Y:S01]  /*3e930*/  SEL R2, RZ, 0x4, !P1 ;  /* 0x00000004ff027807 */ /* 0x000fe20004800000 */
[----:B------:R-:W-:-:S03]  /*3e940*/  UISETP.GT.AND UP0, UPT, UR60, 0x6, UPT ;  /* 0x000000063c00788c */ /* 0x000fc6000bf04270 */
[----:B------:R-:W-:Y:S01]  /*3e950*/  SEL R2, R2, RZ, !P0 ;  /* 0x000000ff02027207 */ /* 0x000fe20004000000 */
[----:B------:R-:W-:Y:S01]  /*3e960*/  USEL UR60, UR60, URZ, !UP0 ;  /* 0x0000003f3c3c7287 */ /* 0x000fe2000c000000 */
[----:B------:R-:W-:Y:S01]  /*3e970*/  IADD3 R12, P1, R12, UR4, RZ ;  /* 0x000000040c0c7c10 */ /* 0x000fe2000ff3e0ff */
[----:B------:R-:W-:Y:S02]  /*3e980*/  WARPGROUP.DEPBAR.LE gsb0, 0x0 ;  /* 0x00008000000079c5 */ /* 0x000fe40000010000 */
[----:B------:R-:W-:-:S06]  /*3e990*/  WARPGROUP.ARRIVE ;  /* 0x00000000000079c5 */ /* 0x000fcc0000000000 */
[----:B------:R-:W-:Y:S01]  /*3e9a0*/  HGMMA.64x128x8.F32.TF32 R24, gdesc[UR12], R24, gsb0 ;  /* 0x05e000000c1879f0 */ /* 0x000fe20008002818 */
[----:B------:R-:W-:Y:S01]  /*3e9b0*/  ISETP.NE.U32.AND P2, PT, R2, RZ, PT ;  /* 0x000000ff0200720c */ /* 0x000fe20003f45070 */
[----:B------:R-:W-:Y:S01]  /*3e9c0*/  ULEA UR16, UR60, UR10, 0x11 ;  /* 0x0000000a3c107291 */ /* 0x000fe2000f8e883f */
[----:B------:R-:W-:Y:S02]  /*3e9d0*/  IADD3.X R11, R11, UR6, RZ, P1, !PT ;  /* 0x000000060b0b7c10 */ /* 0x000fe40008ffe4ff */
[----:B------:R-:W-:-:S03]  /*3e9e0*/  MOV R4, R12 ;  /* 0x0000000c00047202 */ /* 0x000fc60000000f00 */
[----:B------:R-:W-:Y:S02]  /*3e9f0*/  VIADD R2, R6, UR16 ;  /* 0x0000001006027c36 */ /* 0x000fe40008000000 */
[----:B------:R-:W-:Y:S01]  /*3ea00*/  IMAD.MOV.U32 R5, RZ, RZ, R11 ;  /* 0x000000ffff057224 */ /* 0x000fe200078e000b */
[----:B------:R-:W-:Y:S02]  /*3ea10*/  ISETP.GT.AND P1, PT, R0, 0x1, PT ;  /* 0x000000010000780c */ /* 0x000fe40003f24270 */
[----:B------:R-:W-:Y:S02]  /*3ea20*/  IADD3 R14, P3, R14, UR4, RZ ;  /* 0x000000040e0e7c10 */ /* 0x000fe4000ff7e0ff */
[----:B------:R-:W-:Y:S02]  /*3ea30*/  IADD3 R16, P4, R16, UR4, RZ ;  /* 0x0000000410107c10 */ /* 0x000fe4000ff9e0ff */
[----:B------:R-:W-:Y:S02]  /*3ea40*/  IADD3.X R13, R13, UR6, RZ, P3, !PT ;  /* 0x000000060d0d7c10 */ /* 0x000fe40009ffe4ff */
[----:B------:R-:W-:-:S02]  /*3ea50*/  IADD3.X R15, R15, UR6, RZ, P4, !PT ;  /* 0x000000060f0f7c10 */ /* 0x000fc4000a7fe4ff */
[----:B------:R-:W-:Y:S02]  /*3ea60*/  IADD3 R18, P3, R18, UR4, RZ ;  /* 0x0000000412127c10 */ /* 0x000fe4000ff7e0ff */
[----:B------:R-:W-:Y:S02]  /*3ea70*/  IADD3 R20, P4, R20, UR4, RZ ;  /* 0x0000000414147c10 */ /* 0x000fe4000ff9e0ff */
[----:B------:R-:W-:Y:S02]  /*3ea80*/  IADD3.X R17, R17, UR6, RZ, P3, !PT ;  /* 0x0000000611117c10 */ /* 0x000fe40009ffe4ff */
[----:B------:R-:W-:Y:S02]  /*3ea90*/  IADD3.X R19, R19, UR6, RZ, P4, !PT ;  /* 0x0000000613137c10 */ /* 0x000fe4000a7fe4ff */
[----:B------:R-:W-:Y:S02]  /*3eaa0*/  IADD3 R22, P3, R22, UR4, RZ ;  /* 0x0000000416167c10 */ /* 0x000fe4000ff7e0ff */
[----:B------:R-:W-:-:S02]  /*3eab0*/  IADD3 R216, P4, R216, UR4, RZ ;  /* 0x00000004d8d87c10 */ /* 0x000fc4000ff9e0ff */
[----:B------:R-:W-:Y:S02]  /*3eac0*/  IADD3.X R21, R21, UR6, RZ, P3, !PT ;  /* 0x0000000615157c10 */ /* 0x000fe40009ffe4ff */
[----:B------:R-:W-:Y:S02]  /*3ead0*/  IADD3.X R23, R23, UR6, RZ, P4, !PT ;  /* 0x0000000617177c10 */ /* 0x000fe4000a7fe4ff */
[----:B------:R-:W-:Y:S01]  /*3eae0*/  IADD3 R218, P3, R218, UR4, RZ ;  /* 0x00000004dada7c10 */ /* 0x000fe2000ff7e0ff */
[----:B------:R-:W-:Y:S02]  /*3eaf0*/  WARPGROUP.DEPBAR.LE gsb0, 0x0 ;  /* 0x00008000000079c5 */ /* 0x000fe40000010000 */
[----:B------:R-:W-:Y:S06]  /*3eb00*/  BAR.SYNC.DEFER_BLOCKING 0x0 ;  /* 0x0000000000007b1d */ /* 0x000fec0000010000 */
[----:B------:R-:W-:Y:S01]  /*3eb10*/  @!PT LDS RZ, [RZ] ;  /* 0x00000000fffff984 */ /* 0x000fe20000000800 */
[----:B------:R-:W-:Y:S01]  /*3eb20*/  @!PT LDS RZ, [RZ] ;  /* 0x00000000fffff984 */ /* 0x000fe20000000800 */
[----:B------:R-:W-:Y:S01]  /*3eb30*/  @!PT LDS RZ, [RZ] ;  /* 0x00000000fffff984 */ /* 0x000fe20000000800 */
[----:B------:R1:W-:Y:S02]  /*3eb40*/  LDGSTS.E [R2], desc[UR8][R4.64], P2 ;  /* 0x0000000004027fae */ /* 0x0003e40009121848 */
[----:B-1----:R-:W-:-:S04]  /*3eb50*/  SEL R4, RZ, 0x4, !P1 ;  /* 0x00000004ff047807 */ /* 0x002fc80004800000 */
[----:B------:R-:W-:Y:S01]  /*3eb60*/  SEL R4, R4, RZ, !P0 ;  /* 0x000000ff04047207 */ /* 0x000fe20004000000 */
[----:B------:R-:W-:-:S03]  /*3eb70*/  IMAD.MOV.U32 R5, RZ, RZ, R13 ;  /* 0x000000ffff057224 */ /* 0x000fc600078e000d */
[----:B------:R-:W-:Y:S02]  /*3eb80*/  ISETP.NE.U32.AND P1, PT, R4, RZ, PT ;  /* 0x000000ff0400720c */ /* 0x000fe40003f25070 */
[----:B------:R-:W-:-:S05]  /*3eb90*/  MOV R4, R14 ;  /* 0x0000000e00047202 */ /* 0x000fca0000000f00 */
[----:B------:R1:W-:Y:S01]  /*3eba0*/  LDGSTS.E [R2+0x4000], desc[UR8][R4.64], P2 ;  /* 0x0400000004027fae */ /* 0x0003e20009121848 */
[----:B------:R-:W-:Y:S02]  /*3ebb0*/  ISETP.GT.AND P2, PT, R0, 0x2, PT ;  /* 0x000000020000780c */ /* 0x000fe40003f44270 */
[----:B-1----:R-:W-:Y:S01]  /*3ebc0*/  MOV R4, R16 ;  /* 0x0000001000047202 */ /* 0x002fe20000000f00 */
[----:B------:R-:W-:-:S05]  /*3ebd0*/  IMAD.MOV.U32 R5, RZ, RZ, R15 ;  /* 0x000000ffff057224 */ /* 0x000fca00078e000f */
[----:B------:R1:W-:Y:S02]  /*3ebe0*/  LDGSTS.E [R2+0x4], desc[UR8][R4.64], P1 ;  /* 0x0000400004027fae */ /* 0x0003e40008921848 */
        /* <DEDUP_REMOVED lines=19> */
[----:B------:R1:W-:Y:S01]  /*3ed20*/  LDGSTS.E [R2+0xc], desc[UR8][R4.64], P1 ;  /* 0x0000c00004027fae */ /* 0x0003e20008921848 */
[----:B--2---:R-:W-:Y:S02]  /*3ed30*/  IADD3 R212, P4, R212, UR4, RZ ;  /* 0x00000004d4d47c10 */ /* 0x004fe4000ff9e0ff */
[----:B------:R-:W-:Y:S02]  /*3ed40*/  IADD3.X R217, R217, UR6, RZ, P3, !PT ;  /* 0x00000006d9d97c10 */ /* 0x000fe40009ffe4ff */
[----:B-1----:R-:W-:-:S04]  /*3ed50*/  SEL R4, RZ, 0x4, !P2 ;  /* 0x00000004ff047807 */ /* 0x002fc80005000000 */
[----:B------:R-:W-:Y:S01]  /*3ed60*/  SEL R4, R4, RZ, !P0 ;  /* 0x000000ff04047207 */ /* 0x000fe20004000000 */
[----:B------:R-:W-:Y:S01]  /*3ed70*/  IMAD.MOV.U32 R5, RZ, RZ, R217 ;  /* 0x000000ffff057224 */ /* 0x000fe200078e00d9 */
[----:B----4-:R-:W-:Y:S02]  /*3ed80*/  IADD3.X R213, R213, UR6, RZ, P4, !PT ;  /* 0x00000006d5d57c10 */ /* 0x010fe4000a7fe4ff */
[----:B------:R-:W-:Y:S02]  /*3ed90*/  ISETP.NE.U32.AND P2, PT, R4, RZ, PT ;  /* 0x000000ff0400720c */ /* 0x000fe40003f45070 */
[----:B------:R-:W-:Y:S01]  /*3eda0*/  MOV R4, R218 ;  /* 0x000000da00047202 */ /* 0x000fe20000000f00 */
[----:B------:R-:W-:Y:S04]  /*3edb0*/  STL [R1+0x23c], R212 ;  /* 0x00023cd401007387 */ /* 0x000fe80000100800 */
[----:B------:R1:W-:Y:S04]  /*3edc0*/  STL [R1+0x238], R213 ;  /* 0x000238d501007387 */ /* 0x0003e80000100800 */
[----:B------:R2:W-:Y:S04]  /*3edd0*/  LDGSTS.E [R2+0x400c], desc[UR8][R4.64], P1 ;  /* 0x0400c00004027fae */ /* 0x0005e80008921848 */
[----:B------:R-:W3:Y:S01]  /*3ede0*/  LDL.LU R215, [R1+0x250] ;  /* 0x0002500001d77983 */ /* 0x000ee20000300800 */
[----:B------:R-:W-:-:S03]  /*3edf0*/  ISETP.GT.AND P1, PT, R0, 0x21, PT ;  /* 0x000000210000780c */ /* 0x000fc60003f24270 */
[----:B------:R-:W4:Y:S01]  /*3ee00*/  LDL.LU R214, [R1+0x254] ;  /* 0x0002540001d67983 */ /* 0x000f220000300800 */
[----:B--2---:R-:W-:Y:S01]  /*3ee10*/  IMAD.MOV.U32 R5, RZ, RZ, R213 ;  /* 0x000000ffff057224 */ /* 0x004fe200078e00d5 */
[----:B------:R-:W-:Y:S02]  /*3ee20*/  MOV R4, R212 ;  /* 0x000000d400047202 */ /* 0x000fe40000000f00 */
[----:B-1----:R-:W2:Y:S04]  /*3ee30*/  LDL.LU R213, [R1+0x258] ;  /* 0x0002580001d57983 */ /* 0x002ea80000300800 */
[----:B------:R-:W2:Y:S01]  /*3ee40*/  LDL.LU R212, [R1+0x25c] ;  /* 0x00025c0001d47983 */ /* 0x000ea20000300800 */
[----:B------:R-:W-:-:S03]  /*3ee50*/  IADD3 R8, P3, R8, UR4, RZ ;  /* 0x0000000408087c10 */ /* 0x000fc6000ff7e0ff */
[----:B------:R1:W-:Y:S01]  /*3ee60*/  LDGSTS.E [R2+0x8000], desc[UR8][R4.64], P2 ;  /* 0x0800000004027fae */ /* 0x0003e20009121848 */
[----:B------:R-:W-:Y:S02]  /*3ee70*/  IADD3 R3, P4, R3, UR4, RZ ;  /* 0x0000000403037c10 */ /* 0x000fe4000ff9e0ff */
[----:B------:R-:W-:Y:S02]  /*3ee80*/  IADD3.X R9, R9, UR6, RZ, P3, !PT ;  /* 0x0000000609097c10 */ /* 0x000fe40009ffe4ff */
[----:B-1----:R-:W-:-:S04]  /*3ee90*/  SEL R4, RZ, 0x4, !P1 ;  /* 0x00000004ff047807 */ /* 0x002fc80004800000 */
[----:B------:R-:W-:Y:S01]  /*3eea0*/  SEL R4, R4, RZ, !P0 ;  /* 0x000000ff04047207 */ /* 0x000fe20004000000 */
[----:B------:R-:W-:Y:S01]  /*3eeb0*/  IMAD.MOV.U32 R5, RZ, RZ, R9 ;  /* 0x000000ffff057224 */ /* 0x000fe200078e0009 */
[----:B------:R-:W-:Y:S02]  /*3eec0*/  IADD3.X R7, R7, UR6, RZ, P4, !PT ;  /* 0x0000000607077c10 */ /* 0x000fe4000a7fe4ff */
[----:B------:R-:W-:Y:S01]  /*3eed0*/  ISETP.NE.U32.AND P1, PT, R4, RZ, PT ;  /* 0x000000ff0400720c */ /* 0x000fe20003f25070 */
[----:B------:R-:W-:Y:S01]  /*3eee0*/  STL [R1+0x244], R8 ;  /* 0x0002440801007387 */ /* 0x000fe20000100800 */
[----:B------:R-:W-:-:S03]  /*3eef0*/  MOV R4, R8 ;  /* 0x0000000800047202 */ /* 0x000fc60000000f00 */
[----:B------:R1:W-:Y:S04]  /*3ef00*/  STL [R1+0x240], R9 ;  /* 0x0002400901007387 */ /* 0x0003e80000100800 */
[----:B------:R-:W-:Y:S04]  /*3ef10*/  STL [R1+0x24c], R3 ;  /* 0x00024c0301007387 */ /* 0x000fe80000100800 */
[----:B------:R1:W-:Y:S04]  /*3ef20*/  STL [R1+0x248], R7 ;  /* 0x0002480701007387 */ /* 0x0003e80000100800 */
[----:B------:R1:W-:Y:S04]  /*3ef30*/  LDGSTS.E [R2+0xc000], desc[UR8][R4.64], P2 ;  /* 0x0c00000004027fae */ /* 0x0003e80009121848 */
[----:B-1----:R-:W2:Y:S04]  /*3ef40*/  LDL.LU R9, [R1+0x260] ;  /* 0x0002600001097983 */ /* 0x002ea80000300800 */
[----:B------:R-:W2:Y:S01]  /*3ef50*/  LDL.LU R8, [R1+0x264] ;  /* 0x0002640001087983 */ /* 0x000ea20000300800 */
[----:B------:R-:W-:Y:S01]  /*3ef60*/  IMAD.MOV.U32 R5, RZ, RZ, R7 ;  /* 0x000000ffff057224 */ /* 0x000fe200078e0007 */
[----:B------:R-:W-:-:S02]  /*3ef70*/  MOV R4, R3 ;  /* 0x0000000300047202 */ /* 0x000fc40000000f00 */
[----:B------:R-:W2:Y:S04]  /*3ef80*/  LDL.LU R7, [R1+0x268] ;  /* 0x0002680001077983 */ /* 0x000ea80000300800 */
[----:B------:R-:W2:Y:S01]  /*3ef90*/  LDL.LU R3, [R1+0x26c] ;  /* 0x00026c0001037983 */ /* 0x000ea20000300800 */
[----:B------:R-:W-:-:S03]  /*3efa0*/  ISETP.GT.AND P2, PT, R0, 0x22, PT ;  /* 0x000000220000780c */ /* 0x000fc60003f44270 */
[----:B------:R1:W-:Y:S02]  /*3efb0*/  LDGSTS.E [R2+0x8004], desc[UR8][R4.64], P1 ;  /* 0x0800400004027fae */ /* 0x0003e40008921848 */
[----:B-1----:R-:W-:-:S04]  /*3efc0*/  SEL R4, RZ, 0x4, !P2 ;  /* 0x00000004ff047807 */ /* 0x002fc80005000000 */
[----:B------:R-:W-:-:S04]  /*3efd0*/  SEL R4, R4, RZ, !P0 ;  /* 0x000000ff04047207 */ /* 0x000fc80004000000 */
[----:B------:R-:W-:Y:S02]  /*3efe0*/  ISETP.NE.U32.AND P2, PT, R4, RZ, PT ;  /* 0x000000ff0400720c */ /* 0x000fe40003f45070 */
[----:B----4-:R-:W-:-:S04]  /*3eff0*/  IADD3 R214, P3, R214, UR4, RZ ;  /* 0x00000004d6d67c10 */ /* 0x010fc8000ff7e0ff */
[----:B---3--:R-:W-:Y:S02]  /*3f000*/  IADD3.X R215, R215, UR6, RZ, P3, !PT ;  /* 0x00000006d7d77c10 */ /* 0x008fe40009ffe4ff */
[----:B--2---:R-:W-:Y:S01]  /*3f010*/  IADD3 R212, P4, R212, UR4, RZ ;  /* 0x00000004d4d47c10 */ /* 0x004fe2000ff9e0ff */
[----:B------:R-:W-:Y:S03]  /*3f020*/  STL [R1+0x254], R214 ;  /* 0x000254d601007387 */ /* 0x000fe60000100800 */
[----:B------:R-:W-:Y:S01]  /*3f030*/  IADD3.X R213, R213, UR6, RZ, P4, !PT ;  /* 0x00000006d5d57c10 */ /* 0x000fe2000a7fe4ff */
[----:B------:R1:W-:Y:S01]  /*3f040*/  STL [R1+0x250], R215 ;  /* 0x000250d701007387 */ /* 0x0003e20000100800 */
[----:B------:R-:W-:Y:S01]  /*3f050*/  MOV R4, R214 ;  /* 0x000000d600047202 */ /* 0x000fe20000000f00 */
[----:B------:R-:W-:Y:S02]  /*3f060*/  IMAD.MOV.U32 R5, RZ, RZ, R215 ;  /* 0x000000ffff057224 */ /* 0x000fe400078e00d7 */
[----:B------:R-:W-:Y:S04]  /*3f070*/  STL [R1+0x25c], R212 ;  /* 0x00025cd401007387 */ /* 0x000fe80000100800 */
[----:B------:R2:W-:Y:S04]  /*3f080*/  STL [R1+0x258], R213 ;  /* 0x000258d501007387 */ /* 0x0005e80000100800 */
[----:B-1----:R-:W3:Y:S04]  /*3f090*/  LDL.LU R215, [R1+0x270] ;  /* 0x0002700001d77983 */ /* 0x002ee80000300800 */
[----:B------:R-:W4:Y:S04]  /*3f0a0*/  LDL.LU R214, [R1+0x274] ;  /* 0x0002740001d67983 */ /* 0x000f280000300800 */
[----:B------:R1:W-:Y:S01]  /*3f0b0*/  LDGSTS.E [R2+0xc004], desc[UR8][R4.64], P1 ;  /* 0x0c00400004027fae */ /* 0x0003e20008921848 */
[----:B------:R-:W-:Y:S01]  /*3f0c0*/  ISETP.GT.AND P1, PT, R0, 0x23, PT ;  /* 0x000000230000780c */ /* 0x000fe20003f24270 */
[----:B-1----:R-:W-:Y:S01]  /*3f0d0*/  IMAD.MOV.U32 R5, RZ, RZ, R213 ;  /* 0x000000ffff057224 */ /* 0x002fe200078e00d5 */
[----:B------:R-:W-:Y:S01]  /*3f0e0*/  MOV R4, R212 ;  /* 0x000000d400047202 */ /* 0x000fe20000000f00 */
[----:B--2---:R-:W2:Y:S04]  /*3f0f0*/  LDL.LU R213, [R1+0x438] ;  /* 0x0004380001d57983 */ /* 0x004ea80000300800 */
[----:B------:R-:W2:Y:S04]  /*3f100*/  LDL.LU R212, [R1+0x43c] ;  /* 0x00043c0001d47983 */ /* 0x000ea80000300800 */
[----:B------:R1:W-:Y:S01]  /*3f110*/  LDGSTS.E [R2+0x8008], desc[UR8][R4.64], P2 ;  /* 0x0800800004027fae */ /* 0x0003e20009121848 */
[----:B------:R-:W-:-:S04]  /*3f120*/  IADD3 R8, P3, R8, UR4, RZ ;  /* 0x0000000408087c10 */ /* 0x000fc8000ff7e0ff */
[----:B------:R-:W-:Y:S02]  /*3f130*/  IADD3.X R9, R9, UR6, RZ, P3, !PT ;  /* 0x0000000609097c10 */ /* 0x000fe40009ffe4ff */
[----:B-1----:R-:W-:Y:S02]  /*3f140*/  SEL R4, RZ, 0x4, !P1 ;  /* 0x00000004ff047807 */ /* 0x002fe40004800000 */
[----:B------:R-:W-:Y:S02]  /*3f150*/  IADD3 R3, P4, R3, UR4, RZ ;  /* 0x0000000403037c10 */ /* 0x000fe4000ff9e0ff */
[----:B------:R-:W-:Y:S02]  /*3f160*/  SEL R4, R4, RZ, !P0 ;  /* 0x000000ff04047207 */ /* 0x000fe40004000000 */
[----:B------:R-:W-:Y:S01]  /*3f170*/  IADD3.X R7, R7, UR6, RZ, P4, !PT ;  /* 0x0000000607077c10 */ /* 0x000fe2000a7fe4ff */
[----:B------:R-:W-:Y:S01]  /*3f180*/  STL [R1+0x264], R8 ;  /* 0x0002640801007387 */ /* 0x000fe20000100800 */
[----:B------:R-:W-:Y:S01]  /*3f190*/  ISETP.NE.U32.AND P1, PT, R4, RZ, PT ;  /* 0x000000ff0400720c */ /* 0x000fe20003f25070 */
[----:B------:R-:W-:Y:S01]  /*3f1a0*/  IMAD.MOV.U32 R5, RZ, RZ, R9 ;  /* 0x000000ffff057224 */ /* 0x000fe200078e0009 */
[----:B------:R-:W-:Y:S01]  /*3f1b0*/  MOV R4, R8 ;  /* 0x0000000800047202 */ /* 0x000fe20000000f00 */
[----:B------:R1:W-:Y:S04]  /*3f1c0*/  STL [R1+0x260], R9 ;  /* 0x0002600901007387 */ /* 0x0003e80000100800 */
[----:B------:R-:W-:Y:S04]  /*3f1d0*/  STL [R1+0x26c], R3 ;  /* 0x00026c0301007387 */ /* 0x000fe80000100800 */
[----:B------:R1:W-:Y:S04]  /*3f1e0*/  STL [R1+0x268], R7 ;  /* 0x0002680701007387 */ /* 0x0003e80000100800 */
[----:B-1----:R-:W2:Y:S04]  /*3f1f0*/  LDL.LU R9, [R1+0x440] ;  /* 0x0004400001097983 */ /* 0x002ea80000300800 */
[----:B------:R-:W2:Y:S04]  /*3f200*/  LDL.LU R8, [R1+0x444] ;  /* 0x0004440001087983 */ /* 0x000ea80000300800 */
[----:B------:R1:W-:Y:S02]  /*3f210*/  LDGSTS.E [R2+0xc008], desc[UR8][R4.64], P2 ;  /* 0x0c00800004027fae */ /* 0x0003e40009121848 */
[----:B-1----:R-:W-:Y:S01]  /*3f220*/  IMAD.MOV.U32 R5, RZ, RZ, R7 ;  /* 0x000000ffff057224 */ /* 0x002fe200078e0007 */
[----:B------:R-:W-:Y:S01]  /*3f230*/  MOV R4, R3 ;  /* 0x0000000300047202 */ /* 0x000fe20000000f00 */
        /* <DEDUP_REMOVED lines=8> */
[----:B---3--:R-:W-:Y:S01]  /*3f2c0*/  IADD3.X R215, R215, UR6, RZ, P3, !PT ;  /* 0x00000006d7d77c10 */ /* 0x008fe20009ffe4ff */
[----:B------:R-:W-:Y:S01]  /*3f2d0*/  STL [R1+0x274], R214 ;  /* 0x000274d601007387 */ /* 0x000fe20000100800 */
[----:B------:R-:W-:-:S03]  /*3f2e0*/  MOV R4, R214 ;  /* 0x000000d600047202 */ /* 0x000fc60000000f00 */
[----:B------:R-:W-:Y:S01]  /*3f2f0*/  IMAD.MOV.U32 R5, RZ, RZ, R215 ;  /* 0x000000ffff057224 */ /* 0x000fe200078e00d7 */
[----:B------:R1:W-:Y:S04]  /*3f300*/  STL [R1+0x270], R215 ;  /* 0x000270d701007387 */ /* 0x0003e80000100800 */
[----:B------:R3:W-:Y:S01]  /*3f310*/  LDGSTS.E [R2+0xc00c], desc[UR8][R4.64], P1 ;  /* 0x0c00c00004027fae */ /* 0x0007e20008921848 */
[----:B--2---:R-:W-:-:S04]  /*3f320*/  IADD3 R212, P4, R212, UR4, RZ ;  /* 0x00000004d4d47c10 */ /* 0x004fc8000ff9e0ff */
[----:B------:R-:W-:Y:S01]  /*3f330*/  IADD3.X R213, R213, UR6, RZ, P4, !PT ;  /* 0x00000006d5d57c10 */ /* 0x000fe2000a7fe4ff */
[----:B------:R-:W-:Y:S01]  /*3f340*/  STL [R1+0x43c], R212 ;  /* 0x00043cd401007387 */ /* 0x000fe20000100800 */
[----:B---3--:R-:W-:-:S03]  /*3f350*/  MOV R4, R212 ;  /* 0x000000d400047202 */ /* 0x008fc60000000f00 */
[----:B------:R2:W-:Y:S01]  /*3f360*/  STL [R1+0x438], R213 ;  /* 0x000438d501007387 */ /* 0x0005e20000100800 */
[----:B------:R-:W-:-:S03]  /*3f370*/  IMAD.MOV.U32 R5, RZ, RZ, R213 ;  /* 0x000000ffff057224 */ /* 0x000fc600078e00d5 */
[----:B-1----:R-:W3:Y:S01]  /*3f380*/  LDL.LU R215, [R1+0x450] ;  /* 0x0004500001d77983 */ /* 0x002ee20000300800 */
[----:B------:R-:W-:-:S03]  /*3f390*/  ISETP.GT.AND P1, PT, R0, 0x41, PT ;  /* 0x000000410000780c */ /* 0x000fc60003f24270 */
[----:B------:R-:W4:Y:S04]  /*3f3a0*/  LDL.LU R214, [R1+0x454] ;  /* 0x0004540001d67983 */ /* 0x000f280000300800 */
[----:B--2---:R-:W2:Y:S04]  /*3f3b0*/  LDL.LU R213, [R1+0x458] ;  /* 0x0004580001d57983 */ /* 0x004ea80000300800 */
[----:B------:R-:W2:Y:S04]  /*3f3c0*/  LDL.LU R212, [R1+0x45c] ;  /* 0x00045c0001d47983 */ /* 0x000ea80000300800 */
[----:B------:R1:W-:Y:S02]  /*3f3d0*/  LDGSTS.E [R2+0x10000], desc[UR8][R4.64], P2 ;  /* 0x1000000004027fae */ /* 0x0003e40009121848 */
[----:B-1----:R-:W-:-:S02]  /*3f3e0*/  SEL R4, RZ, 0x4, !P1 ;  /* 0x00000004ff047807 */ /* 0x002fc40004800000 */
[----:B------:R-:W-:Y:S02]  /*3f3f0*/  IADD3 R8, P3, R8, UR4, RZ ;  /* 0x0000000408087c10 */ /* 0x000fe4000ff7e0ff */
[----:B------:R-:W-:Y:S02]  /*3f400*/  SEL R4, R4, RZ, !P0 ;  /* 0x000000ff04047207 */ /* 0x000fe40004000000 */
[----:B------:R-:W-:Y:S02]  /*3f410*/  IADD3.X R9, R9, UR6, RZ, P3, !PT ;  /* 0x0000000609097c10 */ /* 0x000fe40009ffe4ff */
[----:B------:R-:W-:Y:S01]  /*3f420*/  ISETP.NE.U32.AND P1, PT, R4, RZ, PT ;  /* 0x000000ff0400720c */ /* 0x000fe20003f25070 */
[----:B------:R-:W-:Y:S01]  /*3f430*/  STL [R1+0x444], R8 ;  /* 0x0004440801007387 */ /* 0x000fe20000100800 */
[----:B------:R-:W-:Y:S01]  /*3f440*/  MOV R4, R8 ;  /* 0x0000000800047202 */ /* 0x000fe20000000f00 */
[----:B------:R-:W-:Y:S02]  /*3f450*/  IMAD.MOV.U32 R5, RZ, RZ, R9 ;  /* 0x000000ffff057224 */ /* 0x000fe400078e0009 */
[----:B------:R1:W-:Y:S04]  /*3f460*/  STL [R1+0x440], R9 ;  /* 0x0004400901007387 */ /* 0x0003e80000100800 */
[----:B------:R1:W-:Y:S01]  /*3f470*/  LDGSTS.E [R2+0x14000], desc[UR8][R4.64], P2 ;  /* 0x1400000004027fae */ /* 0x0003e20009121848 */
[----:B------:R-:W-:-:S04]  /*3f480*/  IADD3 R3, P4, R3, UR4, RZ ;  /* 0x0000000403037c10 */ /* 0x000fc8000ff9e0ff */
[----:B------:R-:W-:Y:S01]  /*3f490*/  IADD3.X R7, R7, UR6, RZ, P4, !PT ;  /* 0x0000000607077c10 */ /* 0x000fe2000a7fe4ff */
[----:B------:R-:W-:Y:S01]  /*3f4a0*/  STL [R1+0x44c], R3 ;  /* 0x00044c0301007387 */ /* 0x000fe20000100800 */
[----:B-1----:R-:W-:-:S03]  /*3f4b0*/  MOV R4, R3 ;  /* 0x0000000300047202 */ /* 0x002fc60000000f00 */
[----:B------:R1:W-:Y:S01]  /*3f4c0*/  STL [R1+0x448], R7 ;  /* 0x0004480701007387 */ /* 0x0003e20000100800 */
[----:B------:R-:W-:-:S03]  /*3f4d0*/  IMAD.MOV.U32 R5, RZ, RZ, R7 ;  /* 0x000000ffff057224 */ /* 0x000fc600078e0007 */
[----:B------:R-:W2:Y:S04]  /*3f4e0*/  LDL.LU R9, [R1+0x460] ;  /* 0x0004600001097983 */ /* 0x000ea80000300800 */
[----:B------:R-:W2:Y:S04]  /*3f4f0*/  LDL.LU R8, [R1+0x464] ;  /* 0x0004640001087983 */ /* 0x000ea80000300800 */
[----:B-1----:R-:W2:Y:S04]  /*3f500*/  LDL.LU R7, [R1+0x468] ;  /* 0x0004680001077983 */ /* 0x002ea80000300800 */
        /* <DEDUP_REMOVED lines=25> */
[----:B------:R-:W-:-:S02]  /*3f6a0*/  IADD3 R8, P3, R8, UR4, RZ ;  /* 0x0000000408087c10 */ /* 0x000fc4000ff7e0ff */
[----:B-1----:R-:W-:Y:S02]  /*3f6b0*/  SEL R4, RZ, 0x4, !P1 ;  /* 0x00000004ff047807 */ /* 0x002fe40004800000 */
[----:B------:R-:W-:Y:S02]  /*3f6c0*/  IADD3.X R9, R9, UR6, RZ, P3, !PT ;  /* 0x0000000609097c10 */ /* 0x000fe40009ffe4ff */
[----:B------:R-:W-:Y:S02]  /*3f6d0*/  IADD3 R3, P4, R3, UR4, RZ ;  /* 0x0000000403037c10 */ /* 0x000fe4000ff9e0ff */
[----:B------:R-:W-:Y:S02]  /*3f6e0*/  SEL R4, R4, RZ, !P0 ;  /* 0x000000ff04047207 */ /* 0x000fe40004000000 */
[----:B------:R-:W-:Y:S01]  /*3f6f0*/  IADD3.X R7, R7, UR6, RZ, P4, !PT ;  /* 0x0000000607077c10 */ /* 0x000fe2000a7fe4ff */
[----:B------:R-:W-:Y:S01]  /*3f700*/  STL [R1+0x464], R8 ;  /* 0x0004640801007387 */ /* 0x000fe20000100800 */
[----:B------:R-:W-:Y:S01]  /*3f710*/  ISETP.NE.U32.AND P1, PT, R4, RZ, PT ;  /* 0x000000ff0400720c */ /* 0x000fe20003f25070 */
[----:B------:R-:W-:-:S02]  /*3f720*/  IMAD.MOV.U32 R5, RZ, RZ, R9 ;  /* 0x000000ffff057224 */ /* 0x000fc400078e0009 */
[----:B------:R1:W-:Y:S01]  /*3f730*/  STL [R1+0x460], R9 ;  /* 0x0004600901007387 */ /* 0x0003e20000100800 */
[----:B------:R-:W-:-:S03]  /*3f740*/  MOV R4, R8 ;  /* 0x0000000800047202 */ /* 0x000fc60000000f00 */
        /* <DEDUP_REMOVED lines=16> */
[----:B------:R-:W-:-:S03]  /*3f850*/  MOV R4, R214 ;  /* 0x000000d600047202 */ /* 0x000fc60000000f00 */
[----:B------:R-:W-:-:S05]  /*3f860*/  IMAD.MOV.U32 R5, RZ, RZ, R215 ;  /* 0x000000ffff057224 */ /* 0x000fca00078e00d7 */
[----:B------:R1:W-:Y:S01]  /*3f870*/  LDGSTS.E [R2+0x1400c], desc[UR8][R4.64], P1 ;  /* 0x1400c00004027fae */ /* 0x0003e20008921848 */
[----:B--2---:R-:W-:-:S04]  /*3f880*/  IADD3 R212, P4, R212, UR4, RZ ;  /* 0x00000004d4d47c10 */ /* 0x004fc8000ff9e0ff */
[----:B------:R-:W-:Y:S02]  /*3f890*/  IADD3.X R213, R213, UR6, RZ, P4, !PT ;  /* 0x00000006d5d57c10 */ /* 0x000fe4000a7fe4ff */
[----:B-1----:R-:W-:-:S03]  /*3f8a0*/  MOV R4, R212 ;  /* 0x000000d400047202 */ /* 0x002fc60000000f00 */
[----:B------:R-:W-:Y:S01]  /*3f8b0*/  IMAD.MOV.U32 R5, RZ, RZ, R213 ;  /* 0x000000ffff057224 */ /* 0x000fe200078e00d5 */
[----:B------:R-:W-:-:S04]  /*3f8c0*/  ISETP.GT.AND P1, PT, R0, 0x61, PT ;  /* 0x000000610000780c */ /* 0x000fc80003f24270 */
[----:B------:R1:W-:Y:S02]  /*3f8d0*/  LDGSTS.E [R2+0x18000], desc[UR8][R4.64], P2 ;  /* 0x1800000004027fae */ /* 0x0003e40009121848 */
[----:B-1----:R-:W-:-:S04]  /*3f8e0*/  SEL R4, RZ, 0x4, !P1 ;  /* 0x00000004ff047807 */ /* 0x002fc80004800000 */
[----:B------:R-:W-:-:S04]  /*3f8f0*/  SEL R4, R4, RZ, !P0 ;  /* 0x000000ff04047207 */ /* 0x000fc80004000000 */
[----:B------:R-:W-:Y:S01]  /*3f900*/  ISETP.NE.U32.AND P1, PT, R4, RZ, PT ;  /* 0x000000ff0400720c */ /* 0x000fe20003f25070 */
[----:B------:R1:W-:Y:S01]  /*3f910*/  STL [R1+0x474], R214 ;  /* 0x000474d601007387 */ /* 0x0003e20000100800 */
[----:B------:R-:W-:-:S04]  /*3f920*/  IADD3 R8, P3, R8, UR4, RZ ;  /* 0x0000000408087c10 */ /* 0x000fc8000ff7e0ff */
[----:B------:R-:W-:Y:S02]  /*3f930*/  IADD3.X R9, R9, UR6, RZ, P3, !PT ;  /* 0x0000000609097c10 */ /* 0x000fe40009ffe4ff */
[----:B------:R-:W-:-:S03]  /*3f940*/  MOV R4, R8 ;  /* 0x0000000800047202 */ /* 0x000fc60000000f00 */
[----:B------:R-:W-:Y:S01]  /*3f950*/  IMAD.MOV.U32 R5, RZ, RZ, R9 ;  /* 0x000000ffff057224 */ /* 0x000fe200078e0009 */
[----:B------:R2:W-:Y:S04]  /*3f960*/  STL [R1+0x470], R215 ;  /* 0x000470d701007387 */ /* 0x0005e80000100800 */
[----:B------:R-:W-:Y:S01]  /*3f970*/  STL [R1+0x63c], R212 ;  /* 0x00063cd401007387 */ /* 0x000fe20000100800 */
[----:B------:R-:W-:-:S03]  /*3f980*/  IADD3 R3, P4, R3, UR4, RZ ;  /* 0x0000000403037c10 */ /* 0x000fc6000ff9e0ff */
[----:B------:R3:W-:Y:S01]  /*3f990*/  LDGSTS.E [R2+0x1c000], desc[UR8][R4.64], P2 ;  /* 0x1c00000004027fae */ /* 0x0007e20009121848 */
[----:B------:R-:W-:-:S03]  /*3f9a0*/  IADD3.X R7, R7, UR6, RZ, P4, !PT ;  /* 0x0000000607077c10 */ /* 0x000fc6000a7fe4ff */
[----:B------:R4:W-:Y:S01]  /*3f9b0*/  STL [R1+0x638], R213 ;  /* 0x000638d501007387 */ /* 0x0009e20000100800 */
[----:B------:R-:W-:-:S03]  /*3f9c0*/  ISETP.GT.AND P2, PT, R0, 0x62, PT ;  /* 0x000000620000780c */ /* 0x000fc60003f44270 */
[----:B-1----:R-:W4:Y:S01]  /*3f9d0*/  LDL.LU R214, [R1+0x65c] ;  /* 0x00065c0001d67983 */ /* 0x002f220000300800 */
[----:B---3--:R-:W-:Y:S01]  /*3f9e0*/  MOV R4, R3 ;  /* 0x0000000300047202 */ /* 0x008fe20000000f00 */
[----:B------:R-:W-:Y:S02]  /*3f9f0*/  IMAD.MOV.U32 R5, RZ, RZ, R7 ;  /* 0x000000ffff057224 */ /* 0x000fe400078e0007 */
[----:B------:R-:W-:Y:S04]  /*3fa00*/  STL [R1+0x644], R8 ;  /* 0x0006440801007387 */ /* 0x000fe80000100800 */
[----:B------:R1:W-:Y:S04]  /*3fa10*/  STL [R1+0x640], R9 ;  /* 0x0006400901007387 */ /* 0x0003e80000100800 */
[----:B------:R-:W-:Y:S04]  /*3fa20*/  STL [R1+0x64c], R3 ;  /* 0x00064c0301007387 */ /* 0x000fe80000100800 */
[----:B--2---:R-:W2:Y:S04]  /*3fa30*/  LDL.LU R215, [R1+0x658] ;  /* 0x0006580001d77983 */ /* 0x004ea80000300800 */
[----:B------:R3:W-:Y:S04]  /*3fa40*/  STL [R1+0x648], R7 ;  /* 0x0006480701007387 */ /* 0x0007e80000100800 */
[----:B------:R1:W-:Y:S04]  /*3fa50*/  LDGSTS.E [R2+0x18004], desc[UR8][R4.64], P1 ;  /* 0x1800400004027fae */ /* 0x0003e80008921848 */
[----:B----4-:R-:W4:Y:S04]  /*3fa60*/  LDL.LU R213, [R1+0x660] ;  /* 0x0006600001d57983 */ /* 0x010f280000300800 */
[----:B------:R-:W4:Y:S01]  /*3fa70*/  LDL.LU R212, [R1+0x664] ;  /* 0x0006640001d47983 */ /* 0x000f220000300800 */
[----:B-1----:R-:W-:-:S03]  /*3fa80*/  SEL R4, RZ, 0x4, !P2 ;  /* 0x00000004ff047807 */ /* 0x002fc60005000000 */
[----:B------:R-:W4:Y:S01]  /*3fa90*/  LDL.LU R9, [R1+0x668] ;  /* 0x0006680001097983 */ /* 0x000f220000300800 */
[----:B------:R-:W-:-:S03]  /*3faa0*/  SEL R4, R4, RZ, !P0 ;  /* 0x000000ff04047207 */ /* 0x000fc60004000000 */
[----:B------:R-:W4:Y:S04]  /*3fab0*/  LDL.LU R8, [R1+0x66c] ;  /* 0x00066c0001087983 */ /* 0x000f280000300800 */
[----:B---3--:R-:W3:Y:S04]  /*3fac0*/  LDL.LU R7, [R1+0x670] ;  /* 0x0006700001077983 */ /* 0x008ee80000300800 */
[----:B------:R-:W3:Y:S01]  /*3fad0*/  LDL.LU R3, [R1+0x674] ;  /* 0x0006740001037983 */ /* 0x000ee20000300800 */
[----:B------:R-:W-:-:S03]  /*3fae0*/  ISETP.NE.U32.AND P2, PT, R4, RZ, PT ;  /* 0x000000ff0400720c */ /* 0x000fc60003f45070 */
[----:B------:R-:W4:Y:S04]  /*3faf0*/  LDL.LU R5, [R1+0x654] ;  /* 0x0006540001057983 */ /* 0x000f280000300800 */
[----:B------:R-:W3:Y:S01]  /*3fb00*/  LDL.LU R4, [R1+0x650] ;  /* 0x0006500001047983 */ /* 0x000ee20000300800 */
[----:B------:R-:W-:-:S04]  /*3fb10*/  IADD3 R214, P4, R214, UR4, RZ ;  /* 0x00000004d6d67c10 */ /* 0x000fc8000ff9e0ff */
[----:B--2---:R-:W-:Y:S02]  /*3fb20*/  IADD3.X R215, R215, UR6, RZ, P4, !PT ;  /* 0x00000006d7d77c10 */ /* 0x004fe4000a7fe4ff */
[----:B----4-:R-:W-:-:S04]  /*3fb30*/  IADD3 R5, P3, R5, UR4, RZ ;  /* 0x0000000405057c10 */ /* 0x010fc8000ff7e0ff */
[----:B---3--:R-:W-:Y:S01]  /*3fb40*/  IADD3.X R4, R4, UR6, RZ, P3, !PT ;  /* 0x0000000604047c10 */ /* 0x008fe20009ffe4ff */
[----:B------:R1:W-:Y:S04]  /*3fb50*/  STL [R1+0x654], R5 ;  /* 0x0006540501007387 */ /* 0x0003e80000100800 */
[----:B------:R2:W-:Y:S01]  /*3fb60*/  STL [R1+0x650], R4 ;  /* 0x0006500401007387 */ /* 0x0005e20000100800 */
[----:B-1----:R-:W-:-:S04]  /*3fb70*/  LOP3.LUT R5, R5, R4, RZ, 0x3c, !PT ;  /* 0x0000000405057212 */ /* 0x002fc800078e3cff */
[----:B--2---:R-:W-:-:S04]  /*3fb80*/  LOP3.LUT R4, R5, R4, RZ, 0x3c, !PT ;  /* 0x0000000405047212 */ /* 0x004fc800078e3cff */
[----:B------:R-:W-:-:S05]  /*3fb90*/  LOP3.LUT R5, R5, R4, RZ, 0x3c, !PT ;  /* 0x0000000405057212 */ /* 0x000fca00078e3cff */
[----:B------:R1:W-:Y:S01]  /*3fba0*/  LDGSTS.E [R2+0x1c004], desc[UR8][R4.64], P1 ;  /* 0x1c00400004027fae */ /* 0x0003e20008921848 */
[----:B------:R-:W-:Y:S02]  /*3fbb0*/  ISETP.GT.AND P1, PT, R0, 0x63, PT ;  /* 0x000000630000780c */ /* 0x000fe40003f24270 */
[----:B------:R-:W-:Y:S02]  /*3fbc0*/  IADD3 R212, P3, R212, UR4, RZ ;  /* 0x00000004d4d47c10 */ /* 0x000fe4000ff7e0ff */
[----:B-1----:R-:W-:Y:S01]  /*3fbd0*/  MOV R4, R214 ;  /* 0x000000d600047202 */ /* 0x002fe20000000f00 */
[----:B------:R-:W-:-:S05]  /*3fbe0*/  IMAD.MOV.U32 R5, RZ, RZ, R215 ;  /* 0x000000ffff057224 */ /* 0x000fca00078e00d7 */
[----:B------:R1:W-:Y:S01]  /*3fbf0*/  LDGSTS.E [R2+0x18008], desc[UR8][R4.64], P2 ;  /* 0x1800800004027fae */ /* 0x0003e20009121848 */
[----:B------:R-:W-:Y:S02]  /*3fc00*/  IADD3.X R213, R213, UR6, RZ, P3, !PT ;  /* 0x00000006d5d57c10 */ /* 0x000fe40009ffe4ff */
[----:B-1----:R-:W-:-:S04]  /*3fc10*/  SEL R4, RZ, 0x4, !P1 ;  /* 0x00000004ff047807 */ /* 0x002fc80004800000 */
[----:B------:R-:W-:Y:S01]  /*3fc20*/  SEL R4, R4, RZ, !P0 ;  /* 0x000000ff04047207 */ /* 0x000fe20004000000 */
[----:B------:R-:W-:-:S03]  /*3fc30*/  IMAD.MOV.U32 R5, RZ, RZ, R213 ;  /* 0x000000ffff057224 */ /* 0x000fc600078e00d5 */
[----:B------:R-:W-:Y:S02]  /*3fc40*/  ISETP.NE.U32.AND P1, PT, R4, RZ, PT ;  /* 0x000000ff0400720c */ /* 0x000fe40003f25070 */
[----:B------:R-:W-:Y:S02]  /*3fc50*/  MOV R4, R212 ;  /* 0x000000d400047202 */ /* 0x000fe40000000f00 */
[----:B------:R-:W-:-:S03]  /*3fc60*/  IADD3 R3, P3, R3, UR4, RZ ;  /* 0x0000000403037c10 */ /* 0x000fc6000ff7e0ff */
[----:B------:R1:W-:Y:S01]  /*3fc70*/  LDGSTS.E [R2+0x1c008], desc[UR8][R4.64], P2 ;  /* 0x1c00800004027fae */ /* 0x0003e20009121848 */
[----:B------:R-:W-:-:S03]  /*3fc80*/  IADD3 R8, P2, R8, UR4, RZ ;  /* 0x0000000408087c10 */ /* 0x000fc6000ff5e0ff */
[----:B------:R-:W-:Y:S01]  /*3fc90*/  STL [R1+0x65c], R214 ;  /* 0x00065cd601007387 */ /* 0x000fe20000100800 */
[----:B------:R-:W-:Y:S02]  /*3fca0*/  IADD3.X R9, R9, UR6, RZ, P2, !PT ;  /* 0x0000000609097c10 */ /* 0x000fe400097fe4ff */
[----:B------:R-:W-:Y:S01]  /*3fcb0*/  IADD3.X R7, R7, UR6, RZ, P3, !PT ;  /* 0x0000000607077c10 */ /* 0x000fe20009ffe4ff */
[----:B------:R-:W-:Y:S04]  /*3fcc0*/  STL [R1+0x658], R215 ;  /* 0x000658d701007387 */ /* 0x000fe80000100800 */
[----:B------:R-:W-:Y:S04]  /*3fcd0*/  STL [R1+0x664], R212 ;  /* 0x000664d401007387 */ /* 0x000fe80000100800 */
[----:B------:R2:W-:Y:S04]  /*3fce0*/  STL [R1+0x660], R213 ;  /* 0x000660d501007387 */ /* 0x0005e80000100800 */
[----:B------:R-:W-:Y:S04]  /*3fcf0*/  STL [R1+0x66c], R8 ;  /* 0x00066c0801007387 */ /* 0x000fe80000100800 */
[----:B------:R3:W-:Y:S04]  /*3fd00*/  STL [R1+0x668], R9 ;  /* 0x0006680901007387 */ /* 0x0007e80000100800 */
[----:B------:R-:W-:Y:S04]  /*3fd10*/  STL [R1+0x674], R3 ;  /* 0x0006740301007387 */ /* 0x000fe80000100800 */
[----:B------:R4:W-:Y:S04]  /*3fd20*/  STL [R1+0x670], R7 ;  /* 0x0006700701007387 */ /* 0x0009e80000100800 */
[----:B--2---:R-:W2:Y:S04]  /*3fd30*/  LDL.LU R213, [R1+0x278] ;  /* 0x0002780001d57983 */ /* 0x004ea80000300800 */
[----:B------:R-:W2:Y:S01]  /*3fd40*/  LDL.LU R212, [R1+0x27c] ;  /* 0x00027c0001d47983 */ /* 0x000ea20000300800 */
[----:B-1----:R-:W-:Y:S01]  /*3fd50*/  MOV R4, R8 ;  /* 0x0000000800047202 */ /* 0x002fe20000000f00 */
[----:B------:R-:W-:-:S02]  /*3fd60*/  IMAD.MOV.U32 R5, RZ, RZ, R9 ;  /* 0x000000ffff057224 */ /* 0x000fc400078e0009 */
[----:B---3--:R-:W3:Y:S04]  /*3fd70*/  LDL.LU R9, [R1+0x280] ;  /* 0x0002800001097983 */ /* 0x008ee80000300800 */
[----:B------:R1:W-:Y:S04]  /*3fd80*/  LDGSTS.E [R2+0x1800c], desc[UR8][R4.64], P1 ;  /* 0x1800c00004027fae */ /* 0x0003e80008921848 */
[----:B------:R-:W3:Y:S01]  /*3fd90*/  LDL.LU R8, [R1+0x284] ;  /* 0x0002840001087983 */ /* 0x000ee20000300800 */
[----:B-1----:R-:W-:Y:S01]  /*3fda0*/  IMAD.MOV.U32 R5, RZ, RZ, R7 ;  /* 0x000000ffff057224 */ /* 0x002fe200078e0007 */
[----:B------:R-:W-:-:S02]  /*3fdb0*/  MOV R4, R3 ;  /* 0x0000000300047202 */ /* 0x000fc40000000f00 */
[----:B----4-:R-:W4:Y:S04]  /*3fdc0*/  LDL.LU R7, [R1+0x288] ;  /* 0x0002880001077983 */ /* 0x010f280000300800 */
[----:B------:R-:W4:Y:S04]  /*3fdd0*/  LDL.LU R3, [R1+0x28c] ;  /* 0x00028c0001037983 */ /* 0x000f280000300800 */
[----:B------:R1:W-:Y:S01]  /*3fde0*/  LDGSTS.E [R2+0x1c00c], desc[UR8][R4.64], P1 ;  /* 0x1c00c00004027fae */ /* 0x0003e20008921848 */
[----:B------:R-:W-:-:S04]  /*3fdf0*/  ISETP.GT.AND P1, PT, R0, 0x4, PT ;  /* 0x000000040000780c */ /* 0x000fc80003f24270 */
[----:B-1----:R-:W-:-:S04]  /*3fe00*/  SEL R2, RZ, 0x4, !P1 ;  /* 0x00000004ff027807 */ /* 0x002fc80004800000 */
[----:B------:R-:W-:Y:S02]  /*3fe10*/  SEL R2, R2, RZ, !P0 ;  /* 0x000000ff02027207 */ /* 0x000fe40004000000 */
[----:B------:R-:W-:Y:S02]  /*3fe20*/  IADD3 R220, P1, R220, UR4, RZ ;  /* 0x00000004dcdc7c10 */ /* 0x000fe4000ff3e0ff */
[----:B------:R-:W-:Y:S02]  /*3fe30*/  ISETP.NE.U32.AND P2, PT, R2, RZ, PT ;  /* 0x000000ff0200720c */ /* 0x000fe40003f45070 */
[----:B------:R-:W-:Y:S02]  /*3fe40*/  LOP3.LUT R2, R6, 0x10, RZ, 0x3c, !PT ;  /* 0x0000001006027812 */ /* 0x000fe400078e3cff */
[----:B------:R-:W-:Y:S01]  /*3fe50*/  IADD3.X R219, R219, UR6, RZ, P1, !PT ;  /* 0x00000006dbdb7c10 */ /* 0x000fe20008ffe4ff */
[----:B------:R-:W-:Y:S01]  /*3fe60*/  IMAD.MOV.U32 R4, RZ, RZ, R220 ;  /* 0x000000ffff047224 */ /* 0x000fe200078e00dc */
[----:B------:R-:W-:-:S02]  /*3fe70*/  IADD3 R2, R2, UR16, RZ ;  /* 0x0000001002027c10 */ /* 0x000fc4000fffe0ff */
[----:B------:R-:W-:Y:S02]  /*3fe80*/  MOV R5, R219 ;  /* 0x000000db00057202 */ /* 0x000fe40000000f00 */
[----:B------:R-:W-:-:S03]  /*3fe90*/  ISETP.GT.AND P1, PT, R0, 0x5, PT ;  /* 0x000000050000780c */ /* 0x000fc60003f24270 */
[----:B------:R1:W-:Y:S01]  /*3fea0*/  LDGSTS.E [R2], desc[UR8][R4.64], P2 ;  /* 0x0000000004027fae */ /* 0x0003e20009121848 */
[----:B------:R-:W-:Y:S02]  /*3feb0*/  IADD3 R222, P3, R222, UR4, RZ ;  /* 0x00000004dede7c10 */ /* 0x000fe4000ff7e0ff */
[----:B------:R-:W-:Y:S02]  /*3fec0*/  IADD3 R224, P4, R224, UR4, RZ ;  /* 0x00000004e0e07c10 */ /* 0x000fe4000ff9e0ff */
[----:B------:R-:W-:Y:S02]  /*3fed0*/  IADD3.X R221, R221, UR6, RZ, P3, !PT ;  /* 0x00000006dddd7c10 */ /* 0x000fe40009ffe4ff */
[----:B-1----:R-:W-:-:S04]  /*3fee0*/  SEL R4, RZ, 0x4, !P1 ;  /* 0x00000004ff047807 */ /* 0x002fc80004800000 */
[----:B------:R-:W-:Y:S02]  /*3fef0*/  SEL R4, R4, RZ, !P0 ;  /* 0x000000ff04047207 */ /* 0x000fe40004000000 */
[----:B------:R-:W-:Y:S02]  /*3ff00*/  MOV R5, R221 ;  /* 0x000000dd00057202 */ /* 0x000fe40000000f00 */
[----:B------:R-:W-:Y:S01]  /*3ff10*/  ISETP.NE.U32.AND P1, PT, R4, RZ, PT ;  /* 0x000000ff0400720c */ /* 0x000fe20003f25070 */
[----:B------:R-:W-:Y:S01]  /*3ff20*/  IMAD.MOV.U32 R4, RZ, RZ, R222 ;  /* 0x000000ffff047224 */ /* 0x000fe200078e00de */
[----:B------:R-:W-:-:S04]  /*3ff30*/  IADD3.X R223, R223, UR6, RZ, P4, !PT ;  /* 0x00000006dfdf7c10 */ /* 0x000fc8000a7fe4ff */
[----:B------:R1:W-:Y:S01]  /*3ff40*/  LDGSTS.E [R2+0x4000], desc[UR8][R4.64], P2 ;  /* 0x0400000004027fae */ /* 0x0003e20009121848 */
[----:B------:R-:W-:Y:S02]  /*3ff50*/  ISETP.GT.AND P2, PT, R0, 0x6, PT ;  /* 0x000000060000780c */ /* 0x000fe40003f44270 */
[----:B------:R-:W-:Y:S01]  /*3ff60*/  IADD3 R226, P3, R226, UR4, RZ ;  /* 0x00000004e2e27c10 */ /* 0x000fe2000ff7e0ff */
[----:B-1----:R-:W-:Y:S01]  /*3ff70*/  IMAD.MOV.U32 R4, RZ, RZ, R224 ;  /* 0x000000ffff047224 */ /* 0x002fe200078e00e0 */
[----:B------:R-:W-:-:S05]  /*3ff80*/  MOV R5, R223 ;  /* 0x000000df00057202 */ /* 0x000fca0000000f00 */
[----:B------:R1:W-:Y:S01]  /*3ff90*/  LDGSTS.E [R2+0x4], desc[UR8][R4.64], P1 ;  /* 0x0000400004027fae */ /* 0x0003e20008921848 */
[----:B------:R-:W-:Y:S02]  /*3ffa0*/  IADD3.X R225, R225, UR6, RZ, P3, !PT ;  /* 0x00000006e1e17c10 */ /* 0x000fe40009ffe4ff */
[----:B------:R-:W-:Y:S02]  /*3ffb0*/  IADD3 R228, P4, R228, UR4, RZ ;  /* 0x00000004e4e47c10 */ /* 0x000fe4000ff9e0ff */
        /* <DEDUP_REMOVED lines=27> */
[----:B-1----:R-:W-:-:S04]  /*40170*/  SEL R4, RZ, 0x4, !P2 ;  /* 0x00000004ff047807 */ /* 0x002fc80005000000 */
[----:B------:R-:W-:Y:S02]  /*40180*/  SEL R4, R4, RZ, !P0 ;  /* 0x000000ff04047207 */ /* 0x000fe40004000000 */
[----:B------:R-:W-:Y:S02]  /*40190*/  MOV R5, R233 ;  /* 0x000000e900057202 */ /* 0x000fe40000000f00 */
[----:B------:R-:W-:Y:S01]  /*401a0*/  ISETP.NE.U32.AND P2, PT, R4, RZ, PT ;  /* 0x000000ff0400720c */ /* 0x000fe20003f45070 */
[----:B------:R-:W-:-:S05]  /*401b0*/  IMAD.MOV.U32 R4, RZ, RZ, R234 ;  /* 0x000000ffff047224 */ /* 0x000fca00078e00ea */
[----:B------:R1:W-:Y:S01]  /*401c0*/  LDGSTS.E [R2+0x400c], desc[UR8][R4.64], P1 ;  /* 0x0400c00004027fae */ /* 0x0003e20008921848 */
[----:B------:R-:W-:Y:S02]  /*401d0*/  ISETP.GT.AND P1, PT, R0, 0x25, PT ;  /* 0x000000250000780c */ /* 0x000fe40003f24270 */
[----:B--2---:R-:W-:-:S04]  /*401e0*/  IADD3 R212, P4, R212, UR4, RZ ;  /* 0x00000004d4d47c10 */ /* 0x004fc8000ff9e0ff */
[----:B------:R-:W-:Y:S01]  /*401f0*/  IADD3.X R213, R213, UR6, RZ, P4, !PT ;  /* 0x00000006d5d57c10 */ /* 0x000fe2000a7fe4ff */
[----:B------:R-:W-:Y:S01]  /*40200*/  STL [R1+0x27c], R212 ;  /* 0x00027cd401007387 */ /* 0x000fe20000100800 */
[----:B-1----:R-:W-:-:S03]  /*40210*/  IMAD.MOV.U32 R4, RZ, RZ, R212 ;  /* 0x000000ffff047224 */ /* 0x002fc600078e00d4 */
[----:B------:R1:W-:Y:S01]  /*40220*/  STL [R1+0x278], R213 ;  /* 0x000278d501007387 */ /* 0x0003e20000100800 */
[----:B------:R-:W-:-:S03]  /*40230*/  MOV R5, R213 ;  /* 0x000000d500057202 */ /* 0x000fc60000000f00 */
[----:B------:R-:W2:Y:S04]  /*40240*/  LDL.LU R215, [R1+0x290] ;  /* 0x0002900001d77983 */ /* 0x000ea80000300800 */
[----:B------:R-:W2:Y:S04]  /*40250*/  LDL.LU R214, [R1+0x294] ;  /* 0x0002940001d67983 */ /* 0x000ea80000300800 */
[----:B-1----:R-:W2:Y:S04]  /*40260*/  LDL.LU R213, [R1+0x298] ;  /* 0x0002980001d57983 */ /* 0x002ea80000300800 */
[----:B------:R-:W2:Y:S01]  /*40270*/  LDL.LU R212, [R1+0x29c] ;  /* 0x00029c0001d47983 */ /* 0x000ea20000300800 */
[----:B---3--:R-:W-:-:S03]  /*40280*/  IADD3 R8, P3, R8, UR4, RZ ;  /* 0x0000000408087c10 */ /* 0x008fc6000ff7e0ff */
[----:B------:R1:W-:Y:S01]  /*40290*/  LDGSTS.E [R2+0x8000], desc[UR8][R4.64], P2 ;  /* 0x0800000004027fae */ /* 0x0003e20009121848 */
[----:B----4-:R-:W-:Y:S02]  /*402a0*/  IADD3 R3, P4, R3, UR4, RZ ;  /* 0x0000000403037c10 */ /* 0x010fe4000ff9e0ff */
[----:B------:R-:W-:Y:S02]  /*402b0*/  IADD3.X R9, R9, UR6, RZ, P3, !PT ;  /* 0x0000000609097c10 */ /* 0x000fe40009ffe4ff */
[----:B-1----:R-:W-:-:S04]  /*402c0*/  SEL R4, RZ, 0x4, !P1 ;  /* 0x00000004ff047807 */ /* 0x002fc80004800000 */
[----:B------:R-:W-:Y:S02]  /*402d0*/  SEL R4, R4, RZ, !P0 ;  /* 0x000000ff04047207 */ /* 0x000fe40004000000 */
[----:B------:R-:W-:Y:S02]  /*402e0*/  IADD3.X R7, R7, UR6, RZ, P4, !PT ;  /* 0x0000000607077c10 */ /* 0x000fe4000a7fe4ff */
[----:B------:R-:W-:Y:S01]  /*402f0*/  ISETP.NE.U32.AND P1, PT, R4, RZ, PT ;  /* 0x000000ff0400720c */ /* 0x000fe20003f25070 */
[----:B------:R-:W-:Y:S01]  /*40300*/  IMAD.MOV.U32 R4, RZ, RZ, R8 ;  /* 0x000000ffff047224 */ /* 0x000fe200078e0008 */
[----:B------:R-:W-:Y:S01]  /*40310*/  MOV R5, R9 ;  /* 0x0000000900057202 */ /* 0x000fe20000000f00 */
[----:B------:R-:W-:Y:S04]  /*40320*/  STL [R1+0x284], R8 ;  /* 0x0002840801007387 */ /* 0x000fe80000100800 */
[----:B------:R1:W-:Y:S04]  /*40330*/  STL [R1+0x280], R9 ;  /* 0x0002800901007387 */ /* 0x0003e80000100800 */
[----:B------:R-:W-:Y:S04]  /*40340*/  STL [R1+0x28c], R3 ;  /* 0x00028c0301007387 */ /* 0x000fe80000100800 */
[----:B------:R3:W-:Y:S04]  /*40350*/  STL [R1+0x288], R7 ;  /* 0x0002880701007387 */ /* 0x0007e80000100800 */
[----:B------:R4:W-:Y:S04]  /*40360*/  LDGSTS.E [R2+0xc000], desc[UR8][R4.64], P2 ;  /* 0x0c00000004027fae */ /* 0x0009e80009121848 */
[----:B-1----:R-:W2:Y:S04]  /*40370*/  LDL.LU R9, [R1+0x2a0] ;  /* 0x0002a00001097983 */ /* 0x002ea80000300800 */
[----:B------:R-:W2:Y:S01]  /*40380*/  LDL.LU R8, [R1+0x2a4] ;  /* 0x0002a40001087983 */ /* 0x000ea20000300800 */
[----:B----4-:R-:W-:Y:S01]  /*40390*/  MOV R5, R7 ;  /* 0x0000000700057202 */ /* 0x010fe20000000f00 */
[----:B------:R-:W-:-:S02]  /*403a0*/  IMAD.MOV.U32 R4, RZ, RZ, R3 ;  /* 0x000000ffff047224 */ /* 0x000fc400078e0003 */
[----:B---3--:R-:W3:Y:S04]  /*403b0*/  LDL.LU R7, [R1+0x2a8] ;  /* 0x0002a80001077983 */ /* 0x008ee80000300800 */
[----:B------:R-:W4:Y:S01]  /*403c0*/  LDL.LU R3, [R1+0x2ac] ;  /* 0x0002ac0001037983 */ /* 0x000f220000300800 */
[----:B------:R-:W-:-:S03]  /*403d0*/  ISETP.GT.AND P2, PT, R0, 0x26, PT ;  /* 0x000000260000780c */ /* 0x000fc60003f44270 */
[----:B------:R1:W-:Y:S02]  /*403e0*/  LDGSTS.E [R2+0x8004], desc[UR8][R4.64], P1 ;  /* 0x0800400004027fae */ /* 0x0003e40008921848 */
[----:B-1----:R-:W-:-:S04]  /*403f0*/  SEL R4, RZ, 0x4, !P2 ;  /* 0x00000004ff047807 */ /* 0x002fc80005000000 */
[----:B------:R-:W-:-:S04]  /*40400*/  SEL R4, R4, RZ, !P0 ;  /* 0x000000ff04047207 */ /* 0x000fc80004000000 */
[----:B------:R-:W-:Y:S02]  /*40410*/  ISETP.NE.U32.AND P2, PT, R4, RZ, PT ;  /* 0x000000ff0400720c */ /* 0x000fe40003f45070 */
[----:B--2---:R-:W-:-:S04]  /*40420*/  IADD3 R214, P3, R214, UR4, RZ ;  /* 0x00000004d6d67c10 */ /* 0x004fc8000ff7e0ff */
[----:B------:R-:W-:Y:S02]  /*40430*/  IADD3.X R215, R215, UR6, RZ, P3, !PT ;  /* 0x00000006d7d77c10 */ /* 0x000fe40009ffe4ff */
[----:B------:R-:W-:Y:S01]  /*40440*/  IADD3 R212, P4, R212, UR4, RZ ;  /* 0x00000004d4d47c10 */ /* 0x000fe2000ff9e0ff */
[----:B------:R-:W-:Y:S01]  /*40450*/  STL [R1+0x294], R214 ;  /* 0x000294d601007387 */ /* 0x000fe20000100800 */
[----:B------:R-:W-:Y:S02]  /*40460*/  IMAD.MOV.U32 R4, RZ, RZ, R214 ;  /* 0x000000ffff047224 */ /* 0x000fe400078e00d6 */
[----:B------:R-:W-:Y:S01]  /*40470*/  IADD3.X R213, R213, UR6, RZ, P4, !PT ;  /* 0x00000006d5d57c10 */ /* 0x000fe2000a7fe4ff */
[----:B------:R1:W-:Y:S01]  /*40480*/  STL [R1+0x290], R215 ;  /* 0x000290d701007387 */ /* 0x0003e20000100800 */
[----:B------:R-:W-:-:S03]  /*40490*/  MOV R5, R215 ;  /* 0x000000d700057202 */ /* 0x000fc60000000f00 */
[----:B------:R-:W-:Y:S04]  /*404a0*/  STL [R1+0x29c], R212 ;  /* 0x00029cd401007387 */ /* 0x000fe80000100800 */
[----:B------:R2:W-:Y:S04]  /*404b0*/  STL [R1+0x298], R213 ;  /* 0x000298d501007387 */ /* 0x0005e80000100800 */
[----:B-1----:R-:W3:Y:S04]  /*404c0*/  LDL.LU R215, [R1+0x2b0] ;  /* 0x0002b00001d77983 */ /* 0x002ee80000300800 */
[----:B------:R1:W-:Y:S04]  /*404d0*/  LDGSTS.E [R2+0xc004], desc[UR8][R4.64], P1 ;  /* 0x0c00400004027fae */ /* 0x0003e80008921848 */
[----:B------:R-:W3:Y:S01]  /*404e0*/  LDL.LU R214, [R1+0x2b4] ;  /* 0x0002b40001d67983 */ /* 0x000ee20000300800 */
[----:B------:R-:W-:-:S02]  /*404f0*/  ISETP.GT.AND P1, PT, R0, 0x27, PT ;  /* 0x000000270000780c */ /* 0x000fc40003f24270 */
[----:B-1----:R-:W-:Y:S01]  /*40500*/  MOV R5, R213 ;  /* 0x000000d500057202 */ /* 0x002fe20000000f00 */
[----:B------:R-:W-:Y:S01]  /*40510*/  IMAD.MOV.U32 R4, RZ, RZ, R212 ;  /* 0x000000ffff047224 */ /* 0x000fe200078e00d4 */
[----:B--2---:R-:W2:Y:S04]  /*40520*/  LDL.LU R213, [R1+0x478] ;  /* 0x0004780001d57983 */ /* 0x004ea80000300800 */
[----:B------:R-:W2:Y:S04]  /*40530*/  LDL.LU R212, [R1+0x47c] ;  /* 0x00047c0001d47983 */ /* 0x000ea80000300800 */
[----:B------:R1:W-:Y:S01]  /*40540*/  LDGSTS.E [R2+0x8008], desc[UR8][R4.64], P2 ;  /* 0x0800800004027fae */ /* 0x0003e20009121848 */
[----:B------:R-:W-:-:S02]  /*40550*/  IADD3 R8, P3, R8, UR4, RZ ;  /* 0x0000000408087c10 */ /* 0x000fc4000ff7e0ff */
[----:B-1----:R-:W-:Y:S02]  /*40560*/  SEL R4, RZ, 0x4, !P1 ;  /* 0x00000004ff047807 */ /* 0x002fe40004800000 */
[----:B------:R-:W-:Y:S02]  /*40570*/  IADD3.X R9, R9, UR6, RZ, P3, !PT ;  /* 0x0000000609097c10 */ /* 0x000fe40009ffe4ff */
[----:B------:R-:W-:Y:S02]  /*40580*/  SEL R4, R4, RZ, !P0 ;  /* 0x000000ff04047207 */ /* 0x000fe40004000000 */
[----:B----4-:R-:W-:Y:S01]  /*40590*/  IADD3 R3, P4, R3, UR4, RZ ;  /* 0x0000000403037c10 */ /* 0x010fe2000ff9e0ff */
[----:B------:R-:W-:Y:S01]  /*405a0*/  STL [R1+0x2a4], R8 ;  /* 0x0002a40801007387 */ /* 0x000fe20000100800 */
[----:B------:R-:W-:Y:S02]  /*405b0*/  ISETP.NE.U32.AND P1, PT, R4, RZ, PT ;  /* 0x000000ff0400720c */ /* 0x000fe40003f25070 */
[----:B---3--:R-:W-:Y:S01]  /*405c0*/  IADD3.X R7, R7, UR6, RZ, P4, !PT ;  /* 0x0000000607077c10 */ /* 0x008fe2000a7fe4ff */
[----:B------:R-:W-:Y:S01]  /*405d0*/  IMAD.MOV.U32 R4, RZ, RZ, R8 ;  /* 0x000000ffff047224 */ /* 0x000fe200078e0008 */
[----:B------:R-:W-:Y:S01]  /*405e0*/  MOV R5, R9 ;  /* 0x0000000900057202 */ /* 0x000fe20000000f00 */
[----:B------:R1:W-:Y:S04]  /*405f0*/  STL [R1+0x2a0], R9 ;  /* 0x0002a00901007387 */ /* 0x0003e80000100800 */
[----:B------:R-:W-:Y:S04]  /*40600*/  STL [R1+0x2ac], R3 ;  /* 0x0002ac0301007387 */ /* 0x000fe80000100800 */
[----:B------:R3:W-:Y:S04]  /*40610*/  STL [R1+0x2a8], R7 ;  /* 0x0002a80701007387 */ /* 0x0007e80000100800 */
[----:B-1----:R-:W4:Y:S04]  /*40620*/  LDL.LU R9, [R1+0x480] ;  /* 0x0004800001097983 */ /* 0x002f280000300800 */
[----:B------:R1:W-:Y:S04]  /*40630*/  LDGSTS.E [R2+0xc008], desc[UR8][R4.64], P2 ;  /* 0x0c00800004027fae */ /* 0x0003e80009121848 */
[----:B------:R-:W4:Y:S01]  /*40640*/  LDL.LU R8, [R1+0x484] ;  /* 0x0004840001087983 */ /* 0x000f220000300800 */
[----:B-1----:R-:W-:Y:S01]  /*40650*/  MOV R5, R7 ;  /* 0x0000000700057202 */ /* 0x002fe20000000f00 */
[----:B------:R-:W-:-:S02]  /*40660*/  IMAD.MOV.U32 R4, RZ, RZ, R3 ;  /* 0x000000ffff047224 */ /* 0x000fc400078e0003 */
[----:B---3--:R-:W3:Y:S04]  /*40670*/  LDL.LU R7, [R1+0x488] ;  /* 0x0004880001077983 */ /* 0x008ee80000300800 */
[----:B------:R-:W3:Y:S01]  /*40680*/  LDL.LU R3, [R1+0x48c] ;  /* 0x00048c0001037983 */ /* 0x000ee20000300800 */
[----:B------:R-:W-:-:S03]  /*40690*/  ISETP.GT.AND P2, PT, R0, 0x44, PT ;  /* 0x000000440000780c */ /* 0x000fc60003f44270 */
[----:B------:R1:W-:Y:S02]  /*406a0*/  LDGSTS.E [R2+0x800c], desc[UR8][R4.64], P1 ;  /* 0x0800c00004027fae */ /* 0x0003e40008921848 */
[----:B-1----:R-:W-:-:S04]  /*406b0*/  SEL R4, RZ, 0x4, !P2 ;  /* 0x00000004ff047807 */ /* 0x002fc80005000000 */
[----:B------:R-:W-:-:S04]  /*406c0*/  SEL R4, R4, RZ, !P0 ;  /* 0x000000ff04047207 */ /* 0x000fc80004000000 */
[----:B------:R-:W-:Y:S02]  /*406d0*/  ISETP.NE.U32.AND P2, PT, R4, RZ, PT ;  /* 0x000000ff0400720c */ /* 0x000fe40003f45070 */
[----:B------:R-:W-:-:S04]  /*406e0*/  IADD3 R214, P3, R214, UR4, RZ ;  /* 0x00000004d6d67c10 */ /* 0x000fc8000ff7e0ff */
[----:B------:R-:W-:Y:S01]  /*406f0*/  IADD3.X R215, R215, UR6, RZ, P3, !PT ;  /* 0x00000006d7d77c10 */ /* 0x000fe20009ffe4ff */
[----:B------:R-:W-:Y:S01]  /*40700*/  IMAD.MOV.U32 R4, RZ, RZ, R214 ;  /* 0x000000ffff047224 */ /* 0x000fe200078e00d6 */
[----:B------:R-:W-:Y:S02]  /*40710*/  STL [R1+0x2b4], R214 ;  /* 0x0002b4d601007387 */ /* 0x000fe40000100800 */
[----:B------:R-:W-:Y:S02]  /*40720*/  MOV R5, R215 ;  /* 0x000000d700057202 */ /* 0x000fe40000000f00 */
[----:B--2---:R-:W-:Y:S01]  /*40730*/  IADD3 R212, P4, R212, UR4, RZ ;  /* 0x00000004d4d47c10 */ /* 0x004fe2000ff9e0ff */
[----:B------:R1:W-:Y:S03]  /*40740*/  STL [R1+0x2b0], R215 ;  /* 0x0002b0d701007387 */ /* 0x0003e60000100800 */
[----:B------:R-:W-:Y:S01]  /*40750*/  IADD3.X R213, R213, UR6, RZ, P4, !PT ;  /* 0x00000006d5d57c10 */ /* 0x000fe2000a7fe4ff */
[----:B------:R-:W-:Y:S04]  /*40760*/  STL [R1+0x47c], R212 ;  /* 0x00047cd401007387 */ /* 0x000fe80000100800 */
[----:B------:R2:W-:Y:S04]  /*40770*/  STL [R1+0x478], R213 ;  /* 0x000478d501007387 */ /* 0x0005e80000100800 */
[----:B------:R2:W-:Y:S04]  /*40780*/  LDGSTS.E [R2+0xc00c], desc[UR8][R4.64], P1 ;  /* 0x0c00c00004027fae */ /* 0x0005e80008921848 */
[----:B-1----:R-:W3:Y:S01]  /*40790*/  LDL.LU R215, [R1+0x490] ;  /* 0x0004900001d77983 */ /* 0x002ee20000300800 */
[----:B------:R-:W-:-:S03]  /*407a0*/  ISETP.GT.AND P1, PT, R0, 0x45, PT ;  /* 0x000000450000780c */ /* 0x000fc60003f24270 */
[----:B------:R-:W3:Y:S01]  /*407b0*/  LDL.LU R214, [R1+0x494] ;  /* 0x0004940001d67983 */ /* 0x000ee20000300800 */
[----:B--2---:R-:W-:Y:S01]  /*407c0*/  MOV R5, R213 ;  /* 0x000000d500057202 */ /* 0x004fe20000000f00 */
[----:B------:R-:W-:Y:S02]  /*407d0*/  IMAD.MOV.U32 R4, RZ, RZ, R212 ;  /* 0x000000ffff047224 */ /* 0x000fe400078e00d4 */
[----:B------:R-:W2:Y:S04]  /*407e0*/  LDL.LU R213, [R1+0x498] ;  /* 0x0004980001d57983 */ /* 0x000ea80000300800 */
[----:B------:R-:W2:Y:S04]  /*407f0*/  LDL.LU R212, [R1+0x49c] ;  /* 0x00049c0001d47983 */ /* 0x000ea80000300800 */
[----:B------:R1:W-:Y:S02]  /*40800*/  LDGSTS.E [R2+0x10000], desc[UR8][R4.64], P2 ;  /* 0x1000000004027fae */ /* 0x0003e40009121848 */
[----:B-1----:R-:W-:-:S02]  /*40810*/  SEL R4, RZ, 0x4, !P1 ;  /* 0x00000004ff047807 */ /* 0x002fc40004800000 */
[----:B----4-:R-:W-:Y:S02]  /*40820*/  IADD3 R8, P3, R8, UR4, RZ ;  /* 0x0000000408087c10 */ /* 0x010fe4000ff7e0ff */
[----:B------:R-:W-:Y:S02]  /*40830*/  SEL R4, R4, RZ, !P0 ;  /* 0x000000ff04047207 */ /* 0x000fe40004000000 */
[----:B------:R-:W-:Y:S02]  /*40840*/  IADD3.X R9, R9, UR6, RZ, P3, !PT ;  /* 0x0000000609097c10 */ /* 0x000fe40009ffe4ff */
[----:B------:R-:W-:Y:S01]  /*40850*/  ISETP.NE.U32.AND P1, PT, R4, RZ, PT ;  /* 0x000000ff0400720c */ /* 0x000fe20003f25070 */
[----:B------:R-:W-:Y:S01]  /*40860*/  IMAD.MOV.U32 R4, RZ, RZ, R8 ;  /* 0x000000ffff047224 */ /* 0x000fe200078e0008 */
[----:B------:R-:W-:Y:S02]  /*40870*/  MOV R5, R9 ;  /* 0x0000000900057202 */ /* 0x000fe40000000f00 */
[----:B---3--:R-:W-:Y:S01]  /*40880*/  IADD3 R3, P4, R3, UR4, RZ ;  /* 0x0000000403037c10 */ /* 0x008fe2000ff9e0ff */
[----:B------:R-:W-:Y:S03]  /*40890*/  STL [R1+0x484], R8 ;  /* 0x0004840801007387 */ /* 0x000fe60000100800 */
[----:B------:R-:W-:Y:S01]  /*408a0*/  IADD3.X R7, R7, UR6, RZ, P4, !PT ;  /* 0x0000000607077c10 */ /* 0x000fe2000a7fe4ff */
        /* <DEDUP_REMOVED lines=15> */
[----:B------:R-:W-:-:S04]  /*409a0*/  IADD3 R214, P3, R214, UR4, RZ ;  /* 0x00000004d6d67c10 */ /* 0x000fc8000ff7e0ff */
[----:B------:R-:W-:Y:S02]  /*409b0*/  IADD3.X R215, R215, UR6, RZ, P3, !PT ;  /* 0x00000006d7d77c10 */ /* 0x000fe40009ffe4ff */
[----:B--2---:R-:W-:Y:S01]  /*409c0*/  IADD3 R212, P4, R212, UR4, RZ ;  /* 0x00000004d4d47c10 */ /* 0x004fe2000ff9e0ff */
[----:B------:R-:W-:Y:S03]  /*409d0*/  STL [R1+0x494], R214 ;  /* 0x000494d601007387 */ /* 0x000fe60000100800 */
[----:B------:R-:W-:Y:S01]  /*409e0*/  IADD3.X R213, R213, UR6, RZ, P4, !PT ;  /* 0x00000006d5d57c10 */ /* 0x000fe2000a7fe4ff */
[----:B------:R1:W-:Y:S01]  /*409f0*/  STL [R1+0x490], R215 ;  /* 0x000490d701007387 */ /* 0x0003e20000100800 */
[----:B------:R-:W-:Y:S01]  /*40a00*/  IMAD.MOV.U32 R4, RZ, RZ, R214 ;  /* 0x000000ffff047224 */ /* 0x000fe200078e00d6 */
[----:B------:R-:W-:Y:S02]  /*40a10*/  MOV R5, R215 ;  /* 0x000000d700057202 */ /* 0x000fe40000000f00 */
[----:B------:R-:W-:Y:S04]  /*40a20*/  STL [R1+0x49c], R212 ;  /* 0x00049cd401007387 */ /* 0x000fe80000100800 */
[----:B------:R2:W-:Y:S04]  /*40a30*/  STL [R1+0x498], R213 ;  /* 0x000498d501007387 */ /* 0x0005e80000100800 */
[----:B-1----:R-:W3:Y:S04]  /*40a40*/  LDL.LU R215, [R1+0x4b0] ;  /* 0x0004b00001d77983 */ /* 0x002ee80000300800 */
[----:B------:R-:W3:Y:S04]  /*40a50*/  LDL.LU R214, [R1+0x4b4] ;  /* 0x0004b40001d67983 */ /* 0x000ee80000300800 */
[----:B------:R1:W-:Y:S01]  /*40a60*/  LDGSTS.E [R2+0x14004], desc[UR8][R4.64], P1 ;  /* 0x1400400004027fae */ /* 0x0003e20008921848 */
        /* <DEDUP_REMOVED lines=11> */
[----:B------:R-:W-:Y:S03]  /*40b20*/  STL [R1+0x4a4], R8 ;  /* 0x0004a40801007387 */ /* 0x000fe60000100800 */
[----:B---3--:R-:W-:Y:S01]  /*40b30*/  IADD3.X R7, R7, UR6, RZ, P4, !PT ;  /* 0x0000000607077c10 */ /* 0x008fe2000a7fe4ff */
[----:B------:R1:W-:Y:S01]  /*40b40*/  STL [R1+0x4a0], R9 ;  /* 0x0004a00901007387 */ /* 0x0003e20000100800 */
[----:B------:R-:W-:Y:S01]  /*40b50*/  ISETP.NE.U32.AND P1, PT, R4, RZ, PT ;  /* 0x000000ff0400720c */ /* 0x000fe20003f25070 */
[----:B------:R-:W-:Y:S01]  /*40b60*/  IMAD.MOV.U32 R4, RZ, RZ, R8 ;  /* 0x000000ffff047224 */ /* 0x000fe200078e0008 */
[----:B------:R-:W-:Y:S01]  /*40b70*/  MOV R5, R9 ;  /* 0x0000000900057202 */ /* 0x000fe20000000f00 */
[----:B------:R-:W-:Y:S04]  /*40b80*/  STL [R1+0x4ac], R3 ;  /* 0x0004ac0301007387 */ /* 0x000fe80000100800 */
[----:B------:R3:W-:Y:S04]  /*40b90*/  STL [R1+0x4a8], R7 ;  /* 0x0004a80701007387 */ /* 0x0007e80000100800 */
[----:B-1----:R-:W4:Y:S04]  /*40ba0*/  LDL.LU R9, [R1+0x680] ;  /* 0x0006800001097983 */ /* 0x002f280000300800 */
[----:B------:R-:W4:Y:S04]  /*40bb0*/  LDL.LU R8, [R1+0x684] ;  /* 0x0006840001087983 */ /* 0x000f280000300800 */
[----:B------:R1:W-:Y:S02]  /*40bc0*/  LDGSTS.E [R2+0x14008], desc[UR8][R4.64], P2 ;  /* 0x1400800004027fae */ /* 0x0003e40009121848 */
[----:B-1----:R-:W-:Y:S01]  /*40bd0*/  MOV R5, R7 ;  /* 0x0000000700057202 */ /* 0x002fe20000000f00 */
[----:B------:R-:W-:Y:S01]  /*40be0*/  IMAD.MOV.U32 R4, RZ, RZ, R3 ;  /* 0x000000ffff047224 */ /* 0x000fe200078e0003 */
        /* <DEDUP_REMOVED lines=9> */
[----:B------:R-:W-:-:S03]  /*40c80*/  IMAD.MOV.U32 R4, RZ, RZ, R214 ;  /* 0x000000ffff047224 */ /* 0x000fc600078e00d6 */
[----:B------:R-:W-:-:S05]  /*40c90*/  MOV R5, R215 ;  /* 0x000000d700057202 */ /* 0x000fca0000000f00 */
[----:B------:R1:W-:Y:S01]  /*40ca0*/  LDGSTS.E [R2+0x1400c], desc[UR8][R4.64], P1 ;  /* 0x1400c00004027fae */ /* 0x0003e20008921848 */
[----:B--2---:R-:W-:-:S04]  /*40cb0*/  IADD3 R212, P4, R212, UR4, RZ ;  /* 0x00000004d4d47c10 */ /* 0x004fc8000ff9e0ff */
[----:B------:R-:W-:Y:S01]  /*40cc0*/  IADD3.X R213, R213, UR6, RZ, P4, !PT ;  /* 0x00000006d5d57c10 */ /* 0x000fe2000a7fe4ff */
[----:B-1----:R-:W-:Y:S01]  /*40cd0*/  IMAD.MOV.U32 R4, RZ, RZ, R212 ;  /* 0x000000ffff047224 */ /* 0x002fe200078e00d4 */
[----:B------:R-:W-:Y:S02]  /*40ce0*/  ISETP.GT.AND P1, PT, R0, 0x65, PT ;  /* 0x000000650000780c */ /* 0x000fe40003f24270 */
[----:B------:R-:W-:-:S05]  /*40cf0*/  MOV R5, R213 ;  /* 0x000000d500057202 */ /* 0x000fca0000000f00 */
[----:B------:R1:W-:Y:S02]  /*40d00*/  LDGSTS.E [R2+0x18000], desc[UR8][R4.64], P2 ;  /* 0x1800000004027fae */ /* 0x0003e40009121848 */
[----:B-1----:R-:W-:-:S04]  /*40d10*/  SEL R4, RZ, 0x4, !P1 ;  /* 0x00000004ff047807 */ /* 0x002fc80004800000 */
[----:B------:R-:W-:-:S04]  /*40d20*/  SEL R4, R4, RZ, !P0 ;  /* 0x000000ff04047207 */ /* 0x000fc80004000000 */
[----:B------:R-:W-:Y:S01]  /*40d30*/  ISETP.NE.U32.AND P1, PT, R4, RZ, PT ;  /* 0x000000ff0400720c */ /* 0x000fe20003f25070 */
[----:B------:R1:W-:Y:S01]  /*40d40*/  STL [R1+0x4b4], R214 ;  /* 0x0004b4d601007387 */ /* 0x0003e20000100800 */
[----:B----4-:R-:W-:-:S04]  /*40d50*/  IADD3 R8, P3, R8, UR4, RZ ;  /* 0x0000000408087c10 */ /* 0x010fc8000ff7e0ff */
[----:B------:R-:W-:Y:S01]  /*40d60*/  IADD3.X R9, R9, UR6, RZ, P3, !PT ;  /* 0x0000000609097c10 */ /* 0x000fe20009ffe4ff */
[----:B------:R-:W-:-:S03]  /*40d70*/  IMAD.MOV.U32 R4, RZ, RZ, R8 ;  /* 0x000000ffff047224 */ /* 0x000fc600078e0008 */
[----:B------:R-:W-:Y:S01]  /*40d80*/  MOV R5, R9 ;  /* 0x0000000900057202 */ /* 0x000fe20000000f00 */
[----:B------:R2:W-:Y:S04]  /*40d90*/  STL [R1+0x4b0], R215 ;  /* 0x0004b0d701007387 */ /* 0x0005e80000100800 */
[----:B------:R-:W-:Y:S01]  /*40da0*/  STL [R1+0x67c], R212 ;  /* 0x00067cd401007387 */ /* 0x000fe20000100800 */
[----:B---3--:R-:W-:-:S03]  /*40db0*/  IADD3 R3, P4, R3, UR4, RZ ;  /* 0x0000000403037c10 */ /* 0x008fc6000ff9e0ff */
[----:B------:R3:W-:Y:S01]  /*40dc0*/  STL [R1+0x678], R213 ;  /* 0x000678d501007387 */ /* 0x0007e20000100800 */
[----:B------:R-:W-:-:S03]  /*40dd0*/  IADD3.X R7, R7, UR6, RZ, P4, !PT ;  /* 0x0000000607077c10 */ /* 0x000fc6000a7fe4ff */
[----:B------:R4:W-:Y:S01]  /*40de0*/  LDGSTS.E [R2+0x1c000], desc[UR8][R4.64], P2 ;  /* 0x1c00000004027fae */ /* 0x0009e20009121848 */
[----:B------:R-:W-:-:S03]  /*40df0*/  ISETP.GT.AND P2, PT, R0, 0x66, PT ;  /* 0x000000660000780c */ /* 0x000fc60003f44270 */
[----:B-1----:R-:W3:Y:S04]  /*40e00*/  LDL.LU R214, [R1+0x69c] ;  /* 0x00069c0001d67983 */ /* 0x002ee80000300800 */
[----:B------:R-:W-:Y:S01]  /*40e10*/  STL [R1+0x684], R8 ;  /* 0x0006840801007387 */ /* 0x000fe20000100800 */
[----:B----4-:R-:W-:Y:S01]  /*40e20*/  IMAD.MOV.U32 R4, RZ, RZ, R3 ;  /* 0x000000ffff047224 */ /* 0x010fe200078e0003 */
[----:B------:R-:W-:Y:S02]  /*40e30*/  MOV R5, R7 ;  /* 0x0000000700057202 */ /* 0x000fe40000000f00 */
[----:B------:R1:W-:Y:S04]  /*40e40*/  STL [R1+0x680], R9 ;  /* 0x0006800901007387 */ /* 0x0003e80000100800 */
[----:B------:R-:W-:Y:S04]  /*40e50*/  STL [R1+0x68c], R3 ;  /* 0x00068c0301007387 */ /* 0x000fe80000100800 */
[----:B--2---:R-:W2:Y:S04]  /*40e60*/  LDL.LU R215, [R1+0x698] ;  /* 0x0006980001d77983 */ /* 0x004ea80000300800 */
[----:B------:R4:W-:Y:S04]  /*40e70*/  STL [R1+0x688], R7 ;  /* 0x0006880701007387 */ /* 0x0009e80000100800 */
[----:B------:R1:W-:Y:S04]  /*40e80*/  LDGSTS.E [R2+0x18004], desc[UR8][R4.64], P1 ;  /* 0x1800400004027fae */ /* 0x0003e80008921848 */
[----:B---3--:R-:W3:Y:S04]  /*40e90*/  LDL.LU R213, [R1+0x6a0] ;  /* 0x0006a00001d57983 */ /* 0x008ee80000300800 */
[----:B------:R-:W3:Y:S01]  /*40ea0*/  LDL.LU R212, [R1+0x6a4] ;  /* 0x0006a40001d47983 */ /* 0x000ee20000300800 */
[----:B-1----:R-:W-:-:S03]  /*40eb0*/  SEL R4, RZ, 0x4, !P2 ;  /* 0x00000004ff047807 */ /* 0x002fc60005000000 */
[----:B------:R-:W3:Y:S01]  /*40ec0*/  LDL.LU R9, [R1+0x6a8] ;  /* 0x0006a80001097983 */ /* 0x000ee20000300800 */
[----:B------:R-:W-:-:S03]  /*40ed0*/  SEL R4, R4, RZ, !P0 ;  /* 0x000000ff04047207 */ /* 0x000fc60004000000 */
[----:B------:R-:W3:Y:S04]  /*40ee0*/  LDL.LU R8, [R1+0x6ac] ;  /* 0x0006ac0001087983 */ /* 0x000ee80000300800 */
[----:B----4-:R-:W4:Y:S04]  /*40ef0*/  LDL.LU R7, [R1+0x6b0] ;  /* 0x0006b00001077983 */ /* 0x010f280000300800 */
[----:B------:R-:W4:Y:S01]  /*40f00*/  LDL.LU R3, [R1+0x6b4] ;  /* 0x0006b40001037983 */ /* 0x000f220000300800 */
[----:B------:R-:W-:-:S03]  /*40f10*/  ISETP.NE.U32.AND P2, PT, R4, RZ, PT ;  /* 0x000000ff0400720c */ /* 0x000fc60003f45070 */
[----:B------:R-:W3:Y:S04]  /*40f20*/  LDL.LU R5, [R1+0x694] ;  /* 0x0006940001057983 */ /* 0x000ee80000300800 */
[----:B------:R-:W4:Y:S01]  /*40f30*/  LDL.LU R4, [R1+0x690] ;  /* 0x0006900001047983 */ /* 0x000f220000300800 */
[----:B------:R-:W-:-:S04]  /*40f40*/  IADD3 R214, P4, R214, UR4, RZ ;  /* 0x00000004d6d67c10 */ /* 0x000fc8000ff9e0ff */
[----:B--2---:R-:W-:Y:S02]  /*40f50*/  IADD3.X R215, R215, UR6, RZ, P4, !PT ;  /* 0x00000006d7d77c10 */ /* 0x004fe4000a7fe4ff */
[----:B---3--:R-:W-:-:S04]  /*40f60*/  IADD3 R5, P3, R5, UR4, RZ ;  /* 0x0000000405057c10 */ /* 0x008fc8000ff7e0ff */
[----:B----4-:R-:W-:Y:S01]  /*40f70*/  IADD3.X R4, R4, UR6, RZ, P3, !PT ;  /* 0x0000000604047c10 */ /* 0x010fe20009ffe4ff */
[----:B------:R1:W-:Y:S04]  /*40f80*/  STL [R1+0x694], R5 ;  /* 0x0006940501007387 */ /* 0x0003e80000100800 */
[----:B------:R2:W-:Y:S01]  /*40f90*/  STL [R1+0x690], R4 ;  /* 0x0006900401007387 */ /* 0x0005e20000100800 */
[----:B-1----:R-:W-:-:S04]  /*40fa0*/  LOP3.LUT R5, R5, R4, RZ, 0x3c, !PT ;  /* 0x0000000405057212 */ /* 0x002fc800078e3cff */
[----:B--2---:R-:W-:-:S04]  /*40fb0*/  LOP3.LUT R4, R5, R4, RZ, 0x3c, !PT ;  /* 0x0000000405047212 */ /* 0x004fc800078e3cff */
[----:B------:R-:W-:-:S05]  /*40fc0*/  LOP3.LUT R5, R5, R4, RZ, 0x3c, !PT ;  /* 0x0000000405057212 */ /* 0x000fca00078e3cff */
        /* <DEDUP_REMOVED lines=11> */
[----:B------:R-:W-:Y:S01]  /*41080*/  IMAD.MOV.U32 R4, RZ, RZ, R212 ;  /* 0x000000ffff047224 */ /* 0x000fe200078e00d4 */
[----:B------:R-:W-:-:S04]  /*41090*/  IADD3 R3, P3, R3, UR4, RZ ;  /* 0x0000000403037c10 */ /* 0x000fc8000ff7e0ff */
        /* <DEDUP_REMOVED lines=14> */
[----:B-1----:R-:W-:Y:S01]  /*41180*/  IMAD.MOV.U32 R4, RZ, RZ, R8 ;  /* 0x000000ffff047224 */ /* 0x002fe200078e0008 */
[----:B------:R-:W-:-:S02]  /*41190*/  MOV R5, R9 ;  /* 0x0000000900057202 */ /* 0x000fc40000000f00 */
[----:B---3--:R-:W3:Y:S04]  /*411a0*/  LDL.LU R9, [R1+0x2c0] ;  /* 0x0002c00001097983 */ /* 0x008ee80000300800 */
[----:B------:R-:W3:Y:S04]  /*411b0*/  LDL.LU R8, [R1+0x2c4] ;  /* 0x0002c40001087983 */ /* 0x000ee80000300800 */
[----:B------:R1:W-:Y:S02]  /*411c0*/  LDGSTS.E [R2+0x1800c], desc[UR8][R4.64], P1 ;  /* 0x1800c00004027fae */ /* 0x0003e40008921848 */
[----:B-1----:R-:W-:Y:S01]  /*411d0*/  MOV R5, R7 ;  /* 0x0000000700057202 */ /* 0x002fe20000000f00 */
[----:B------:R-:W-:Y:S01]  /*411e0*/  IMAD.MOV.U32 R4, RZ, RZ, R3 ;  /* 0x000000ffff047224 */ /* 0x000fe200078e0003 */
        /* <DEDUP_REMOVED lines=9> */
[----:B------:R-:W-:Y:S02]  /*41280*/  IADD3.X R235, R235, UR6, RZ, P1, !PT ;  /* 0x00000006ebeb7c10 */ /* 0x000fe40008ffe4ff */
[----:B------:R-:W-:Y:S01]  /*41290*/  MOV R4, R236 ;  /* 0x000000ec00047202 */ /* 0x000fe20000000f00 */
[----:B------:R-:W-:-:S02]  /*412a0*/  VIADD R2, R2, UR16 ;  /* 0x0000001002027c36 */ /* 0x000fc40008000000 */
[----:B------:R-:W-:Y:S01]  /*412b0*/  IMAD.MOV.U32 R5, RZ, RZ, R235 ;  /* 0x000000ffff057224 */ /* 0x000fe200078e00eb */
[----:B------:R-:W-:Y:S02]  /*412c0*/  ISETP.GT.AND P1, PT, R0, 0x9, PT ;  /* 0x000000090000780c */ /* 0x000fe40003f24270 */
[----:B------:R-:W-:Y:S02]  /*412d0*/  IADD3 R238, P3, R238, UR4, RZ ;  /* 0x00000004eeee7c10 */ /* 0x000fe4000ff7e0ff */
[----:B------:R1:W-:Y:S02]  /*412e0*/  LDGSTS.E [R2], desc[UR8][R4.64], P2 ;  /* 0x0000000004027fae */ /* 0x0003e40009121848 */
[----:B------:R-:W-:Y:S02]  /*412f0*/  IADD3.X R237, R237, UR6, RZ, P3, !PT ;  /* 0x00000006eded7c10 */ /* 0x000fe40009ffe4ff */
[----:B------:R-:W-:Y:S02]  /*41300*/  IADD3 R240, P4, R240, UR4, RZ ;  /* 0x00000004f0f07c10 */ /* 0x000fe4000ff9e0ff */
[----:B-1----:R-:W-:-:S04]  /*41310*/  SEL R4, RZ, 0x4, !P1 ;  /* 0x00000004ff047807 */ /* 0x002fc80004800000 */
[----:B------:R-:W-:Y:S01]  /*41320*/  SEL R4, R4, RZ, !P0 ;  /* 0x000000ff04047207 */ /* 0x000fe20004000000 */
[----:B------:R-:W-:-:S03]  /*41330*/  IMAD.MOV.U32 R5, RZ, RZ, R237 ;  /* 0x000000ffff057224 */ /* 0x000fc600078e00ed */
[----:B------:R-:W-:Y:S02]  /*41340*/  ISETP.NE.U32.AND P1, PT, R4, RZ, PT ;  /* 0x000000ff0400720c */ /* 0x000fe40003f25070 */
[----:B------:R-:W-:Y:S02]  /*41350*/  MOV R4, R238 ;  /* 0x000000ee00047202 */ /* 0x000fe40000000f00 */
[----:B------:R-:W-:-:S03]  /*41360*/  IADD3.X R239, R239, UR6, RZ, P4, !PT ;  /* 0x00000006efef7c10 */ /* 0x000fc6000a7fe4ff */
[----:B------:R1:W-:Y:S01]  /*41370*/  LDGSTS.E [R2+0x4000], desc[UR8][R4.64], P2 ;  /* 0x0400000004027fae */ /* 0x0003e20009121848 */
[----:B------:R-:W-:Y:S02]  /*41380*/  ISETP.GT.AND P2, PT, R0, 0xa, PT ;  /* 0x0000000a0000780c */ /* 0x000fe40003f44270 */
[----:B------:R-:W-:Y:S02]  /*41390*/  IADD3 R242, P3, R242, UR4, RZ ;  /* 0x00000004f2f27c10 */ /* 0x000fe4000ff7e0ff */
[----:B-1----:R-:W-:Y:S01]  /*413a0*/  MOV R4, R240 ;  /* 0x000000f000047202 */ /* 0x002fe20000000f00 */
[----:B------:R-:W-:-:S05]  /*413b0*/  IMAD.MOV.U32 R5, RZ, RZ, R239 ;  /* 0x000000ffff057224 */ /* 0x000fca00078e00ef */
[----:B------:R1:W-:Y:S01]  /*413c0*/  LDGSTS.E [R2+0x4], desc[UR8][R4.64], P1 ;  /* 0x0000400004027fae */ /* 0x0003e20008921848 */
        /* <DEDUP_REMOVED lines=33> */
[----:B------:R-:W-:-:S05]  /*415e0*/  MOV R4, R250 ;  /* 0x000000fa00047202 */ /* 0x000fca0000000f00 */
[----:B------:R1:W-:Y:S01]  /*415f0*/  LDGSTS.E [R2+0x400c], desc[UR8][R4.64], P1 ;  /* 0x0400c00004027fae */ /* 0x0003e20008921848 */
[----:B------:R-:W-:Y:S02]  /*41600*/  ISETP.GT.AND P1, PT, R0, 0x29, PT ;  /* 0x000000290000780c */ /* 0x000fe40003f24270 */
[----:B--2---:R-:W-:-:S04]  /*41610*/  IADD3 R212, P4, R212, UR4, RZ ;  /* 0x00000004d4d47c10 */ /* 0x004fc8000ff9e0ff */
        /* <DEDUP_REMOVED lines=26> */
[----:B----4-:R-:W-:Y:S01]  /*417c0*/  IMAD.MOV.U32 R5, RZ, RZ, R7 ;  /* 0x000000ffff057224 */ /* 0x010fe200078e0007 */
[----:B------:R-:W-:-:S02]  /*417d0*/  MOV R4, R3 ;  /* 0x0000000300047202 */ /* 0x000fc40000000f00 */
        /* <DEDUP_REMOVED lines=18> */
[----:B------:R-:W3:Y:S04]  /*41900*/  LDL.LU R214, [R1+0x2f4] ;  /* 0x0002f40001d67983 */ /* 0x000ee80000300800 */
        /* <DEDUP_REMOVED lines=10> */
[----:B----4-:R-:W-:Y:S02]  /*419b0*/  IADD3 R3, P4, R3, UR4, RZ ;  /* 0x0000000403037c10 */ /* 0x010fe4000ff9e0ff */
[----:B------:R-:W-:Y:S02]  /*419c0*/  SEL R4, R4, RZ, !P0 ;  /* 0x000000ff04047207 */ /* 0x000fe40004000000 */
[----:B---3--:R-:W-:Y:S01]  /*419d0*/  IADD3.X R7, R7, UR6, RZ, P4, !PT ;  /* 0x0000000607077c10 */ /* 0x008fe2000a7fe4ff */
[----:B------:R-:W-:Y:S01]  /*419e0*/  STL [R1+0x2e4], R8 ;  /* 0x0002e40801007387 */ /* 0x000fe20000100800 */
[----:B------:R-:W-:Y:S01]  /*419f0*/  ISETP.NE.U32.AND P1, PT, R4, RZ, PT ;  /* 0x000000ff0400720c */ /* 0x000fe20003f25070 */
[----:B------:R-:W-:Y:S01]  /*41a00*/  IMAD.MOV.U32 R5, RZ, RZ, R9 ;  /* 0x000000ffff057224 */ /* 0x000fe200078e0009 */
[----:B------:R-:W-:Y:S01]  /*41a10*/  MOV R4, R8 ;  /* 0x0000000800047202 */ /* 0x000fe20000000f00 */
[----:B------:R1:W-:Y:S04]  /*41a20*/  STL [R1+0x2e0], R9 ;  /* 0x0002e00901007387 */ /* 0x0003e80000100800 */
[----:B------:R-:W-:Y:S04]  /*41a30*/  STL [R1+0x2ec], R3 ;  /* 0x0002ec0301007387 */ /* 0x000fe80000100800 */
[----:B------:R3:W-:Y:S04]  /*41a40*/  STL [R1+0x2e8], R7 ;  /* 0x0002e80701007387 */ /* 0x0007e80000100800 */
[----:B-1----:R-:W4:Y:S04]  /*41a50*/  LDL.LU R9, [R1+0x4c0] ;  /* 0x0004c00001097983 */ /* 0x002f280000300800 */
[----:B------:R-:W4:Y:S04]  /*41a60*/  LDL.LU R8, [R1+0x4c4] ;  /* 0x0004c40001087983 */ /* 0x000f280000300800 */
[----:B------:R1:W-:Y:S02]  /*41a70*/  LDGSTS.E [R2+0xc008], desc[UR8][R4.64], P2 ;  /* 0x0c00800004027fae */ /* 0x0003e40009121848 */
[----:B-1----:R-:W-:Y:S01]  /*41a80*/  IMAD.MOV.U32 R5, RZ, RZ, R7 ;  /* 0x000000ffff057224 */ /* 0x002fe200078e0007 */
[----:B------:R-:W-:Y:S01]  /*41a90*/  MOV R4, R3 ;  /* 0x0000000300047202 */ /* 0x000fe20000000f00 */
        /* <DEDUP_REMOVED lines=17> */
[----:B-1----:R-:W-:-:S03]  /*41bb0*/  MOV R4, R212 ;  /* 0x000000d400047202 */ /* 0x002fc60000000f00 */
[----:B------:R1:W-:Y:S01]  /*41bc0*/  STL [R1+0x4b8], R213 ;  /* 0x0004b8d501007387 */ /* 0x0003e20000100800 */
[----:B------:R-:W-:-:S03]  /*41bd0*/  IMAD.MOV.U32 R5, RZ, RZ, R213 ;  /* 0x000000ffff057224 */ /* 0x000fc600078e00d5 */
[----:B------:R-:W2:Y:S01]  /*41be0*/  LDL.LU R215, [R1+0x4d0] ;  /* 0x0004d00001d77983 */ /* 0x000ea20000300800 */
[----:B------:R-:W-:-:S03]  /*41bf0*/  ISETP.GT.AND P1, PT, R0, 0x49, PT ;  /* 0x000000490000780c */ /* 0x000fc60003f24270 */
[----:B------:R-:W2:Y:S04]  /*41c00*/  LDL.LU R214, [R1+0x4d4] ;  /* 0x0004d40001d67983 */ /* 0x000ea80000300800 */
[----:B-1----:R-:W2:Y:S04]  /*41c10*/  LDL.LU R213, [R1+0x4d8] ;  /* 0x0004d80001d57983 */ /* 0x002ea80000300800 */
[----:B------:R-:W2:Y:S04]  /*41c20*/  LDL.LU R212, [R1+0x4dc] ;  /* 0x0004dc0001d47983 */ /* 0x000ea80000300800 */
[----:B------:R1:W-:Y:S02]  /*41c30*/  LDGSTS.E [R2+0x10000], desc[UR8][R4.64], P2 ;  /* 0x1000000004027fae */ /* 0x0003e40009121848 */
[----:B-1----:R-:W-:-:S02]  /*41c40*/  SEL R4, RZ, 0x4, !P1 ;  /* 0x00000004ff047807 */ /* 0x002fc40004800000 */
[----:B----4-:R-:W-:Y:S02]  /*41c50*/  IADD3 R8, P3, R8, UR4, RZ ;  /* 0x0000000408087c10 */ /* 0x010fe4000ff7e0ff */
        /* <DEDUP_REMOVED lines=8> */
[----:B---3--:R-:W-:-:S04]  /*41ce0*/  IADD3 R3, P4, R3, UR4, RZ ;  /* 0x0000000403037c10 */ /* 0x008fc8000ff9e0ff */
[----:B------:R-:W-:Y:S01]  /*41cf0*/  IADD3.X R7, R7, UR6, RZ, P4, !PT ;  /* 0x0000000607077c10 */ /* 0x000fe2000a7fe4ff */
[----:B------:R-:W-:Y:S01]  /*41d00*/  STL [R1+0x4cc], R3 ;  /* 0x0004cc0301007387 */ /* 0x000fe20000100800 */
[----:B----4-:R-:W-:-:S03]  /*41d10*/  MOV R4, R3 ;  /* 0x0000000300047202 */ /* 0x010fc60000000f00 */
[----:B------:R3:W-:Y:S01]  /*41d20*/  STL [R1+0x4c8], R7 ;  /* 0x0004c80701007387 */ /* 0x0007e20000100800 */
[----:B------:R-:W-:-:S03]  /*41d30*/  IMAD.MOV.U32 R5, RZ, RZ, R7 ;  /* 0x000000ffff057224 */ /* 0x000fc600078e0007 */
[----:B-1----:R-:W4:Y:S04]  /*41d40*/  LDL.LU R9, [R1+0x4e0] ;  /* 0x0004e00001097983 */ /* 0x002f280000300800 */
[----:B------:R-:W4:Y:S04]  /*41d50*/  LDL.LU R8, [R1+0x4e4] ;  /* 0x0004e40001087983 */ /* 0x000f280000300800 */
[----:B---3--:R-:W3:Y:S04]  /*41d60*/  LDL.LU R7, [R1+0x4e8] ;  /* 0x0004e80001077983 */ /* 0x008ee80000300800 */
[----:B------:R-:W3:Y:S01]  /*41d70*/  LDL.LU R3, [R1+0x4ec] ;  /* 0x0004ec0001037983 */ /* 0x000ee20000300800 */
        /* <DEDUP_REMOVED lines=24> */
[----:B----4-:R-:W-:-:S02]  /*41f00*/  IADD3 R8, P3, R8, UR4, RZ ;  /* 0x0000000408087c10 */ /* 0x010fc4000ff7e0ff */
[----:B-1----:R-:W-:Y:S02]  /*41f10*/  SEL R4, RZ, 0x4, !P1 ;  /* 0x00000004ff047807 */ /* 0x002fe40004800000 */
[----:B------:R-:W-:Y:S02]  /*41f20*/  IADD3.X R9, R9, UR6, RZ, P3, !PT ;  /* 0x0000000609097c10 */ /* 0x000fe40009ffe4ff */
[----:B---3--:R-:W-:Y:S02]  /*41f30*/  IADD3 R3, P4, R3, UR4, RZ ;  /* 0x0000000403037c10 */ /* 0x008fe4000ff9e0ff */
        /* <DEDUP_REMOVED lines=22> */
[----:B------:R-:W-:Y:S02]  /*420a0*/  IADD3.X R215, R215, UR6, RZ, P3, !PT ;  /* 0x00000006d7d77c10 */ /* 0x000fe40009ffe4ff */
        /* <DEDUP_REMOVED lines=13> */
[----:B----4-:R-:W-:-:S04]  /*42180*/  IADD3 R8, P3, R8, UR4, RZ ;  /* 0x0000000408087c10 */ /* 0x010fc8000ff7e0ff */
[----:B------:R-:W-:Y:S02]  /*42190*/  IADD3.X R9, R9, UR6, RZ, P3, !PT ;  /* 0x0000000609097c10 */ /* 0x000fe40009ffe4ff */
[----:B------:R-:W-:-:S03]  /*421a0*/  MOV R4, R8 ;  /* 0x0000000800047202 */ /* 0x000fc60000000f00 */
[----:B------:R-:W-:Y:S01]  /*421b0*/  IMAD.MOV.U32 R5, RZ, RZ, R9 ;  /* 0x000000ffff057224 */ /* 0x000fe200078e0009 */
[----:B------:R2:W-:Y:S04]  /*421c0*/  STL [R1+0x4f0], R215 ;  /* 0x0004f0d701007387 */ /* 0x0005e80000100800 */
[----:B------:R-:W-:Y:S01]  /*421d0*/  STL [R1+0x6bc], R212 ;  /* 0x0006bcd401007387 */ /* 0x000fe20000100800 */
[----:B---3--:R-:W-:-:S03]  /*421e0*/  IADD3 R3, P4, R3, UR4, RZ ;  /* 0x0000000403037c10 */ /* 0x008fc6000ff9e0ff */
        /* <DEDUP_REMOVED lines=46> */
[----:B------:R-:W-:Y:S02]  /*424d0*/  IADD3 R8, P2, R8, UR4, RZ ;  /* 0x0000000408087c10 */ /* 0x000fe4000ff5e0ff */
[----:B------:R-:W-:Y:S01]  /*424e0*/  IADD3 R3, P3, R3, UR4, RZ ;  /* 0x0000000403037c10 */ /* 0x000fe2000ff7e0ff */
[----:B------:R-:W-:Y:S01]  /*424f0*/  STL [R1+0x6dc], R214 ;  /* 0x0006dcd601007387 */ /* 0x000fe20000100800 */
[----:B------:R-:W-:Y:S02]  /*42500*/  IADD3.X R9, R9, UR6, RZ, P2, !PT ;  /* 0x0000000609097c10 */ /* 0x000fe400097fe4ff */
[----:B------:R-:W-:Y:S01]  /*42510*/  IADD3.X R7, R7, UR6, RZ, P3, !PT ;  /* 0x0000000607077c10 */ /* 0x000fe20009ffe4ff */
[----:B------:R-:W-:Y:S04]  /*42520*/  STL [R1+0x6d8], R215 ;  /* 0x0006d8d701007387 */ /* 0x000fe80000100800 */
[----:B------:R2:W-:Y:S01]  /*42530*/  STL [R1+0x6e4], R212 ;  /* 0x0006e4d401007387 */ /* 0x0005e20000100800 */
[----:B-1----:R-:W-:Y:S01]  /*42540*/  MOV R4, R8 ;  /* 0x0000000800047202 */ /* 0x002fe20000000f00 */
[----:B------:R-:W-:-:S02]  /*42550*/  IMAD.MOV.U32 R5, RZ, RZ, R9 ;  /* 0x000000ffff057224 */ /* 0x000fc400078e0009 */
[----:B------:R-:W-:Y:S04]  /*42560*/  STL [R1+0x6e0], R213 ;  /* 0x0006e0d501007387 */ /* 0x000fe80000100800 */
[----:B------:R-:W-:Y:S04]  /*42570*/  STL [R1+0x6ec], R8 ;  /* 0x0006ec0801007387 */ /* 0x000fe80000100800 */
[----:B------:R1:W-:Y:S04]  /*42580*/  STL [R1+0x6e8], R9 ;  /* 0x0006e80901007387 */ /* 0x0003e80000100800 */
[----:B------:R-:W-:Y:S04]  /*42590*/  STL [R1+0x6f4], R3 ;  /* 0x0006f40301007387 */ /* 0x000fe80000100800 */
[----:B------:R3:W-:Y:S04]  /*425a0*/  STL [R1+0x6f0], R7 ;  /* 0x0006f00701007387 */ /* 0x0007e80000100800 */
[----:B--2---:R-:W2:Y:S04]  /*425b0*/  LDL.LU R212, [R1+0x100] ;  /* 0x0001000001d47983 */ /* 0x004ea80000300800 */
[----:B------:R4:W-:Y:S04]  /*425c0*/  LDGSTS.E [R2+0x1800c], desc[UR8][R4.64], P1 ;  /* 0x1800c00004027fae */ /* 0x0009e80008921848 */
[----:B-1----:R-:W2:Y:S01]  /*425d0*/  LDL.LU R9, [R1+0x104] ;  /* 0x0001040001097983 */ /* 0x002ea20000300800 */
[----:B----4-:R-:W-:Y:S01]  /*425e0*/  IMAD.MOV.U32 R5, RZ, RZ, R7 ;  /* 0x000000ffff057224 */ /* 0x010fe200078e0007 */
[----:B------:R-:W-:-:S02]  /*425f0*/  MOV R4, R3 ;  /* 0x0000000300047202 */ /* 0x000fc40000000f00 */
[----:B---3--:R-:W3:Y:S04]  /*42600*/  LDL.LU R7, [R1+0x108] ;  /* 0x0001080001077983 */ /* 0x008ee80000300800 */
[----:B------:R-:W4:Y:S04]  /*42610*/  LDL.LU R3, [R1+0x10c] ;  /* 0x00010c0001037983 */ /* 0x000f280000300800 */
[----:B------:R-:W3:Y:S04]  /*42620*/  LDL.LU R215, [R1+0x110] ;  /* 0x0001100001d77983 */ /* 0x000ee80000300800 */
[----:B------:R-:W3:Y:S04]  /*42630*/  LDL.LU R214, [R1+0x114] ;  /* 0x0001140001d67983 */ /* 0x000ee80000300800 */
[----:B------:R-:W3:Y:S04]  /*42640*/  LDL.LU R213, [R1+0x118] ;  /* 0x0001180001d57983 */ /* 0x000ee80000300800 */
[----:B------:R-:W3:Y:S04]  /*42650*/  LDL.LU R8, [R1+0x11c] ;  /* 0x00011c0001087983 */ /* 0x000ee80000300800 */
        /* <DEDUP_REMOVED lines=12> */
[----:B------:R1:W-:Y:S02]  /*42720*/  LDGSTS.E [R2], desc[UR8][R4.64], P2 ;  /* 0x0000000004027fae */ /* 0x0003e40009121848 */
[----:B-1----:R-:W-:-:S04]  /*42730*/  SEL R4, RZ, 0x4, !P1 ;  /* 0x00000004ff047807 */ /* 0x002fc80004800000 */
[----:B------:R-:W-:-:S04]  /*42740*/  SEL R4, R4, RZ, !P0 ;  /* 0x000000ff04047207 */ /* 0x000fc80004000000 */
[----:B------:R-:W-:Y:S02]  /*42750*/  ISETP.NE.U32.AND P1, PT, R4, RZ, PT ;  /* 0x000000ff0400720c */ /* 0x000fe40003f25070 */
[----:B--2---:R-:W-:-:S04]  /*42760*/  IADD3 R9, P3, R9, UR4, RZ ;  /* 0x0000000409097c10 */ /* 0x004fc8000ff7e0ff */
[----:B------:R-:W-:Y:S01]  /*42770*/  IADD3.X R212, R212, UR6, RZ, P3, !PT ;  /* 0x00000006d4d47c10 */ /* 0x000fe20009ffe4ff */
[----:B------:R-:W-:Y:S01]  /*42780*/  IMAD.MOV.U32 R4, RZ, RZ, R9 ;  /* 0x000000ffff047224 */ /* 0x000fe200078e0009 */
[----:B------:R-:W-:Y:S02]  /*42790*/  STL [R1+0x104], R9 ;  /* 0x0001040901007387 */ /* 0x000fe40000100800 */
[----:B------:R-:W-:Y:S02]  /*427a0*/  MOV R5, R212 ;  /* 0x000000d400057202 */ /* 0x000fe40000000f00 */
[----:B----4-:R-:W-:Y:S01]  /*427b0*/  IADD3 R3, P4, R3, UR4, RZ ;  /* 0x0000000403037c10 */ /* 0x010fe2000ff9e0ff */
[----:B------:R1:W-:Y:S03]  /*427c0*/  STL [R1+0x100], R212 ;  /* 0x000100d401007387 */ /* 0x0003e60000100800 */
[----:B---3--:R-:W-:Y:S01]  /*427d0*/  IADD3.X R7, R7, UR6, RZ, P4, !PT ;  /* 0x0000000607077c10 */ /* 0x008fe2000a7fe4ff */
[----:B------:R-:W-:Y:S04]  /*427e0*/  STL [R1+0x10c], R3 ;  /* 0x00010c0301007387 */ /* 0x000fe80000100800 */
[----:B------:R2:W-:Y:S04]  /*427f0*/  STL [R1+0x108], R7 ;  /* 0x0001080701007387 */ /* 0x0005e80000100800 */
[----:B------:R3:W-:Y:S04]  /*42800*/  LDGSTS.E [R2+0x4000], desc[UR8][R4.64], P2 ;  /* 0x0400000004027fae */ /* 0x0007e80009121848 */
[----:B-1----:R-:W4:Y:S04]  /*42810*/  LDL.LU R212, [R1+0x120] ;  /* 0x0001200001d47983 */ /* 0x002f280000300800 */
[----:B------:R-:W4:Y:S01]  /*42820*/  LDL.LU R9, [R1+0x124] ;  /* 0x0001240001097983 */ /* 0x000f220000300800 */
[----:B---3--:R-:W-:Y:S01]  /*42830*/  MOV R5, R7 ;  /* 0x0000000700057202 */ /* 0x008fe20000000f00 */
[----:B------:R-:W-:-:S02]  /*42840*/  IMAD.MOV.U32 R4, RZ, RZ, R3 ;  /* 0x000000ffff047224 */ /* 0x000fc400078e0003 */
[----:B--2---:R-:W2:Y:S04]  /*42850*/  LDL.LU R7, [R1+0x128] ;  /* 0x0001280001077983 */ /* 0x004ea80000300800 */
[----:B------:R-:W3:Y:S01]  /*42860*/  LDL.LU R3, [R1+0x12c] ;  /* 0x00012c0001037983 */ /* 0x000ee20000300800 */
[----:B------:R-:W-:-:S03]  /*42870*/  ISETP.GT.AND P2, PT, R0, 0xe, PT ;  /* 0x0000000e0000780c */ /* 0x000fc60003f44270 */
[----:B------:R1:W-:Y:S01]  /*42880*/  LDGSTS.E [R2+0x4], desc[UR8][R4.64], P1 ;  /* 0x0000400004027fae */ /* 0x0003e20008921848 */
[----:B------:R-:W-:Y:S02]  /*42890*/  IADD3 R214, P3, R214, UR4, RZ ;  /* 0x00000004d6d67c10 */ /* 0x000fe4000ff7e0ff */
[----:B------:R-:W-:Y:S02]  /*428a0*/  IADD3 R8, P4, R8, UR4, RZ ;  /* 0x0000000408087c10 */ /* 0x000fe4000ff9e0ff */
[----:B------:R-:W-:Y:S02]  /*428b0*/  IADD3.X R215, R215, UR6, RZ, P3, !PT ;  /* 0x00000006d7d77c10 */ /* 0x000fe40009ffe4ff */
[----:B-1----:R-:W-:-:S04]  /*428c0*/  SEL R4, RZ, 0x4, !P2 ;  /* 0x00000004ff047807 */ /* 0x002fc80005000000 */
        /* <DEDUP_REMOVED lines=10> */
[----:B------:R1:W-:Y:S04]  /*42970*/  LDGSTS.E [R2+0x4004], desc[UR8][R4.64], P1 ;  /* 0x0400400004027fae */ /* 0x0003e80008921848 */
[----:B------:R-:W2:Y:S01]  /*42980*/  LDL.LU R214, [R1+0x134] ;  /* 0x0001340001d67983 */ /* 0x000ea20000300800 */
[----:B-1----:R-:W-:Y:S01]  /*42990*/  MOV R5, R213 ;  /* 0x000000d500057202 */ /* 0x002fe20000000f00 */
[----:B------:R-:W-:-:S02]  /*429a0*/  IMAD.MOV.U32 R4, RZ, RZ, R8 ;  /* 0x000000ffff047224 */ /* 0x000fc400078e0008 */
        /* <DEDUP_REMOVED lines=8> */
[----:B------:R-:W-:Y:S02]  /*42a30*/  IADD3.X R212, R212, UR6, RZ, P3, !PT ;  /* 0x00000006d4d47c10 */ /* 0x000fe40009ffe4ff */
[----:B---3--:R-:W-:Y:S01]  /*42a40*/  IADD3 R3, P4, R3, UR4, RZ ;  /* 0x0000000403037c10 */ /* 0x008fe2000ff9e0ff */
[----:B------:R-:W-:Y:S01]  /*42a50*/  STL [R1+0x124], R9 ;  /* 0x0001240901007387 */ /* 0x000fe20000100800 */
[----:B------:R-:W-:Y:S02]  /*42a60*/  IMAD.MOV.U32 R4, RZ, RZ, R9 ;  /* 0x000000ffff047224 */ /* 0x000fe400078e0009 */
[----:B--2---:R-:W-:Y:S01]  /*42a70*/  IADD3.X R7, R7, UR6, RZ, P4, !PT ;  /* 0x0000000607077c10 */ /* 0x004fe2000a7fe4ff */
[----:B------:R1:W-:Y:S01]  /*42a80*/  STL [R1+0x120], R212 ;  /* 0x000120d401007387 */ /* 0x0003e20000100800 */
[----:B------:R-:W-:-:S03]  /*42a90*/  MOV R5, R212 ;  /* 0x000000d400057202 */ /* 0x000fc60000000f00 */
[----:B------:R-:W-:Y:S04]  /*42aa0*/  STL [R1+0x12c], R3 ;  /* 0x00012c0301007387 */ /* 0x000fe80000100800 */
[----:B------:R2:W-:Y:S04]  /*42ab0*/  STL [R1+0x128], R7 ;  /* 0x0001280701007387 */ /* 0x0005e80000100800 */
[----:B-1----:R-:W3:Y:S04]  /*42ac0*/  LDL.LU R212, [R1+0x300] ;  /* 0x0003000001d47983 */ /* 0x002ee80000300800 */
[----:B------:R1:W-:Y:S04]  /*42ad0*/  LDGSTS.E [R2+0x4008], desc[UR8][R4.64], P2 ;  /* 0x0400800004027fae */ /* 0x0003e80009121848 */
[----:B------:R-:W4:Y:S01]  /*42ae0*/  LDL.LU R9, [R1+0x304] ;  /* 0x0003040001097983 */ /* 0x000f220000300800 */
[----:B-1----:R-:W-:Y:S01]  /*42af0*/  MOV R5, R7 ;  /* 0x0000000700057202 */ /* 0x002fe20000000f00 */
[----:B------:R-:W-:-:S02]  /*42b00*/  IMAD.MOV.U32 R4, RZ, RZ, R3 ;  /* 0x000000ffff047224 */ /* 0x000fc400078e0003 */
[----:B--2---:R-:W2:Y:S04]  /*42b10*/  LDL.LU R7, [R1+0x308] ;  /* 0x0003080001077983 */ /* 0x004ea80000300800 */
[----:B------:R-:W2:Y:S01]  /*42b20*/  LDL.LU R3, [R1+0x30c] ;  /* 0x00030c0001037983 */ /* 0x000ea20000300800 */
[----:B------:R-:W-:-:S03]  /*42b30*/  ISETP.GT.AND P2, PT, R0, 0x2c, PT ;  /* 0x0000002c0000780c */ /* 0x000fc60003f44270 */
[----:B------:R1:W-:Y:S01]  /*42b40*/  LDGSTS.E [R2+0xc], desc[UR8][R4.64], P1 ;  /* 0x0000c00004027fae */ /* 0x0003e20008921848 */
[----:B------:R-:W-:Y:S02]  /*42b50*/  IADD3 R214, P3, R214, UR4, RZ ;  /* 0x00000004d6d67c10 */ /* 0x000fe4000ff7e0ff */
[----:B-1----:R-:W-:Y:S02]  /*42b60*/  SEL R4, RZ, 0x4, !P2 ;  /* 0x00000004ff047807 */ /* 0x002fe40005000000 */
[----:B------:R-:W-:Y:S02]  /*42b70*/  IADD3.X R215, R215, UR6, RZ, P3, !PT ;  /* 0x00000006d7d77c10 */ /* 0x000fe40009ffe4ff */
[----:B------:R-:W-:Y:S02]  /*42b80*/  SEL R4, R4, RZ, !P0 ;  /* 0x000000ff04047207 */ /* 0x000fe40004000000 */
[----:B------:R-:W-:Y:S02]  /*42b90*/  IADD3 R8, P4, R8, UR4, RZ ;  /* 0x0000000408087c10 */ /* 0x000fe4000ff9e0ff */
[----:B------:R-:W-:Y:S01]  /*42ba0*/  ISETP.NE.U32.AND P2, PT, R4, RZ, PT ;  /* 0x000000ff0400720c */ /* 0x000fe20003f45070 */
[----:B------:R-:W-:Y:S01]  /*42bb0*/  IMAD.MOV.U32 R4, RZ, RZ, R214 ;  /* 0x000000ffff047224 */ /* 0x000fe200078e00d6 */
[----:B------:R-:W-:Y:S01]  /*42bc0*/  IADD3.X R213, R213, UR6, RZ, P4, !PT ;  /* 0x00000006d5d57c10 */ /* 0x000fe2000a7fe4ff */
        /* <DEDUP_REMOVED lines=8> */
[----:B------:R-:W-:Y:S01]  /*42c50*/  MOV R5, R213 ;  /* 0x000000d500057202 */ /* 0x000fe20000000f00 */
        /* <DEDUP_REMOVED lines=26> */
[----:B------:R1:W-:Y:S02]  /*42e00*/  LDGSTS.E [R2+0x8004], desc[UR8][R4.64], P1 ;  /* 0x0800400004027fae */ /* 0x0003e40008921848 */
[----:B-1----:R-:W-:Y:S02]  /*42e10*/  SEL R4, RZ, 0x4, !P2 ;  /* 0x00000004ff047807 */ /* 0x002fe40005000000 */
[----:B------:R-:W-:Y:S02]  /*42e20*/  IADD3 R214, P3, R214, UR4, RZ ;  /* 0x00000004d6d67c10 */ /* 0x000fe4000ff7e0ff */
[----:B------:R-:W-:Y:S02]  /*42e30*/  SEL R4, R4, RZ, !P0 ;  /* 0x000000ff04047207 */ /* 0x000fe40004000000 */
[----:B------:R-:W-:Y:S02]  /*42e40*/  IADD3.X R215, R215, UR6, RZ, P3, !PT ;  /* 0x00000006d7d77c10 */ /* 0x000fe40009ffe4ff */
[----:B------:R-:W-:Y:S01]  /*42e50*/  IADD3 R8, P4, R8, UR4, RZ ;  /* 0x0000000408087c10 */ /* 0x000fe2000ff9e0ff */
[----:B------:R-:W-:Y:S01]  /*42e60*/  STL [R1+0x314], R214 ;  /* 0x000314d601007387 */ /* 0x000fe20000100800 */
[----:B------:R-:W-:-:S02]  /*42e70*/  ISETP.NE.U32.AND P2, PT, R4, RZ, PT ;  /* 0x000000ff0400720c */ /* 0x000fc40003f45070 */
[----:B------:R-:W-:Y:S01]  /*42e80*/  IADD3.X R213, R213, UR6, RZ, P4, !PT ;  /* 0x00000006d5d57c10 */ /* 0x000fe2000a7fe4ff */
        /* <DEDUP_REMOVED lines=35> */
[----:B------:R1:W-:Y:S02]  /*430c0*/  LDGSTS.E [R2+0x800c], desc[UR8][R4.64], P1 ;  /* 0x0800c00004027fae */ /* 0x0003e40008921848 */
[----:B-1----:R-:W-:Y:S02]  /*430d0*/  SEL R4, RZ, 0x4, !P2 ;  /* 0x00000004ff047807 */ /* 0x002fe40005000000 */
[----:B------:R-:W-:Y:S02]  /*430e0*/  IADD3 R214, P3, R214, UR4, RZ ;  /* 0x00000004d6d67c10 */ /* 0x000fe4000ff7e0ff */
[----:B------:R-:W-:Y:S02]  /*430f0*/  SEL R4, R4, RZ, !P0 ;  /* 0x000000ff04047207 */ /* 0x000fe40004000000 */
[----:B------:R-:W-:Y:S02]  /*43100*/  IADD3.X R215, R215, UR6, RZ, P3, !PT ;  /* 0x00000006d7d77c10 */ /* 0x000fe40009ffe4ff */
[----:B------:R-:W-:Y:S01]  /*43110*/  ISETP.NE.U32.AND P2, PT, R4, RZ, PT ;  /* 0x000000ff0400720c */ /* 0x000fe20003f45070 */
[----:B------:R-:W-:Y:S01]  /*43120*/  IMAD.MOV.U32 R4, RZ, RZ, R214 ;  /* 0x000000ffff047224 */ /* 0x000fe200078e00d6 */
[----:B------:R-:W-:-:S02]  /*43130*/  MOV R5, R215 ;  /* 0x000000d700057202 */ /* 0x000fc40000000f00 */
[----:B------:R-:W-:Y:S01]  /*43140*/  IADD3 R8, P4, R8, UR4, RZ ;  /* 0x0000000408087c10 */ /* 0x000fe2000ff9e0ff */
        /* <DEDUP_REMOVED lines=36> */
[----:B-1----:R-:W-:-:S04]  /*43390*/  SEL R4, RZ, 0x4, !P2 ;  /* 0x00000004ff047807 */ /* 0x002fc80005000000 */
[----:B------:R-:W-:Y:S02]  /*433a0*/  SEL R4, R4, RZ, !P0 ;  /* 0x000000ff04047207 */ /* 0x000fe40004000000 */
[----:B------:R-:W-:-:S04]  /*433b0*/  IADD3 R214, P3, R214, UR4, RZ ;  /* 0x00000004d6d67c10 */ /* 0x000fc8000ff7e0ff */
[----:B------:R-:W-:Y:S02]  /*433c0*/  IADD3.X R215, R215, UR6, RZ, P3, !PT ;  /* 0x00000006d7d77c10 */ /* 0x000fe40009ffe4ff */
[----:B------:R-:W-:Y:S01]  /*433d0*/  IADD3 R8, P4, R8, UR4, RZ ;  /* 0x0000000408087c10 */ /* 0x000fe2000ff9e0ff */
[----:B------:R-:W-:Y:S03]  /*433e0*/  STL [R1+0x514], R214 ;  /* 0x000514d601007387 */ /* 0x000fe60000100800 */
[----:B------:R-:W-:Y:S01]  /*433f0*/  IADD3.X R213, R213, UR6, RZ, P4, !PT ;  /* 0x00000006d5d57c10 */ /* 0x000fe2000a7fe4ff */
[----:B------:R1:W-:Y:S01]  /*43400*/  STL [R1+0x510], R215 ;  /* 0x000510d701007387 */ /* 0x0003e20000100800 */
[----:B------:R-:W-:Y:S01]  /*43410*/  ISETP.NE.U32.AND P2, PT, R4, RZ, PT ;  /* 0x000000ff0400720c */ /* 0x000fe20003f45070 */
[----:B------:R-:W-:Y:S01]  /*43420*/  IMAD.MOV.U32 R4, RZ, RZ, R214 ;  /* 0x000000ffff047224 */ /* 0x000fe200078e00d6 */
[----:B------:R-:W-:Y:S01]  /*43430*/  MOV R5, R215 ;  /* 0x000000d700057202 */ /* 0x000fe20000000f00 */
[----:B------:R-:W-:Y:S04]  /*43440*/  STL [R1+0x51c], R8 ;  /* 0x00051c0801007387 */ /* 0x000fe80000100800 */
[----:B------:R1:W-:Y:S04]  /*43450*/  STL [R1+0x518], R213 ;  /* 0x000518d501007387 */ /* 0x0003e80000100800 */
[----:B-1----:R-:W2:Y:S04]  /*43460*/  LDL.LU R215, [R1+0x530] ;  /* 0x0005300001d77983 */ /* 0x002ea80000300800 */
[----:B------:R-:W2:Y:S04]  /*43470*/  LDL.LU R214, [R1+0x534] ;  /* 0x0005340001d67983 */ /* 0x000ea80000300800 */
[----:B------:R1:W-:Y:S02]  /*43480*/  LDGSTS.E [R2+0x14004], desc[UR8][R4.64], P1 ;  /* 0x1400400004027fae */ /* 0x0003e40008921848 */
[----:B-1----:R-:W-:Y:S01]  /*43490*/  MOV R5, R213 ;  /* 0x000000d500057202 */ /* 0x002fe20000000f00 */
[----:B------:R-:W-:Y:S01]  /*434a0*/  IMAD.MOV.U32 R4, RZ, RZ, R8 ;  /* 0x000000ffff047224 */ /* 0x000fe200078e0008 */
        /* <DEDUP_REMOVED lines=10> */
[----:B------:R-:W-:Y:S03]  /*43550*/  STL [R1+0x524], R9 ;  /* 0x0005240901007387 */ /* 0x000fe60000100800 */
[----:B--2---:R-:W-:Y:S01]  /*43560*/  IADD3.X R7, R7, UR6, RZ, P4, !PT ;  /* 0x0000000607077c10 */ /* 0x004fe2000a7fe4ff */
[----:B------:R1:W-:Y:S01]  /*43570*/  STL [R1+0x520], R212 ;  /* 0x000520d401007387 */ /* 0x0003e20000100800 */
[----:B------:R-:W-:Y:S01]  /*43580*/  IMAD.MOV.U32 R4, RZ, RZ, R9 ;  /* 0x000000ffff047224 */ /* 0x000fe200078e0009 */
[----:B------:R-:W-:Y:S02]  /*43590*/  MOV R5, R212 ;  /* 0x000000d400057202 */ /* 0x000fe40000000f00 */
[----:B------:R-:W-:Y:S04]  /*435a0*/  STL [R1+0x52c], R3 ;  /* 0x00052c0301007387 */ /* 0x000fe80000100800 */
[----:B------:R2:W-:Y:S04]  /*435b0*/  STL [R1+0x528], R7 ;  /* 0x0005280701007387 */ /* 0x0005e80000100800 */
[----:B-1----:R-:W3:Y:S04]  /*435c0*/  LDL.LU R212, [R1+0x700] ;  /* 0x0007000001d47983 */ /* 0x002ee80000300800 */
[----:B------:R-:W4:Y:S04]  /*435d0*/  LDL.LU R9, [R1+0x704] ;  /* 0x0007040001097983 */ /* 0x000f280000300800 */
[----:B------:R1:W-:Y:S02]  /*435e0*/  LDGSTS.E [R2+0x14008], desc[UR8][R4.64], P2 ;  /* 0x1400800004027fae */ /* 0x0003e40009121848 */
[----:B-1----:R-:W-:Y:S01]  /*435f0*/  MOV R5, R7 ;  /* 0x0000000700057202 */ /* 0x002fe20000000f00 */
[----:B------:R-:W-:Y:S01]  /*43600*/  IMAD.MOV.U32 R4, RZ, RZ, R3 ;  /* 0x000000ffff047224 */ /* 0x000fe200078e0003 */
        /* <DEDUP_REMOVED lines=8> */
[----:B------:R-:W-:Y:S02]  /*43690*/  MOV R5, R215 ;  /* 0x000000d700057202 */ /* 0x000fe40000000f00 */
[----:B------:R-:W-:Y:S01]  /*436a0*/  ISETP.NE.U32.AND P2, PT, R4, RZ, PT ;  /* 0x000000ff0400720c */ /* 0x000fe20003f45070 */
[----:B------:R-:W-:Y:S01]  /*436b0*/  IMAD.MOV.U32 R4, RZ, RZ, R214 ;  /* 0x000000ffff047224 */ /* 0x000fe200078e00d6 */
[----:B------:R-:W-:Y:S01]  /*436c0*/  STL [R1+0x534], R214 ;  /* 0x000534d601007387 */ /* 0x000fe20000100800 */
[----:B------:R-:W-:-:S03]  /*436d0*/  IADD3 R8, P4, R8, UR4, RZ ;  /* 0x0000000408087c10 */ /* 0x000fc6000ff9e0ff */
[----:B------:R-:W-:Y:S01]  /*436e0*/  STL [R1+0x530], R215 ;  /* 0x000530d701007387 */ /* 0x000fe20000100800 */
[----:B------:R-:W-:-:S03]  /*436f0*/  IADD3.X R213, R213, UR6, RZ, P4, !PT ;  /* 0x00000006d5d57c10 */ /* 0x000fc6000a7fe4ff */
[----:B------:R-:W-:Y:S04]  /*43700*/  STL [R1+0x6fc], R8 ;  /* 0x0006fc0801007387 */ /* 0x000fe80000100800 */
[----:B------:R1:W-:Y:S04]  /*43710*/  LDGSTS.E [R2+0x1400c], desc[UR8][R4.64], P1 ;  /* 0x1400c00004027fae */ /* 0x0003e80008921848 */
[----:B------:R1:W-:Y:S02]  /*43720*/  STL [R1+0x6f8], R213 ;  /* 0x0006f8d501007387 */ /* 0x0003e40000100800 */
[----:B-1----:R-:W-:Y:S01]  /*43730*/  MOV R5, R213 ;  /* 0x000000d500057202 */ /* 0x002fe20000000f00 */
[----:B------:R-:W-:Y:S01]  /*43740*/  IMAD.MOV.U32 R4, RZ, RZ, R8 ;  /* 0x000000ffff047224 */ /* 0x000fe200078e0008 */
[----:B------:R-:W2:Y:S04]  /*43750*/  LDL.LU R213, [R1+0x710] ;  /* 0x0007100001d57983 */ /* 0x000ea80000300800 */
[----:B------:R-:W2:Y:S04]  /*43760*/  LDL.LU R8, [R1+0x714] ;  /* 0x0007140001087983 */ /* 0x000ea80000300800 */
        /* <DEDUP_REMOVED lines=12> */
[----:B------:R1:W-:Y:S04]  /*43830*/  STL [R1+0x700], R212 ;  /* 0x000700d401007387 */ /* 0x0003e80000100800 */
[----:B------:R3:W-:Y:S01]  /*43840*/  LDGSTS.E [R2+0x1c000], desc[UR8][R4.64], P2 ;  /* 0x1c00000004027fae */ /* 0x0007e20009121848 */
[----:B--2---:R-:W-:-:S04]  /*43850*/  IADD3 R3, P4, R3, UR4, RZ ;  /* 0x0000000403037c10 */ /* 0x004fc8000ff9e0ff */
[----:B------:R-:W-:Y:S01]  /*43860*/  IADD3.X R7, R7, UR6, RZ, P4, !PT ;  /* 0x0000000607077c10 */ /* 0x000fe2000a7fe4ff */
[----:B------:R-:W-:Y:S03]  /*43870*/  STL [R1+0x70c], R3 ;  /* 0x00070c0301007387 */ /* 0x000fe60000100800 */
[----:B---3--:R-:W-:Y:S01]  /*43880*/  MOV R5, R7 ;  /* 0x0000000700057202 */ /* 0x008fe20000000f00 */
[----:B------:R2:W-:Y:S04]  /*43890*/  STL [R1+0x708], R7 ;  /* 0x0007080701007387 */ /* 0x0005e80000100800 */
[----:B-1----:R-:W3:Y:S04]  /*438a0*/  LDL.LU R212, [R1+0x720] ;  /* 0x0007200001d47983 */ /* 0x002ee80000300800 */
[----:B--2---:R-:W2:Y:S01]  /*438b0*/  LDL.LU R7, [R1+0x724] ;  /* 0x0007240001077983 */ /* 0x004ea20000300800 */
[----:B------:R-:W-:Y:S01]  /*438c0*/  IMAD.MOV.U32 R4, RZ, RZ, R3 ;  /* 0x000000ffff047224 */ /* 0x000fe200078e0003 */
[----:B------:R-:W-:-:S02]  /*438d0*/  ISETP.GT.AND P2, PT, R0, 0x6e, PT ;  /* 0x0000006e0000780c */ /* 0x000fc40003f44270 */
[----:B------:R-:W4:Y:S04]  /*438e0*/  LDL.LU R9, [R1+0x72c] ;  /* 0x00072c0001097983 */ /* 0x000f280000300800 */
[----:B------:R1:W-:Y:S04]  /*438f0*/  LDGSTS.E [R2+0x18004], desc[UR8][R4.64], P1 ;  /* 0x1800400004027fae */ /* 0x0003e80008921848 */
[----:B------:R-:W4:Y:S01]  /*43900*/  LDL.LU R3, [R1+0x734] ;  /* 0x0007340001037983 */ /* 0x000f220000300800 */
[----:B-1----:R-:W-:-:S04]  /*43910*/  SEL R4, RZ, 0x4, !P2 ;  /* 0x00000004ff047807 */ /* 0x002fc80005000000 */
[----:B------:R-:W-:-:S04]  /*43920*/  SEL R4, R4, RZ, !P0 ;  /* 0x000000ff04047207 */ /* 0x000fc80004000000 */
[----:B------:R-:W-:Y:S02]  /*43930*/  ISETP.NE.U32.AND P2, PT, R4, RZ, PT ;  /* 0x000000ff0400720c */ /* 0x000fe40003f45070 */
[----:B------:R-:W-:-:S04]  /*43940*/  IADD3 R8, P3, R8, UR4, RZ ;  /* 0x0000000408087c10 */ /* 0x000fc8000ff7e0ff */
        /* <DEDUP_REMOVED lines=8> */
[----:B------:R1:W-:Y:S04]  /*439d0*/  LDGSTS.E [R2+0x1c004], desc[UR8][R4.64], P1 ;  /* 0x1c00400004027fae */ /* 0x0003e80008921848 */
[----:B-1----:R-:W4:Y:S04]  /*439e0*/  LDL.LU R213, [R1+0x728] ;  /* 0x0007280001d57983 */ /* 0x002f280000300800 */
[----:B------:R-:W-:Y:S04]  /*439f0*/  STL [R1+0x718], R215 ;  /* 0x000718d701007387 */ /* 0x000fe80000100800 */
[----:B------:R-:W4:Y:S01]  /*43a00*/  LDL.LU R8, [R1+0x730] ;  /* 0x0007300001087983 */ /* 0x000f220000300800 */
[----:B------:R-:W-:Y:S01]  /*43a10*/  IMAD.MOV.U32 R4, RZ, RZ, R214 ;  /* 0x000000ffff047224 */ /* 0x000fe200078e00d6 */
[----:B------:R-:W-:-:S02]  /*43a20*/  MOV R5, R215 ;  /* 0x000000d700057202 */ /* 0x000fc40000000f00 */
[----:B------:R-:W-:-:S03]  /*43a30*/  ISETP.GT.AND P1, PT, R0, 0x6f, PT ;  /* 0x0000006f0000780c */ /* 0x000fc60003f24270 */
[----:B------:R1:W-:Y:S02]  /*43a40*/  LDGSTS.E [R2+0x18008], desc[UR8][R4.64], P2 ;  /* 0x1800800004027fae */ /* 0x0003e40009121848 */
[----:B-1----:R-:W-:-:S04]  /*43a50*/  SEL R4, RZ, 0x4, !P1 ;  /* 0x00000004ff047807 */ /* 0x002fc80004800000 */
[----:B------:R-:W-:-:S04]  /*43a60*/  SEL R4, R4, RZ, !P0 ;  /* 0x000000ff04047207 */ /* 0x000fc80004000000 */
[----:B------:R-:W-:Y:S02]  /*43a70*/  ISETP.NE.U32.AND P1, PT, R4, RZ, PT ;  /* 0x000000ff0400720c */ /* 0x000fe40003f25070 */
[----:B--2---:R-:W-:-:S04]  /*43a80*/  IADD3 R7, P3, R7, UR4, RZ ;  /* 0x0000000407077c10 */ /* 0x004fc8000ff7e0ff */
[----:B---3--:R-:W-:Y:S01]  /*43a90*/  IADD3.X R212, R212, UR6, RZ, P3, !PT ;  /* 0x00000006d4d47c10 */ /* 0x008fe20009ffe4ff */
[----:B------:R-:W-:Y:S01]  /*43aa0*/  STL [R1+0x724], R7 ;  /* 0x0007240701007387 */ /* 0x000fe20000100800 */
[----:B------:R-:W-:Y:S02]  /*43ab0*/  IMAD.MOV.U32 R4, RZ, RZ, R7 ;  /* 0x000000ffff047224 */ /* 0x000fe400078e0007 */
[----:B------:R-:W-:Y:S01]  /*43ac0*/  MOV R5, R212 ;  /* 0x000000d400057202 */ /* 0x000fe20000000f00 */
[----:B------:R1:W-:Y:S04]  /*43ad0*/  STL [R1+0x720], R212 ;  /* 0x000720d401007387 */ /* 0x0003e80000100800 */
[----:B------:R2:W-:Y:S04]  /*43ae0*/  LDGSTS.E [R2+0x1c008], desc[UR8][R4.64], P2 ;  /* 0x1c00800004027fae */ /* 0x0005e80009121848 */
[----:B-1----:R-:W3:Y:S04]  /*43af0*/  LDL.LU R212, [R1+0x138] ;  /* 0x0001380001d47983 */ /* 0x002ee80000300800 */
[----:B------:R-:W3:Y:S01]  /*43b00*/  LDL.LU R7, [R1+0x13c] ;  /* 0x00013c0001077983 */ /* 0x000ee20000300800 */
[----:B----4-:R-:W-:-:S02]  /*43b10*/  IADD3 R9, P2, R9, UR4, RZ ;  /* 0x0000000409097c10 */ /* 0x010fc4000ff5e0ff */
[----:B------:R-:W-:-:S03]  /*43b20*/  IADD3 R3, P3, R3, UR4, RZ ;  /* 0x0000000403037c10 */ /* 0x000fc6000ff7e0ff */
[----:B------:R-:W-:Y:S01]  /*43b30*/  STL [R1+0x72c], R9 ;  /* 0x00072c0901007387 */ /* 0x000fe20000100800 */
[----:B--2---:R-:W-:Y:S01]  /*43b40*/  IMAD.MOV.U32 R4, RZ, RZ, R9 ;  /* 0x000000ffff047224 */ /* 0x004fe200078e0009 */
[----:B------:R-:W-:-:S04]  /*43b50*/  IADD3.X R213, R213, UR6, RZ, P2, !PT ;  /* 0x00000006d5d57c10 */ /* 0x000fc800097fe4ff */
[----:B------:R-:W-:Y:S01]  /*43b60*/  MOV R5, R213 ;  /* 0x000000d500057202 */ /* 0x000fe20000000f00 */
[----:B------:R1:W-:Y:S01]  /*43b70*/  STL [R1+0x728], R213 ;  /* 0x000728d501007387 */ /* 0x0003e20000100800 */
[----:B------:R-:W-:-:S03]  /*43b80*/  IADD3.X R8, R8, UR6, RZ, P3, !PT ;  /* 0x0000000608087c10 */ /* 0x000fc60009ffe4ff */
[----:B------:R-:W-:Y:S04]  /*43b90*/  STL [R1+0x734], R3 ;  /* 0x0007340301007387 */ /* 0x000fe80000100800 */
[----:B------:R2:W-:Y:S04]  /*43ba0*/  STL [R1+0x730], R8 ;  /* 0x0007300801007387 */ /* 0x0005e80000100800 */
[----:B-1----:R-:W4:Y:S04]  /*43bb0*/  LDL.LU R213, [R1+0x140] ;  /* 0x0001400001d57983 */ /* 0x002f280000300800 */
[----:B------:R-:W4:Y:S04]  /*43bc0*/  LDL.LU R9, [R1+0x144] ;  /* 0x0001440001097983 */ /* 0x000f280000300800 */
[----:B------:R1:W-:Y:S02]  /*43bd0*/  LDGSTS.E [R2+0x1800c], desc[UR8][R4.64], P1 ;  /* 0x1800c00004027fae */ /* 0x0003e40008921848 */
[----:B-1----:R-:W-:Y:S01]  /*43be0*/  MOV R5, R8 ;  /* 0x0000000800057202 */ /* 0x002fe20000000f00 */
[----:B------:R-:W-:Y:S01]  /*43bf0*/  IMAD.MOV.U32 R4, RZ, RZ, R3 ;  /* 0x000000ffff047224 */ /* 0x000fe200078e0003 */
[----:B--2---:R-:W2:Y:S04]  /*43c00*/  LDL.LU R8, [R1+0x148] ;  /* 0x0001480001087983 */ /* 0x004ea80000300800 */
[----:B------:R-:W2:Y:S04]  /*43c10*/  LDL.LU R3, [R1+0x14c] ;  /* 0x00014c0001037983 */ /* 0x000ea80000300800 */
[----:B------:R1:W-:Y:S01]  /*43c20*/  LDGSTS.E [R2+0x1c00c], desc[UR8][R4.64], P1 ;  /* 0x1c00c00004027fae */ /* 0x0003e20008921848 */
[----:B------:R-:W-:-:S04]  /*43c30*/  ISETP.GT.AND P1, PT, R0, 0x10, PT ;  /* 0x000000100000780c */ /* 0x000fc80003f24270 */
[----:B-1----:R-:W-:-:S04]  /*43c40*/  SEL R2, RZ, 0x4, !P1 ;  /* 0x00000004ff027807 */ /* 0x002fc80004800000 */
[----:B------:R-:W-:-:S04]  /*43c50*/  SEL R2, R2, RZ, !P0 ;  /* 0x000000ff02027207 */ /* 0x000fc80004000000 */
[----:B------:R-:W-:Y:S02]  /*43c60*/  ISETP.NE.U32.AND P2, PT, R2, RZ, PT ;  /* 0x000000ff0200720c */ /* 0x000fe40003f45070 */
[----:B------:R-:W-:-:S05]  /*43c70*/  LOP3.LUT R2, R6, 0x40, RZ, 0x3c, !PT ;  /* 0x0000004006027812 */ /* 0x000fca00078e3cff */
[----:B------:R-:W-:Y:S01]  /*43c80*/  VIADD R2, R2, UR16 ;  /* 0x0000001002027c36 */ /* 0x000fe20008000000 */
[----:B---3--:R-:W-:-:S04]  /*43c90*/  IADD3 R7, P1, R7, UR4, RZ ;  /* 0x0000000407077c10 */ /* 0x008fc8000ff3e0ff */
[----:B------:R-:W-:Y:S01]  /*43ca0*/  IADD3.X R212, R212, UR6, RZ, P1, !PT ;  /* 0x00000006d4d47c10 */ /* 0x000fe20008ffe4ff */
[----:B------:R-:W-:Y:S01]  /*43cb0*/  STL [R1+0x13c], R7 ;  /* 0x00013c0701007387 */ /* 0x000fe20000100800 */
[----:B------:R-:W-:-:S03]  /*43cc0*/  MOV R4, R7 ;  /* 0x0000000700047202 */ /* 0x000fc60000000f00 */
[----:B------:R1:W-:Y:S01]  /*43cd0*/  STL [R1+0x138], R212 ;  /* 0x000138d401007387 */ /* 0x0003e20000100800 */
[----:B------:R-:W-:-:S03]  /*43ce0*/  IMAD.MOV.U32 R5, RZ, RZ, R212 ;  /* 0x000000ffff057224 */ /* 0x000fc600078e00d4 */
[----:B------:R-:W3:Y:S04]  /*43cf0*/  LDL.LU R215, [R1+0x150] ;  /* 0x0001500001d77983 */ /* 0x000ee80000300800 */
[----:B------:R-:W3:Y:S04]  /*43d00*/  LDL.LU R214, [R1+0x154] ;  /* 0x0001540001d67983 */ /* 0x000ee80000300800 */
[----:B-1----:R-:W3:Y:S04]  /*43d10*/  LDL.LU R212, [R1+0x158] ;  /* 0x0001580001d47983 */ /* 0x002ee80000300800 */
[----:B------:R-:W3:Y:S01]  /*43d20*/  LDL.LU R7, [R1+0x15c] ;  /* 0x00015c0001077983 */ /* 0x000ee20000300800 */
[----:B------:R-:W-:-:S03]  /*43d30*/  ISETP.GT.AND P1, PT, R0, 0x11, PT ;  /* 0x000000110000780c */ /* 0x000fc60003f24270 */
[----:B------:R1:W-:Y:S02]  /*43d40*/  LDGSTS.E [R2], desc[UR8][R4.64], P2 ;  /* 0x0000000004027fae */ /* 0x0003e40009121848 */
[----:B-1----:R-:W-:-:S04]  /*43d50*/  SEL R4, RZ, 0x4, !P1 ;  /* 0x00000004ff047807 */ /* 0x002fc80004800000 */
[----:B------:R-:W-:-:S04]  /*43d60*/  SEL R4, R4, RZ, !P0 ;  /* 0x000000ff04047207 */ /* 0x000fc80004000000 */
[----:B------:R-:W-:Y:S02]  /*43d70*/  ISETP.NE.U32.AND P1, PT, R4, RZ, PT ;  /* 0x000000ff0400720c */ /* 0x000fe40003f25070 */
[----:B----4-:R-:W-:-:S04]  /*43d80*/  IADD3 R9, P3, R9, UR4, RZ ;  /* 0x0000000409097c10 */ /* 0x010fc8000ff7e0ff */
        /* <DEDUP_REMOVED lines=9> */
[----:B----4-:R-:W-:-:S03]  /*43e20*/  MOV R4, R3 ;  /* 0x0000000300047202 */ /* 0x010fc60000000f00 */
[----:B------:R2:W-:Y:S01]  /*43e30*/  STL [R1+0x148], R8 ;  /* 0x0001480801007387 */ /* 0x0005e20000100800 */
[----:B------:R-:W-:-:S03]  /*43e40*/  IMAD.MOV.U32 R5, RZ, RZ, R8 ;  /* 0x000000ffff057224 */ /* 0x000fc600078e0008 */
[----:B-1----:R-:W4:Y:S04]  /*43e50*/  LDL.LU R213, [R1+0x160] ;  /* 0x0001600001d57983 */ /* 0x002f280000300800 */
[----:B------:R-:W4:Y:S04]  /*43e60*/  LDL.LU R9, [R1+0x164] ;  /* 0x0001640001097983 */ /* 0x000f280000300800 */
[----:B--2---:R-:W2:Y:S04]  /*43e70*/  LDL.LU R8, [R1+0x168] ;  /* 0x0001680001087983 */ /* 0x004ea80000300800 */
[----:B------:R-:W2:Y:S01]  /*43e80*/  LDL.LU R3, [R1+0x16c] ;  /* 0x00016c0001037983 */ /* 0x000ea20000300800 */
[----:B------:R-:W-:-:S03]  /*43e90*/  ISETP.GT.AND P2, PT, R0, 0x12, PT ;  /* 0x000000120000780c */ /* 0x000fc60003f44270 */
[----:B------:R1:W-:Y:S02]  /*43ea0*/  LDGSTS.E [R2+0x4], desc[UR8][R4.64], P1 ;  /* 0x0000400004027fae */ /* 0x0003e40008921848 */
[----:B-1----:R-:W-:-:S04]  /*43eb0*/  SEL R4, RZ, 0x4, !P2 ;  /* 0x00000004ff047807 */ /* 0x002fc80005000000 */
[----:B------:R-:W-:-:S04]  /*43ec0*/  SEL R4, R4, RZ, !P0 ;  /* 0x000000ff04047207 */ /* 0x000fc80004000000 */
[----:B------:R-:W-:Y:S02]  /*43ed0*/  ISETP.NE.U32.AND P2, PT, R4, RZ, PT ;  /* 0x000000ff0400720c */ /* 0x000fe40003f45070 */
[----:B---3--:R-:W-:-:S04]  /*43ee0*/  IADD3 R214, P3, R214, UR4, RZ ;  /* 0x00000004d6d67c10 */ /* 0x008fc8000ff7e0ff */
        /* <DEDUP_REMOVED lines=9> */
[----:B-1----:R-:W2:Y:S04]  /*43f80*/  LDL.LU R215, [R1+0x170] ;  /* 0x0001700001d77983 */ /* 0x002ea80000300800 */
[----:B------:R-:W2:Y:S04]  /*43f90*/  LDL.LU R214, [R1+0x174] ;  /* 0x0001740001d67983 */ /* 0x000ea80000300800 */
        /* <DEDUP_REMOVED lines=10> */
[----:B----4-:R-:W-:-:S04]  /*44040*/  IADD3 R9, P3, R9, UR4, RZ ;  /* 0x0000000409097c10 */ /* 0x010fc8000ff7e0ff */
[----:B------:R-:W-:Y:S02]  /*44050*/  IADD3.X R213, R213, UR6, RZ, P3, !PT ;  /* 0x00000006d5d57c10 */ /* 0x000fe40009ffe4ff */
        /* <DEDUP_REMOVED lines=8> */
[----:B-1----:R-:W4:Y:S04]  /*440e0*/  LDL.LU R213, [R1+0x340] ;  /* 0x0003400001d57983 */ /* 0x002f280000300800 */
[----:B------:R-:W4:Y:S04]  /*440f0*/  LDL.LU R9, [R1+0x344] ;  /* 0x0003440001097983 */ /* 0x000f280000300800 */
[----:B------:R1:W-:Y:S02]  /*44100*/  LDGSTS.E [R2+0x4008], desc[UR8][R4.64], P2 ;  /* 0x0400800004027fae */ /* 0x0003e40009121848 */
[----:B-1----:R-:W-:Y:S01]  /*44110*/  IMAD.MOV.U32 R5, RZ, RZ, R8 ;  /* 0x000000ffff057224 */ /* 0x002fe200078e0008 */
[----:B------:R-:W-:Y:S01]  /*44120*/  MOV R4, R3 ;  /* 0x0000000300047202 */ /* 0x000fe20000000f00 */
[----:B--2---:R-:W2:Y:S04]  /*44130*/  LDL.LU R8, [R1+0x348] ;  /* 0x0003480001087983 */ /* 0x004ea80000300800 */
[----:B------:R-:W2:Y:S01]  /*44140*/  LDL.LU R3, [R1+0x34c] ;  /* 0x00034c0001037983 */ /* 0x000ea20000300800 */
        /* <DEDUP_REMOVED lines=12> */
[----:B---3--:R-:W-:-:S04]  /*44210*/  IADD3 R7, P4, R7, UR4, RZ ;  /* 0x0000000407077c10 */ /* 0x008fc8000ff9e0ff */
[----:B------:R-:W-:Y:S01]  /*44220*/  IADD3.X R212, R212, UR6, RZ, P4, !PT ;  /* 0x00000006d4d47c10 */ /* 0x000fe2000a7fe4ff */
[----:B------:R-:W-:Y:S01]  /*44230*/  STL [R1+0x33c], R7 ;  /* 0x00033c0701007387 */ /* 0x000fe20000100800 */
[----:B-1----:R-:W-:-:S03]  /*44240*/  MOV R4, R7 ;  /* 0x0000000700047202 */ /* 0x002fc60000000f00 */
[----:B------:R1:W-:Y:S01]  /*44250*/  STL [R1+0x338], R212 ;  /* 0x000338d401007387 */ /* 0x0003e20000100800 */
[----:B------:R-:W-:-:S03]  /*44260*/  IMAD.MOV.U32 R5, RZ, RZ, R212 ;  /* 0x000000ffff057224 */ /* 0x000fc600078e00d4 */
[----:B------:R-:W3:Y:S04]  /*44270*/  LDL.LU R215, [R1+0x350] ;  /* 0x0003500001d77983 */ /* 0x000ee80000300800 */
[----:B------:R-:W3:Y:S04]  /*44280*/  LDL.LU R214, [R1+0x354] ;  /* 0x0003540001d67983 */ /* 0x000ee80000300800 */
[----:B-1----:R-:W3:Y:S04]  /*44290*/  LDL.LU R212, [R1+0x358] ;  /* 0x0003580001d47983 */ /* 0x002ee80000300800 */
[----:B------:R-:W3:Y:S01]  /*442a0*/  LDL.LU R7, [R1+0x35c] ;  /* 0x00035c0001077983 */ /* 0x000ee20000300800 */
[----:B------:R-:W-:-:S03]  /*442b0*/  ISETP.GT.AND P1, PT, R0, 0x31, PT ;  /* 0x000000310000780c */ /* 0x000fc60003f24270 */
[----:B------:R1:W-:Y:S02]  /*442c0*/  LDGSTS.E [R2+0x8000], desc[UR8][R4.64], P2 ;  /* 0x0800000004027fae */ /* 0x0003e40009121848 */
        /* <DEDUP_REMOVED lines=160> */
[----:B------:R-:W-:Y:S01]  /*44cd0*/  IMAD.MOV.U32 R5, RZ, RZ, R215 ;  /* 0x000000ffff057224 */ /* 0x000fe200078e00d7 */
[----:B------:R-:W-:Y:S04]  /*44ce0*/  STL [R1+0x574], R214 ;  /* 0x000574d601007387 */ /* 0x000fe80000100800 */
[----:B------:R-:W-:Y:S04]  /*44cf0*/  STL [R1+0x570], R215 ;  /* 0x000570d701007387 */ /* 0x000fe80000100800 */
[----:B------:R1:W-:Y:S01]  /*44d00*/  LDGSTS.E [R2+0x1400c], desc[UR8][R4.64], P1 ;  /* 0x1400c00004027fae */ /* 0x0003e20008921848 */
[----:B---3--:R-:W-:-:S04]  /*44d10*/  IADD3 R7, P4, R7, UR4, RZ ;  /* 0x0000000407077c10 */ /* 0x008fc8000ff9e0ff */
[----:B------:R-:W-:Y:S01]  /*44d20*/  IADD3.X R212, R212, UR6, RZ, P4, !PT ;  /* 0x00000006d4d47c10 */ /* 0x000fe2000a7fe4ff */
[----:B------:R-:W-:Y:S01]  /*44d30*/  STL [R1+0x73c], R7 ;  /* 0x00073c0701007387 */ /* 0x000fe20000100800 */
[----:B-1----:R-:W-:-:S03]  /*44d40*/  MOV R4, R7 ;  /* 0x0000000700047202 */ /* 0x002fc60000000f00 */
[----:B------:R1:W-:Y:S01]  /*44d50*/  STL [R1+0x738], R212 ;  /* 0x000738d401007387 */ /* 0x0003e20000100800 */
[----:B------:R-:W-:Y:S01]  /*44d60*/  IMAD.MOV.U32 R5, RZ, RZ, R212 ;  /* 0x000000ffff057224 */ /* 0x000fe200078e00d4 */
[----:B------:R-:W-:-:S04]  /*44d70*/  ISETP.GT.AND P1, PT, R0, 0x71, PT ;  /* 0x000000710000780c */ /* 0x000fc80003f24270 */
[----:B------:R3:W-:Y:S04]  /*44d80*/  LDGSTS.E [R2+0x18000], desc[UR8][R4.64], P2 ;  /* 0x1800000004027fae */ /* 0x0007e80009121848 */
[----:B-1----:R-:W2:Y:S04]  /*44d90*/  LDL.LU R212, [R1+0x750] ;  /* 0x0007500001d47983 */ /* 0x002ea80000300800 */
[----:B------:R-:W2:Y:S04]  /*44da0*/  LDL.LU R7, [R1+0x754] ;  /* 0x0007540001077983 */ /* 0x000ea80000300800 */
[----:B------:R-:W2:Y:S04]  /*44db0*/  LDL.LU R215, [R1+0x758] ;  /* 0x0007580001d77983 */ /* 0x000ea80000300800 */
[----:B------:R-:W2:Y:S01]  /*44dc0*/  LDL.LU R214, [R1+0x75c] ;  /* 0x00075c0001d67983 */ /* 0x000ea20000300800 */
[----:B---3--:R-:W-:-:S04]  /*44dd0*/  SEL R4, RZ, 0x4, !P1 ;  /* 0x00000004ff047807 */ /* 0x008fc80004800000 */
[----:B------:R-:W-:-:S04]  /*44de0*/  SEL R4, R4, RZ, !P0 ;  /* 0x000000ff04047207 */ /* 0x000fc80004000000 */
[----:B------:R-:W-:Y:S02]  /*44df0*/  ISETP.NE.U32.AND P1, PT, R4, RZ, PT ;  /* 0x000000ff0400720c */ /* 0x000fe40003f25070 */
[----:B----4-:R-:W-:-:S04]  /*44e00*/  IADD3 R9, P3, R9, UR4, RZ ;  /* 0x0000000409097c10 */ /* 0x010fc8000ff7e0ff */
[----:B------:R-:W-:Y:S02]  /*44e10*/  IADD3.X R213, R213, UR6, RZ, P3, !PT ;  /* 0x00000006d5d57c10 */ /* 0x000fe40009ffe4ff */
[----:B------:R-:W-:Y:S01]  /*44e20*/  MOV R4, R9 ;  /* 0x0000000900047202 */ /* 0x000fe20000000f00 */
[----:B------:R-:W-:Y:S02]  /*44e30*/  STL [R1+0x744], R9 ;  /* 0x0007440901007387 */ /* 0x000fe40000100800 */
[----:B------:R-:W-:Y:S02]  /*44e40*/  IMAD.MOV.U32 R5, RZ, RZ, R213 ;  /* 0x000000ffff057224 */ /* 0x000fe400078e00d5 */
[----:B------:R1:W-:Y:S04]  /*44e50*/  STL [R1+0x740], R213 ;  /* 0x000740d501007387 */ /* 0x0003e80000100800 */
[----:B------:R3:W-:Y:S01]  /*44e60*/  LDGSTS.E [R2+0x1c000], desc[UR8][R4.64], P2 ;  /* 0x1c00000004027fae */ /* 0x0007e20009121848 */
[----:B--2---:R-:W-:-:S04]  /*44e70*/  IADD3 R3, P4, R3, UR4, RZ ;  /* 0x0000000403037c10 */ /* 0x004fc8000ff9e0ff */
[----:B------:R-:W-:Y:S01]  /*44e80*/  IADD3.X R8, R8, UR6, RZ, P4, !PT ;  /* 0x0000000608087c10 */ /* 0x000fe2000a7fe4ff */
[----:B------:R-:W-:Y:S04]  /*44e90*/  STL [R1+0x74c], R3 ;  /* 0x00074c0301007387 */ /* 0x000fe80000100800 */
[----:B------:R2:W-:Y:S01]  /*44ea0*/  STL [R1+0x748], R8 ;  /* 0x0007480801007387 */ /* 0x0005e20000100800 */
[----:B---3--:R-:W-:-:S03]  /*44eb0*/  IMAD.MOV.U32 R5, RZ, RZ, R8 ;  /* 0x000000ffff057224 */ /* 0x008fc600078e0008 */
[----:B-1----:R-:W3:Y:S04]  /*44ec0*/  LDL.LU R213, [R1+0x760] ;  /* 0x0007600001d57983 */ /* 0x002ee80000300800 */
[----:B--2---:R-:W2:Y:S01]  /*44ed0*/  LDL.LU R8, [R1+0x764] ;  /* 0x0007640001087983 */ /* 0x004ea20000300800 */
[----:B------:R-:W-:Y:S02]  /*44ee0*/  MOV R4, R3 ;  /* 0x0000000300047202 */ /* 0x000fe40000000f00 */
[----:B------:R-:W-:Y:S01]  /*44ef0*/  ISETP.GT.AND P2, PT, R0, 0x72, PT ;  /* 0x000000720000780c */ /* 0x000fe20003f44270 */
        /* <DEDUP_REMOVED lines=9> */
[----:B------:R-:W-:Y:S02]  /*44f90*/  STL [R1+0x754], R7 ;  /* 0x0007540701007387 */ /* 0x000fe40000100800 */
[----:B------:R-:W-:Y:S01]  /*44fa0*/  IMAD.MOV.U32 R5, RZ, RZ, R212 ;  /* 0x000000ffff057224 */ /* 0x000fe200078e00d4 */
[----:B------:R-:W-:Y:S01]  /*44fb0*/  IADD3.X R215, R215, UR6, RZ, P4, !PT ;  /* 0x00000006d7d77c10 */ /* 0x000fe2000a7fe4ff */
[----:B------:R1:W-:Y:S01]  /*44fc0*/  STL [R1+0x750], R212 ;  /* 0x000750d401007387 */ /* 0x0003e20000100800 */
[----:B------:R-:W-:-:S03]  /*44fd0*/  MOV R4, R7 ;  /* 0x0000000700047202 */ /* 0x000fc60000000f00 */
[----:B------:R-:W-:Y:S04]  /*44fe0*/  STL [R1+0x75c], R214 ;  /* 0x00075cd601007387 */ /* 0x000fe80000100800 */
[----:B------:R1:W-:Y:S04]  /*44ff0*/  LDGSTS.E [R2+0x1c004], desc[UR8][R4.64], P1 ;  /* 0x1c00400004027fae */ /* 0x0003e80008921848 */
[----:B-1----:R-:W4:Y:S04]  /*45000*/  LDL.LU R212, [R1+0x768] ;  /* 0x0007680001d47983 */ /* 0x002f280000300800 */
[----:B------:R-:W-:Y:S04]  /*45010*/  STL [R1+0x758], R215 ;  /* 0x000758d701007387 */ /* 0x000fe80000100800 */
[----:B------:R-:W4:Y:S01]  /*45020*/  LDL.LU R7, [R1+0x770] ;  /* 0x0007700001077983 */ /* 0x000f220000300800 */
[----:B------:R-:W-:Y:S01]  /*45030*/  MOV R4, R214 ;  /* 0x000000d600047202 */ /* 0x000fe20000000f00 */
[----:B------:R-:W-:Y:S01]  /*45040*/  IMAD.MOV.U32 R5, RZ, RZ, R215 ;  /* 0x000000ffff057224 */ /* 0x000fe200078e00d7 */
[----:B------:R-:W-:-:S04]  /*45050*/  ISETP.GT.AND P1, PT, R0, 0x73, PT ;  /* 0x000000730000780c */ /* 0x000fc80003f24270 */
[----:B------:R1:W-:Y:S02]  /*45060*/  LDGSTS.E [R2+0x18008], desc[UR8][R4.64], P2 ;  /* 0x1800800004027fae */ /* 0x0003e40009121848 */
[----:B-1----:R-:W-:-:S04]  /*45070*/  SEL R4, RZ, 0x4, !P1 ;  /* 0x00000004ff047807 */ /* 0x002fc80004800000 */
[----:B------:R-:W-:-:S04]  /*45080*/  SEL R4, R4, RZ, !P0 ;  /* 0x000000ff04047207 */ /* 0x000fc80004000000 */
[----:B------:R-:W-:Y:S02]  /*45090*/  ISETP.NE.U32.AND P1, PT, R4, RZ, PT ;  /* 0x000000ff0400720c */ /* 0x000fe40003f25070 */
[----:B--2---:R-:W-:-:S04]  /*450a0*/  IADD3 R8, P3, R8, UR4, RZ ;  /* 0x0000000408087c10 */ /* 0x004fc8000ff7e0ff */
[----:B---3--:R-:W-:Y:S01]  /*450b0*/  IADD3.X R213, R213, UR6, RZ, P3, !PT ;  /* 0x00000006d5d57c10 */ /* 0x008fe20009ffe4ff */
[----:B------:R-:W-:Y:S01]  /*450c0*/  STL [R1+0x764], R8 ;  /* 0x0007640801007387 */ /* 0x000fe20000100800 */
[----:B------:R-:W-:-:S03]  /*450d0*/  MOV R4, R8 ;  /* 0x0000000800047202 */ /* 0x000fc60000000f00 */
[----:B------:R1:W-:Y:S01]  /*450e0*/  STL [R1+0x760], R213 ;  /* 0x000760d501007387 */ /* 0x0003e20000100800 */
[----:B------:R-:W-:-:S05]  /*450f0*/  IMAD.MOV.U32 R5, RZ, RZ, R213 ;  /* 0x000000ffff057224 */ /* 0x000fca00078e00d5 */
[----:B------:R2:W-:Y:S04]  /*45100*/  LDGSTS.E [R2+0x1c008], desc[UR8][R4.64], P2 ;  /* 0x1c00800004027fae */ /* 0x0005e80009121848 */
[----:B-1----:R-:W3:Y:S04]  /*45110*/  LDL.LU R213, [R1+0x178] ;  /* 0x0001780001d57983 */ /* 0x002ee80000300800 */
[----:B------:R-:W3:Y:S01]  /*45120*/  LDL.LU R8, [R1+0x17c] ;  /* 0x00017c0001087983 */ /* 0x000ee20000300800 */
[----:B----4-:R-:W-:Y:S02]  /*45130*/  IADD3 R9, P2, R9, UR4, RZ ;  /* 0x0000000409097c10 */ /* 0x010fe4000ff5e0ff */
[----:B------:R-:W-:-:S02]  /*45140*/  IADD3 R3, P3, R3, UR4, RZ ;  /* 0x0000000403037c10 */ /* 0x000fc4000ff7e0ff */
[----:B--2---:R-:W-:Y:S01]  /*45150*/  MOV R4, R9 ;  /* 0x0000000900047202 */ /* 0x004fe20000000f00 */
[----:B------:R-:W-:Y:S01]  /*45160*/  STL [R1+0x76c], R9 ;  /* 0x00076c0901007387 */ /* 0x000fe20000100800 */
[----:B------:R-:W-:-:S05]  /*45170*/  IADD3.X R212, R212, UR6, RZ, P2, !PT ;  /* 0x00000006d4d47c10 */ /* 0x000fca00097fe4ff */
[----:B------:R-:W-:Y:S01]  /*45180*/  IMAD.MOV.U32 R5, RZ, RZ, R212 ;  /* 0x000000ffff057224 */ /* 0x000fe200078e00d4 */
[----:B------:R-:W-:Y:S01]  /*45190*/  IADD3.X R7, R7, UR6, RZ, P3, !PT ;  /* 0x0000000607077c10 */ /* 0x000fe20009ffe4ff */
[----:B------:R1:W-:Y:S04]  /*451a0*/  STL [R1+0x768], R212 ;  /* 0x000768d401007387 */ /* 0x0003e80000100800 */
[----:B------:R-:W-:Y:S04]  /*451b0*/  STL [R1+0x774], R3 ;  /* 0x0007740301007387 */ /* 0x000fe80000100800 */
[----:B------:R2:W-:Y:S04]  /*451c0*/  STL [R1+0x770], R7 ;  /* 0x0007700701007387 */ /* 0x0005e80000100800 */
[----:B-1----:R-:W4:Y:S04]  /*451d0*/  LDL.LU R212, [R1+0x180] ;  /* 0x0001800001d47983 */ /* 0x002f280000300800 */
[----:B------:R1:W-:Y:S04]  /*451e0*/  LDGSTS.E [R2+0x1800c], desc[UR8][R4.64], P1 ;  /* 0x1800c00004027fae */ /* 0x0003e80008921848 */
[----:B------:R-:W4:Y:S01]  /*451f0*/  LDL.LU R9, [R1+0x184] ;  /* 0x0001840001097983 */ /* 0x000f220000300800 */
[----:B-1----:R-:W-:Y:S01]  /*45200*/  IMAD.MOV.U32 R5, RZ, RZ, R7 ;  /* 0x000000ffff057224 */ /* 0x002fe200078e0007 */
[----:B------:R-:W-:-:S02]  /*45210*/  MOV R4, R3 ;  /* 0x0000000300047202 */ /* 0x000fc40000000f00 */
[----:B--2---:R-:W2:Y:S04]  /*45220*/  LDL.LU R7, [R1+0x188] ;  /* 0x0001880001077983 */ /* 0x004ea80000300800 */
[----:B------:R-:W2:Y:S04]  /*45230*/  LDL.LU R3, [R1+0x18c] ;  /* 0x00018c0001037983 */ /* 0x000ea80000300800 */
[----:B------:R1:W-:Y:S01]  /*45240*/  LDGSTS.E [R2+0x1c00c], desc[UR8][R4.64], P1 ;  /* 0x1c00c00004027fae */ /* 0x0003e20008921848 */
[----:B------:R-:W-:-:S04]  /*45250*/  ISETP.GT.AND P1, PT, R0, 0x14, PT ;  /* 0x000000140000780c */ /* 0x000fc80003f24270 */
[----:B-1----:R-:W-:Y:S02]  /*45260*/  SEL R2, RZ, 0x4, !P1 ;  /* 0x00000004ff027807 */ /* 0x002fe40004800000 */
[----:B---3--:R-:W-:-:S04]  /*45270*/  IADD3 R8, P1, R8, UR4, RZ ;  /* 0x0000000408087c10 */ /* 0x008fc8000ff3e0ff */
[----:B------:R-:W-:Y:S01]  /*45280*/  IADD3.X R213, R213, UR6, RZ, P1, !PT ;  /* 0x00000006d5d57c10 */ /* 0x000fe20008ffe4ff */
[----:B------:R-:W-:Y:S01]  /*45290*/  STL [R1+0x17c], R8 ;  /* 0x00017c0801007387 */ /* 0x000fe20000100800 */
[----:B------:R-:W-:-:S03]  /*452a0*/  IMAD.MOV.U32 R4, RZ, RZ, R8 ;  /* 0x000000ffff047224 */ /* 0x000fc600078e0008 */
[----:B------:R1:W-:Y:S01]  /*452b0*/  STL [R1+0x178], R213 ;  /* 0x000178d501007387 */ /* 0x0003e20000100800 */
[----:B------:R-:W-:-:S03]  /*452c0*/  MOV R5, R213 ;  /* 0x000000d500057202 */ /* 0x000fc60000000f00 */
[----:B------:R-:W3:Y:S04]  /*452d0*/  LDL.LU R215, [R1+0x190] ;  /* 0x0001900001d77983 */ /* 0x000ee80000300800 */
[----:B------:R-:W3:Y:S04]  /*452e0*/  LDL.LU R214, [R1+0x194] ;  /* 0x0001940001d67983 */ /* 0x000ee80000300800 */
[----:B-1----:R-:W3:Y:S04]  /*452f0*/  LDL.LU R213, [R1+0x198] ;  /* 0x0001980001d57983 */ /* 0x002ee80000300800 */
[----:B------:R-:W3:Y:S01]  /*45300*/  LDL.LU R8, [R1+0x19c] ;  /* 0x00019c0001087983 */ /* 0x000ee20000300800 */
[----:B------:R-:W-:-:S04]  /*45310*/  SEL R2, R2, RZ, !P0 ;  /* 0x000000ff02027207 */ /* 0x000fc80004000000 */
[----:B------:R-:W-:Y:S02]  /*45320*/  ISETP.NE.U32.AND P2, PT, R2, RZ, PT ;  /* 0x000000ff0200720c */ /* 0x000fe40003f45070 */
[----:B------:R-:W-:Y:S02]  /*45330*/  LOP3.LUT R2, R6, 0x50, RZ, 0x3c, !PT ;  /* 0x0000005006027812 */ /* 0x000fe400078e3cff */
[----:B------:R-:W-:Y:S02]  /*45340*/  ISETP.GT.AND P1, PT, R0, 0x15, PT ;  /* 0x000000150000780c */ /* 0x000fe40003f24270 */
[----:B------:R-:W-:-:S07]  /*45350*/  IADD3 R2, R2, UR16, RZ ;  /* 0x0000001002027c10 */ /* 0x000fce000fffe0ff */
[----:B------:R1:W-:Y:S02]  /*45360*/  LDGSTS.E [R2], desc[UR8][R4.64], P2 ;  /* 0x0000000004027fae */ /* 0x0003e40009121848 */
[----:B-1----:R-:W-:-:S04]  /*45370*/  SEL R4, RZ, 0x4, !P1 ;  /* 0x00000004ff047807 */ /* 0x002fc80004800000 */
[----:B------:R-:W-:-:S04]  /*45380*/  SEL R4, R4, RZ, !P0 ;  /* 0x000000ff04047207 */ /* 0x000fc80004000000 */
[----:B------:R-:W-:Y:S02]  /*45390*/  ISETP.NE.U32.AND P1, PT, R4, RZ, PT ;  /* 0x000000ff0400720c */ /* 0x000fe40003f25070 */
[----:B----4-:R-:W-:-:S04]  /*453a0*/  IADD3 R9, P3, R9, UR4, RZ ;  /* 0x0000000409097c10 */ /* 0x010fc8000ff7e0ff */
        /* <DEDUP_REMOVED lines=10> */
[----:B-1----:R-:W3:Y:S04]  /*45450*/  LDL.LU R212, [R1+0x1a0] ;  /* 0x0001a00001d47983 */ /* 0x002ee80000300800 */
[----:B------:R-:W3:Y:S01]  /*45460*/  LDL.LU R9, [R1+0x1a4] ;  /* 0x0001a40001097983 */ /* 0x000ee20000300800 */
[----:B----4-:R-:W-:Y:S01]  /*45470*/  MOV R5, R7 ;  /* 0x0000000700057202 */ /* 0x010fe20000000f00 */
[----:B------:R-:W-:-:S02]  /*45480*/  IMAD.MOV.U32 R4, RZ, RZ, R3 ;  /* 0x000000ffff047224 */ /* 0x000fc400078e0003 */
[----:B--2---:R-:W2:Y:S04]  /*45490*/  LDL.LU R7, [R1+0x1a8] ;  /* 0x0001a80001077983 */ /* 0x004ea80000300800 */
[----:B------:R-:W4:Y:S01]  /*454a0*/  LDL.LU R3, [R1+0x1ac] ;  /* 0x0001ac0001037983 */ /* 0x000f220000300800 */
[----:B------:R-:W-:-:S03]  /*454b0*/  ISETP.GT.AND P2, PT, R0, 0x16, PT ;  /* 0x000000160000780c */ /* 0x000fc60003f44270 */
[----:B------:R1:W-:Y:S02]  /*454c0*/  LDGSTS.E [R2+0x4], desc[UR8][R4.64], P1 ;  /* 0x0000400004027fae */ /* 0x0003e40008921848 */
[----:B-1----:R-:W-:-:S04]  /*454d0*/  SEL R4, RZ, 0x4, !P2 ;  /* 0x00000004ff047807 */ /* 0x002fc80005000000 */
[----:B------:R-:W-:Y:S02]  /*454e0*/  SEL R4, R4, RZ, !P0 ;  /* 0x000000ff04047207 */ /* 0x000fe40004000000 */
[----:B---3--:R-:W-:-:S04]  /*454f0*/  IADD3 R214, P3, R214, UR4, RZ ;  /* 0x00000004d6d67c10 */ /* 0x008fc8000ff7e0ff */
[----:B------:R-:W-:Y:S02]  /*45500*/  IADD3.X R215, R215, UR6, RZ, P3, !PT ;  /* 0x00000006d7d77c10 */ /* 0x000fe40009ffe4ff */
[----:B------:R-:W-:Y:S01]  /*45510*/  IADD3 R8, P4, R8, UR4, RZ ;  /* 0x0000000408087c10 */ /* 0x000fe2000ff9e0ff */
[----:B------:R-:W-:Y:S01]  /*45520*/  STL [R1+0x194], R214 ;  /* 0x000194d601007387 */ /* 0x000fe20000100800 */
[----:B------:R-:W-:Y:S02]  /*45530*/  ISETP.NE.U32.AND P2, PT, R4, RZ, PT ;  /* 0x000000ff0400720c */ /* 0x000fe40003f45070 */
        /* <DEDUP_REMOVED lines=20> */
[----:B----4-:R-:W-:Y:S01]  /*45680*/  IADD3 R3, P4, R3, UR4, RZ ;  /* 0x0000000403037c10 */ /* 0x010fe2000ff9e0ff */
[----:B------:R-:W-:Y:S01]  /*45690*/  STL [R1+0x1a4], R9 ;  /* 0x0001a40901007387 */ /* 0x000fe20000100800 */
[----:B------:R-:W-:Y:S02]  /*456a0*/  IMAD.MOV.U32 R4, RZ, RZ, R9 ;  /* 0x000000ffff047224 */ /* 0x000fe400078e0009 */
[----:B--2---:R-:W-:Y:S01]  /*456b0*/  IADD3.X R7, R7, UR6, RZ, P4, !PT ;  /* 0x0000000607077c10 */ /* 0x004fe2000a7fe4ff */
[----:B------:R1:W-:Y:S01]  /*456c0*/  STL [R1+0x1a0], R212 ;  /* 0x0001a0d401007387 */ /* 0x0003e20000100800 */
[----:B------:R-:W-:-:S03]  /*456d0*/  MOV R5, R212 ;  /* 0x000000d400057202 */ /* 0x000fc60000000f00 */
[----:B------:R-:W-:Y:S04]  /*456e0*/  STL [R1+0x1ac], R3 ;  /* 0x0001ac0301007387 */ /* 0x000fe80000100800 */
[----:B------:R2:W-:Y:S04]  /*456f0*/  STL [R1+0x1a8], R7 ;  /* 0x0001a80701007387 */ /* 0x0005e80000100800 */
[----:B-1----:R-:W4:Y:S04]  /*45700*/  LDL.LU R212, [R1+0x380] ;  /* 0x0003800001d47983 */ /* 0x002f280000300800 */
        /* <DEDUP_REMOVED lines=24> */
[----:B---3--:R-:W-:Y:S01]  /*45890*/  MOV R5, R213 ;  /* 0x000000d500057202 */ /* 0x008fe20000000f00 */
[----:B------:R-:W-:-:S02]  /*458a0*/  IMAD.MOV.U32 R4, RZ, RZ, R8 ;  /* 0x000000ffff047224 */ /* 0x000fc400078e0008 */
[----:B------:R-:W3:Y:S04]  /*458b0*/  LDL.LU R213, [R1+0x398] ;  /* 0x0003980001d57983 */ /* 0x000ee80000300800 */
        /* <DEDUP_REMOVED lines=27> */
[----:B------:R-:W-:-:S04]  /*45a70*/  IADD3 R214, P3, R214, UR4, RZ ;  /* 0x00000004d6d67c10 */ /* 0x000fc8000ff7e0ff */
[----:B------:R-:W-:Y:S02]  /*45a80*/  IADD3.X R215, R215, UR6, RZ, P3, !PT ;  /* 0x00000006d7d77c10 */ /* 0x000fe40009ffe4ff */
[----:B---3--:R-:W-:Y:S01]  /*45a90*/  IADD3 R8, P4, R8, UR4, RZ ;  /* 0x0000000408087c10 */ /* 0x008fe2000ff9e0ff */
        /* <DEDUP_REMOVED lines=39> */
[----:B-1----:R-:W-:-:S04]  /*45d10*/  SEL R4, RZ, 0x4, !P2 ;  /* 0x00000004ff047807 */ /* 0x002fc80005000000 */
[----:B------:R-:W-:Y:S02]  /*45d20*/  SEL R4, R4, RZ, !P0 ;  /* 0x000000ff04047207 */ /* 0x000fe40004000000 */
[----:B------:R-:W-:-:S04]  /*45d30*/  IADD3 R214, P3, R214, UR4, RZ ;  /* 0x00000004d6d67c10 */ /* 0x000fc8000ff7e0ff */
        /* <DEDUP_REMOVED lines=46> */
[----:B---3--:R-:W-:Y:S01]  /*46020*/  IADD3 R8, P4, R8, UR4, RZ ;  /* 0x0000000408087c10 */ /* 0x008fe2000ff9e0ff */
[----:B------:R-:W-:Y:S03]  /*46030*/  STL [R1+0x594], R214 ;  /* 0x000594d601007387 */ /* 0x000fe60000100800 */
[----:B------:R-:W-:Y:S01]  /*46040*/  IADD3.X R213, R213, UR6, RZ, P4, !PT ;  /* 0x00000006d5d57c10 */ /* 0x000fe2000a7fe4ff */
[----:B------:R1:W-:Y:S01]  /*46050*/  STL [R1+0x590], R215 ;  /* 0x000590d701007387 */ /* 0x0003e20000100800 */
[----:B------:R-:W-:Y:S01]  /*46060*/  IMAD.MOV.U32 R4, RZ, RZ, R214 ;  /* 0x000000ffff047224 */ /* 0x000fe200078e00d6 */
[----:B------:R-:W-:Y:S02]  /*46070*/  MOV R5, R215 ;  /* 0x000000d700057202 */ /* 0x000fe40000000f00 */
[----:B------:R-:W-:Y:S04]  /*46080*/  STL [R1+0x59c], R8 ;  /* 0x00059c0801007387 */ /* 0x000fe80000100800 */
[----:B------:R3:W-:Y:S04]  /*46090*/  STL [R1+0x598], R213 ;  /* 0x000598d501007387 */ /* 0x0007e80000100800 */
[----:B-1----:R-:W2:Y:S04]  /*460a0*/  LDL.LU R215, [R1+0x5b0] ;  /* 0x0005b00001d77983 */ /* 0x002ea80000300800 */
[----:B------:R-:W2:Y:S04]  /*460b0*/  LDL.LU R214, [R1+0x5b4] ;  /* 0x0005b40001d67983 */ /* 0x000ea80000300800 */
        /* <DEDUP_REMOVED lines=13> */
[----:B------:R-:W-:Y:S03]  /*46190*/  STL [R1+0x5a4], R9 ;  /* 0x0005a40901007387 */ /* 0x000fe60000100800 */
[----:B--2---:R-:W-:Y:S01]  /*461a0*/  IADD3.X R7, R7, UR6, RZ, P4, !PT ;  /* 0x0000000607077c10 */ /* 0x004fe2000a7fe4ff */
[----:B------:R1:W-:Y:S01]  /*461b0*/  STL [R1+0x5a0], R212 ;  /* 0x0005a0d401007387 */ /* 0x0003e20000100800 */
[----:B------:R-:W-:Y:S01]  /*461c0*/  IMAD.MOV.U32 R4, RZ, RZ, R9 ;  /* 0x000000ffff047224 */ /* 0x000fe200078e0009 */
[----:B------:R-:W-:Y:S02]  /*461d0*/  MOV R5, R212 ;  /* 0x000000d400057202 */ /* 0x000fe40000000f00 */
        /* <DEDUP_REMOVED lines=17> */
[----:B------:R-:W-:Y:S01]  /*462f0*/  MOV R5, R215 ;  /* 0x000000d700057202 */ /* 0x000fe20000000f00 */
[----:B------:R-:W-:Y:S04]  /*46300*/  STL [R1+0x5b4], R214 ;  /* 0x0005b4d601007387 */ /* 0x000fe80000100800 */
[----:B------:R-:W-:Y:S04]  /*46310*/  STL [R1+0x5b0], R215 ;  /* 0x0005b0d701007387 */ /* 0x000fe80000100800 */
[----:B------:R1:W-:Y:S01]  /*46320*/  LDGSTS.E [R2+0x1400c], desc[UR8][R4.64], P1 ;  /* 0x1400c00004027fae */ /* 0x0003e20008921848 */
[----:B---3--:R-:W-:-:S04]  /*46330*/  IADD3 R8, P4, R8, UR4, RZ ;  /* 0x0000000408087c10 */ /* 0x008fc8000ff9e0ff */
[----:B------:R-:W-:Y:S01]  /*46340*/  IADD3.X R213, R213, UR6, RZ, P4, !PT ;  /* 0x00000006d5d57c10 */ /* 0x000fe2000a7fe4ff */
[----:B------:R-:W-:Y:S01]  /*46350*/  STL [R1+0x77c], R8 ;  /* 0x00077c0801007387 */ /* 0x000fe20000100800 */
[----:B-1----:R-:W-:Y:S02]  /*46360*/  IMAD.MOV.U32 R4, RZ, RZ, R8 ;  /* 0x000000ffff047224 */ /* 0x002fe400078e0008 */
[----:B------:R-:W-:Y:S01]  /*46370*/  MOV R5, R213 ;  /* 0x000000d500057202 */ /* 0x000fe20000000f00 */
[----:B------:R1:W-:Y:S01]  /*46380*/  STL [R1+0x778], R213 ;  /* 0x000778d501007387 */ /* 0x0003e20000100800 */
[----:B------:R-:W-:-:S03]  /*46390*/  ISETP.GT.AND P1, PT, R0, 0x75, PT ;  /* 0x000000750000780c */ /* 0x000fc60003f24270 */
        /* <DEDUP_REMOVED lines=9> */
[----:B------:R-:W-:Y:S01]  /*46430*/  IADD3.X R212, R212, UR6, RZ, P3, !PT ;  /* 0x00000006d4d47c10 */ /* 0x000fe20009ffe4ff */
        /* <DEDUP_REMOVED lines=688> */
[----:B------:R1:W-:Y:S04]  /*48f40*/  STL [R1+0x634], R214 ;  /* 0x000634d601007387 */ /* 0x0003e80000100800 */
[----:B------:R-:W-:Y:S04]  /*48f50*/  STL [R1+0x630], R215 ;  /* 0x000630d701007387 */ /* 0x000fe80000100800 */
[----:B------:R1:W-:Y:S01]  /*48f60*/  LDGSTS.E [R2+0x1400c], desc[UR8][R4.64], P1 ;  /* 0x1400c00004027fae */ /* 0x0003e20008921848 */
[----:B---3--:R-:W-:-:S04]  /*48f70*/  IADD3 R8, P4, R8, UR4, RZ ;  /* 0x0000000408087c10 */ /* 0x008fc8000ff9e0ff */
[----:B------:R-:W-:Y:S01]  /*48f80*/  IADD3.X R213, R213, UR6, RZ, P4, !PT ;  /* 0x00000006d5d57c10 */ /* 0x000fe2000a7fe4ff */
[----:B------:R-:W-:Y:S03]  /*48f90*/  STL [R1+0x7fc], R8 ;  /* 0x0007fc0801007387 */ /* 0x000fe60000100800 */
[----:B-1----:R-:W-:Y:S01]  /*48fa0*/  MOV R5, R213 ;  /* 0x000000d500057202 */ /* 0x002fe20000000f00 */
[----:B------:R1:W-:Y:S04]  /*48fb0*/  STL [R1+0x7f8], R213 ;  /* 0x0007f8d501007387 */ /* 0x0003e80000100800 */
[----:B------:R-:W3:Y:S01]  /*48fc0*/  LDL.LU R214, [R1+0x810] ;  /* 0x0008100001d67983 */ /* 0x000ee20000300800 */
[----:B------:R-:W-:-:S03]  /*48fd0*/  IMAD.MOV.U32 R4, RZ, RZ, R8 ;  /* 0x000000ffff047224 */ /* 0x000fc600078e0008 */
[----:B-1----:R-:W3:Y:S04]  /*48fe0*/  LDL.LU R213, [R1+0x814] ;  /* 0x0008140001d57983 */ /* 0x002ee80000300800 */
        /* <DEDUP_REMOVED lines=10> */
[----:B------:R1:W-:Y:S02]  /*49090*/  STL [R1+0x804], R9 ;  /* 0x0008040901007387 */ /* 0x0003e40000100800 */
[----:B------:R-:W-:Y:S02]  /*490a0*/  MOV R5, R212 ;  /* 0x000000d400057202 */ /* 0x000fe40000000f00 */
[----:B------:R-:W-:Y:S04]  /*490b0*/  STL [R1+0x800], R212 ;  /* 0x000800d401007387 */ /* 0x000fe80000100800 */
[----:B------:R4:W-:Y:S01]  /*490c0*/  LDGSTS.E [R2+0x1c000], desc[UR8][R4.64], P2 ;  /* 0x1c00000004027fae */ /* 0x0009e20009121848 */
[----:B--2---:R-:W-:-:S04]  /*490d0*/  IADD3 R3, P4, R3, UR4, RZ ;  /* 0x0000000403037c10 */ /* 0x004fc8000ff9e0ff */
[----:B------:R-:W-:Y:S01]  /*490e0*/  IADD3.X R7, R7, UR6, RZ, P4, !PT ;  /* 0x0000000607077c10 */ /* 0x000fe2000a7fe4ff */
[----:B------:R-:W-:Y:S03]  /*490f0*/  STL [R1+0x80c], R3 ;  /* 0x00080c0301007387 */ /* 0x000fe60000100800 */
[----:B----4-:R-:W-:Y:S01]  /*49100*/  MOV R5, R7 ;  /* 0x0000000700057202 */ /* 0x010fe20000000f00 */
[----:B------:R2:W-:Y:S04]  /*49110*/  STL [R1+0x808], R7 ;  /* 0x0008080701007387 */ /* 0x0005e80000100800 */
[----:B-1----:R-:W4:Y:S04]  /*49120*/  LDL.LU R9, [R1+0x820] ;  /* 0x0008200001097983 */ /* 0x002f280000300800 */
[----:B--2---:R-:W2:Y:S01]  /*49130*/  LDL.LU R7, [R1+0x824] ;  /* 0x0008240001077983 */ /* 0x004ea20000300800 */
[----:B------:R-:W-:-:S03]  /*49140*/  IMAD.MOV.U32 R4, RZ, RZ, R3 ;  /* 0x000000ffff047224 */ /* 0x000fc600078e0003 */
[----:B------:R-:W4:Y:S01]  /*49150*/  LDL.LU R3, [R1+0x82c] ;  /* 0x00082c0001037983 */ /* 0x000f220000300800 */
[----:B------:R-:W-:-:S03]  /*49160*/  ISETP.GT.AND P2, PT, R0, 0x7e, PT ;  /* 0x0000007e0000780c */ /* 0x000fc60003f44270 */
[----:B------:R1:W-:Y:S04]  /*49170*/  LDGSTS.E [R2+0x18004], desc[UR8][R4.64], P1 ;  /* 0x1800400004027fae */ /* 0x0003e80008921848 */
[----:B------:R-:W4:Y:S01]  /*49180*/  LDL.LU R212, [R1+0x834] ;  /* 0x0008340001d47983 */ /* 0x000f220000300800 */
[----:B-1----:R-:W-:-:S04]  /*49190*/  SEL R4, RZ, 0x4, !P2 ;  /* 0x00000004ff047807 */ /* 0x002fc80005000000 */
[----:B------:R-:W-:-:S04]  /*491a0*/  SEL R4, R4, RZ, !P0 ;  /* 0x000000ff04047207 */ /* 0x000fc80004000000 */
[----:B------:R-:W-:Y:S02]  /*491b0*/  ISETP.NE.U32.AND P2, PT, R4, RZ, PT ;  /* 0x000000ff0400720c */ /* 0x000fe40003f45070 */
[----:B---3--:R-:W-:-:S04]  /*491c0*/  IADD3 R213, P3, R213, UR4, RZ ;  /* 0x00000004d5d57c10 */ /* 0x008fc8000ff7e0ff */
[----:B------:R-:W-:Y:S01]  /*491d0*/  IADD3.X R214, R214, UR6, RZ, P3, !PT ;  /* 0x00000006d6d67c10 */ /* 0x000fe20009ffe4ff */
[----:B------:R1:W-:Y:S01]  /*491e0*/  STL [R1+0x814], R213 ;  /* 0x000814d501007387 */ /* 0x0003e20000100800 */
[----:B------:R-:W-:-:S03]  /*491f0*/  IADD3 R215, P4, R215, UR4, RZ ;  /* 0x00000004d7d77c10 */ /* 0x000fc6000ff9e0ff */
[----:B------:R3:W-:Y:S01]  /*49200*/  STL [R1+0x810], R214 ;  /* 0x000810d601007387 */ /* 0x0007e20000100800 */
[----:B------:R-:W-:Y:S01]  /*49210*/  IMAD.MOV.U32 R4, RZ, RZ, R213 ;  /* 0x000000ffff047224 */ /* 0x000fe200078e00d5 */
[----:B------:R-:W-:Y:S02]  /*49220*/  IADD3.X R8, R8, UR6, RZ, P4, !PT ;  /* 0x0000000608087c10 */ /* 0x000fe4000a7fe4ff */
[----:B------:R-:W-:Y:S04]  /*49230*/  STL [R1+0x81c], R215 ;  /* 0x00081cd701007387 */ /* 0x000fe80000100800 */
[----:B-1----:R-:W4:Y:S01]  /*49240*/  LDL.LU R213, [R1+0x828] ;  /* 0x0008280001d57983 */ /* 0x002f220000300800 */
[----:B------:R-:W-:-:S03]  /*49250*/  MOV R5, R214 ;  /* 0x000000d600057202 */ /* 0x000fc60000000f00 */
[----:B------:R1:W-:Y:S04]  /*49260*/  STL [R1+0x818], R8 ;  /* 0x0008180801007387 */ /* 0x0003e80000100800 */
[----:B---3--:R-:W3:Y:S04]  /*49270*/  LDL.LU R214, [R1+0x830] ;  /* 0x0008300001d67983 */ /* 0x008ee80000300800 */
[----:B------:R1:W-:Y:S01]  /*49280*/  LDGSTS.E [R2+0x1c004], desc[UR8][R4.64], P1 ;  /* 0x1c00400004027fae */ /* 0x0003e20008921848 */
[----:B------:R-:W-:Y:S01]  /*49290*/  ISETP.GT.AND P1, PT, R0, 0x7f, PT ;  /* 0x0000007f0000780c */ /* 0x000fe20003f24270 */
[----:B-1----:R-:W-:Y:S01]  /*492a0*/  IMAD.MOV.U32 R4, RZ, RZ, R215 ;  /* 0x000000ffff047224 */ /* 0x002fe200078e00d7 */
[----:B------:R-:W-:-:S02]  /*492b0*/  MOV R5, R8 ;  /* 0x0000000800057202 */ /* 0x000fc40000000f00 */
[----:B------:R-:W3:Y:S04]  /*492c0*/  LDL.LU R8, [R1+0xf68] ;  /* 0x000f680001087983 */ /* 0x000ee80000300800 */
[----:B------:R1:W-:Y:S02]  /*492d0*/  LDGSTS.E [R2+0x18008], desc[UR8][R4.64], P2 ;  /* 0x1800800004027fae */ /* 0x0003e40009121848 */
[----:B-1----:R-:W-:-:S04]  /*492e0*/  SEL R4, RZ, 0x4, !P1 ;  /* 0x00000004ff047807 */ /* 0x002fc80004800000 */
[----:B------:R-:W-:-:S04]  /*492f0*/  SEL R4, R4, RZ, !P0 ;  /* 0x000000ff04047207 */ /* 0x000fc80004000000 */
[----:B------:R-:W-:Y:S02]  /*49300*/  ISETP.NE.U32.AND P1, PT, R4, RZ, PT ;  /* 0x000000ff0400720c */ /* 0x000fe40003f25070 */
[----:B--2---:R-:W-:-:S04]  /*49310*/  IADD3 R7, P3, R7, UR4, RZ ;  /* 0x0000000407077c10 */ /* 0x004fc8000ff7e0ff */
[----:B----4-:R-:W-:Y:S01]  /*49320*/  IADD3.X R9, R9, UR6, RZ, P3, !PT ;  /* 0x0000000609097c10 */ /* 0x010fe20009ffe4ff */
[----:B------:R-:W-:-:S03]  /*49330*/  IMAD.MOV.U32 R4, RZ, RZ, R7 ;  /* 0x000000ffff047224 */ /* 0x000fc600078e0007 */
[----:B------:R-:W-:Y:S01]  /*49340*/  MOV R5, R9 ;  /* 0x0000000900057202 */ /* 0x000fe20000000f00 */
[----:B------:R1:W-:Y:S04]  /*49350*/  STL [R1+0x824], R7 ;  /* 0x0008240701007387 */ /* 0x0003e80000100800 */
[----:B------:R2:W-:Y:S01]  /*49360*/  LDGSTS.E [R2+0x1c008], desc[UR8][R4.64], P2 ;  /* 0x1c00800004027fae */ /* 0x0005e20009121848 */
[----:B------:R-:W-:-:S03]  /*49370*/  IADD3 R3, P2, R3, UR4, RZ ;  /* 0x0000000403037c10 */ /* 0x000fc6000ff5e0ff */
[----:B------:R4:W-:Y:S04]  /*49380*/  STL [R1+0x820], R9 ;  /* 0x0008200901007387 */ /* 0x0009e80000100800 */
[----:B-1----:R-:W3:Y:S01]  /*49390*/  LDL.LU R7, [R1+0x83c] ;  /* 0x00083c0001077983 */ /* 0x002ee20000300800 */
[----:B--2---:R-:W-:-:S03]  /*493a0*/  IMAD.MOV.U32 R4, RZ, RZ, R3 ;  /* 0x000000ffff047224 */ /* 0x004fc600078e0003 */
[----:B----4-:R-:W2:Y:S04]  /*493b0*/  LDL.LU R9, [R1+0x87c] ;  /* 0x00087c0001097983 */ /* 0x010ea80000300800 */
[----:B------:R1:W-:Y:S02]  /*493c0*/  STL [R1+0x82c], R3 ;  /* 0x00082c0301007387 */ /* 0x0003e40000100800 */
[----:B-1----:R-:W1:Y:S01]  /*493d0*/  S2R R3, SR_TID.X ;  /* 0x0000000000037919 */ /* 0x002e620000002100 */
[----:B------:R-:W-:Y:S02]  /*493e0*/  IADD3 R212, P3, R212, UR4, RZ ;  /* 0x00000004d4d47c10 */ /* 0x000fe4000ff7e0ff */
[----:B------:R-:W-:-:S04]  /*493f0*/  IADD3.X R213, R213, UR6, RZ, P2, !PT ;  /* 0x00000006d5d57c10 */ /* 0x000fc800097fe4ff */
[----:B------:R-:W-:Y:S01]  /*49400*/  MOV R5, R213 ;  /* 0x000000d500057202 */ /* 0x000fe20000000f00 */
[----:B------:R4:W-:Y:S01]  /*49410*/  STL [R1+0x828], R213 ;  /* 0x000828d501007387 */ /* 0x0009e20000100800 */
[----:B---3--:R-:W-:-:S03]  /*49420*/  IADD3.X R214, R214, UR6, RZ, P3, !PT ;  /* 0x00000006d6d67c10 */ /* 0x008fc60009ffe4ff */
[----:B------:R3:W-:Y:S04]  /*49430*/  STL [R1+0x834], R212 ;  /* 0x000834d401007387 */ /* 0x0007e80000100800 */
[----:B------:R1:W-:Y:S04]  /*49440*/  LDGSTS.E [R2+0x1800c], desc[UR8][R4.64], P1 ;  /* 0x1800c00004027fae */ /* 0x0003e80008921848 */
[----:B----4-:R-:W4:Y:S01]  /*49450*/  LDL.LU R213, [R1+0x838] ;  /* 0x0008380001d57983 */ /* 0x010f220000300800 */
[----:B-1----:R-:W-:-:S03]  /*49460*/  LOP3.LUT R3, R3, 0x7f, RZ, 0xc0, !PT ;  /* 0x0000007f03037812 */ /* 0x002fc600078ec0ff */
[----:B------:R1:W-:Y:S01]  /*49470*/  STL [R1+0x830], R214 ;  /* 0x000830d601007387 */ /* 0x0003e20000100800 */
[----:B------:R-:W-:Y:S01]  /*49480*/  IMAD.MOV.U32 R4, RZ, RZ, R212 ;  /* 0x000000ffff047224 */ /* 0x000fe200078e00d4 */
[----:B------:R-:W-:Y:S02]  /*49490*/  MOV R5, R214 ;  /* 0x000000d600057202 */ /* 0x000fe40000000f00 */
[----:B------:R-:W4:Y:S04]  /*494a0*/  LDL.LU R215, [R1+0x878] ;  /* 0x0008780001d77983 */ /* 0x000f280000300800 */
[----:B------:R2:W-:Y:S04]  /*494b0*/  LDGSTS.E [R2+0x1c00c], desc[UR8][R4.64], P1 ;  /* 0x1c00c00004027fae */ /* 0x0005e80008921848 */
[----:B---3--:R-:W3:Y:S01]  /*494c0*/  LDL.LU R212, [R1+0x8b8] ;  /* 0x0008b80001d47983 */ /* 0x008ee20000300800 */
[----:B------:R-:W-:Y:S01]  /*494d0*/  ISETP.GE.AND P1, PT, R3, R0, PT ;  /* 0x000000000300720c */ /* 0x000fe20003f26270 */
[----:B------:R-:W-:-:S02]  /*494e0*/  ULEA UR12, UR60, UR10, 0x10 ;  /* 0x0000000a3c0c7291 */ /* 0x000fc4000f8e803f */
[----:B------:R-:W0:Y:S04]  /*494f0*/  LDGDEPBAR ;  /* 0x00000000000079af */ /* 0x000e280000000000 */
[----:B------:R-:W3:Y:S04]  /*49500*/  LDL.LU R2, [R1+0x8bc] ;  /* 0x0008bc0001027983 */ /* 0x000ee80000300800 */
[----:B-1----:R-:W3:Y:S04]  /*49510*/  LDL.LU R214, [R1+0x8f8] ;  /* 0x0008f80001d67983 */ /* 0x002ee80000300800 */
[----:B------:R-:W3:Y:S01]  /*49520*/  LDL.LU R3, [R1+0x8fc] ;  /* 0x0008fc0001037983 */ /* 0x000ee20000300800 */
[----:B------:R-:W-:-:S04]  /*49530*/  SEL R0, RZ, 0x4, P1 ;  /* 0x00000004ff007807 */ /* 0x000fc80000800000 */
[----:B------:R-:W-:-:S04]  /*49540*/  SEL R0, R0, RZ, !P0 ;  /* 0x000000ff00007207 */ /* 0x000fc80004000000 */
[----:B------:R-:W-:Y:S01]  /*49550*/  ISETP.NE.U32.AND P0, PT, R0, RZ, PT ;  /* 0x000000ff0000720c */ /* 0x000fe20003f05070 */
[----:B------:R-:W-:-:S05]  /*49560*/  IMAD.U32 R0, RZ, RZ, UR12 ;  /* 0x0000000cff007e24 */ /* 0x000fca000f8e00ff */
[----:B------:R-:W-:Y:S02]  /*49570*/  IADD3 R0, R8, 0x100000, R0 ;  /* 0x0010000008007810 */ /* 0x000fe40007ffe000 */
[----:B------:R-:W-:Y:S02]  /*49580*/  IADD3 R7, P1, R7, UR5, RZ ;  /* 0x0000000507077c10 */ /* 0x000fe4000ff3e0ff */
[----:B--2---:R-:W-:-:S03]  /*49590*/  IADD3 R9, P2, R9, UR5, RZ ;  /* 0x0000000509097c10 */ /* 0x004fc6000ff5e0ff */
[----:B------:R1:W-:Y:S01]  /*495a0*/  STL [R1+0x83c], R7 ;  /* 0x00083c0701007387 */ /* 0x0003e20000100800 */
[----:B------:R-:W-:-:S03]  /*495b0*/  MOV R4, R7 ;  /* 0x0000000700047202 */ /* 0x000fc60000000f00 */
[----:B------:R-:W-:Y:S01]  /*495c0*/  STL [R1+0x87c], R9 ;  /* 0x00087c0901007387 */ /* 0x000fe20000100800 */
[----:B----4-:R-:W-:-:S05]  /*495d0*/  IADD3.X R213, R213, UR7, RZ, P1, !PT ;  /* 0x00000007d5d57c10 */ /* 0x010fca0008ffe4ff */
[----:B------:R-:W-:Y:S01]  /*495e0*/  IMAD.MOV.U32 R5, RZ, RZ, R213 ;  /* 0x000000ffff057224 */ /* 0x000fe200078e00d5 */
[----:B------:R2:W-:Y:S01]  /*495f0*/  STL [R1+0x838], R213 ;  /* 0x000838d501007387 */ /* 0x0005e20000100800 */
[----:B------:R-:W-:-:S03]  /*49600*/  IADD3.X R215, R215, UR7, RZ, P2, !PT ;  /* 0x00000007d7d77c10 */ /* 0x000fc600097fe4ff */
[----:B-1----:R-:W4:Y:S04]  /*49610*/  LDL.LU R7, [R1+0x93c] ;  /* 0x00093c0001077983 */ /* 0x002f280000300800 */
[----:B------:R1:W-:Y:S04]  /*49620*/  STL [R1+0x878], R215 ;  /* 0x000878d701007387 */ /* 0x0003e80000100800 */
[----:B------:R1:W-:Y:S04]  /*49630*/  LDGSTS.E [R0+-0x20000], desc[UR8][R4.64], P0 ;  /* 0xe000000004007fae */ /* 0x0003e80008121848 */
[----:B--2---:R-:W2:Y:S01]  /*49640*/  LDL.LU R213, [R1+0x97c] ;  /* 0x00097c0001d57983 */ /* 0x004ea20000300800 */
[----:B---3--:R-:W-:-:S04]  /*49650*/  IADD3 R2, P1, R2, UR5, RZ ;  /* 0x0000000502027c10 */ /* 0x008fc8000ff3e0ff */
[----:B------:R-:W-:Y:S01]  /*49660*/  IADD3.X R212, R212, UR7, RZ, P1, !PT ;  /* 0x00000007d4d47c10 */ /* 0x000fe20008ffe4ff */
[----:B-1----:R-:W-:Y:S01]  /*49670*/  IMAD.MOV.U32 R5, RZ, RZ, R215 ;  /* 0x000000ffff057224 */ /* 0x002fe200078e00d7 */
[----:B------:R-:W-:Y:S02]  /*49680*/  MOV R4, R9 ;  /* 0x0000000900047202 */ /* 0x000fe40000000f00 */
[----:B------:R-:W3:Y:S01]  /*49690*/  LDL.LU R9, [R1+0x938] ;  /* 0x0009380001097983 */ /* 0x000ee20000300800 */
[----:B------:R-:W-:-:S03]  /*496a0*/  IADD3 R3, P2, R3, UR5, RZ ;  /* 0x0000000503037c10 */ /* 0x000fc6000ff5e0ff */
[----:B------:R-:W3:Y:S01]  /*496b0*/  LDL.LU R215, [R1+0x978] ;  /* 0x0009780001d77983 */ /* 0x000ee20000300800 */
[----:B------:R-:W-:-:S03]  /*496c0*/  IADD3.X R214, R214, UR7, RZ, P2, !PT ;  /* 0x00000007d6d67c10 */ /* 0x000fc600097fe4ff */
[----:B------:R1:W-:Y:S04]  /*496d0*/  LDGSTS.E [R0+-0x1fc00], desc[UR8][R4.64], P0 ;  /* 0xe040000004007fae */ /* 0x0003e80008121848 */
[----:B------:R1:W-:Y:S04]  /*496e0*/  STL [R1+0x8bc], R2 ;  /* 0x0008bc0201007387 */ /* 0x0003e80000100800 */
[----:B------:R1:W-:Y:S02]  /*496f0*/  STL [R1+0x8b8], R212 ;  /* 0x0008b8d401007387 */ /* 0x0003e40000100800 */
[----:B-1----:R-:W-:Y:S01]  /*49700*/  MOV R4, R2 ;  /* 0x0000000200047202 */ /* 0x002fe20000000f00 */
[----:B------:R-:W-:Y:S01]  /*49710*/  IMAD.MOV.U32 R5, RZ, RZ, R212 ;  /* 0x000000ffff057224 */ /* 0x000fe200078e00d4 */
[----:B------:R1:W-:Y:S04]  /*49720*/  STL [R1+0x8fc], R3 ;  /* 0x0008fc0301007387 */ /* 0x0003e80000100800 */
[----:B------:R-:W3:Y:S04]  /*49730*/  LDL.LU R2, [R1+0x9bc] ;  /* 0x0009bc0001027983 */ /* 0x000ee80000300800 */
[----:B------:R1:W-:Y:S04]  /*49740*/  STL [R1+0x8f8], R214 ;  /* 0x0008f8d601007387 */ /* 0x0003e80000100800 */
[----:B------:R1:W-:Y:S04]  /*49750*/  LDGSTS.E [R0+-0x1f800], desc[UR8][R4.64], P0 ;  /* 0xe080000004007fae */ /* 0x0003e80008121848 */
[----:B------:R-:W3:Y:S01]  /*49760*/  LDL.LU R212, [R1+0x9fc] ;  /* 0x0009fc0001d47983 */ /* 0x000ee20000300800 */
[----:B-1----:R-:W-:-:S03]  /*49770*/  MOV R4, R3 ;  /* 0x0000000300047202 */ /* 0x002fc60000000f00 */
[----:B------:R-:W3:Y:S01]  /*49780*/  LDL.LU R3, [R1+0x9b8] ;  /* 0x0009b80001037983 */ /* 0x000ee20000300800 */
[----:B------:R-:W-:-:S03]  /*49790*/  IMAD.MOV.U32 R5, RZ, RZ, R214 ;  /* 0x000000ffff057224 */ /* 0x000fc600078e00d6 */
[----:B------:R-:W3:Y:S04]  /*497a0*/  LDL.LU R214, [R1+0x9f8] ;  /* 0x0009f80001d67983 */ /* 0x000ee80000300800 */
[----:B------:R1:W-:Y:S01]  /*497b0*/  LDGSTS.E [R0+-0x1f400], desc[UR8][R4.64], P0 ;  /* 0xe0c0000004007fae */ /* 0x0003e20008121848 */
[----:B----4-:R-:W-:-:S04]  /*497c0*/  IADD3 R7, P1, R7, UR5, RZ ;  /* 0x0000000507077c10 */ /* 0x010fc8000ff3e0ff */
[----:B-1----:R-:W-:Y:S01]  /*497d0*/  MOV R4, R7 ;  /* 0x0000000700047202 */ /* 0x002fe20000000f00 */
[----:B------:R1:W-:Y:S01]  /*497e0*/  STL [R1+0x93c], R7 ;  /* 0x00093c0701007387 */ /* 0x0003e20000100800 */
[----:B--2---:R-:W-:Y:S02]  /*497f0*/  IADD3 R213, P2, R213, UR5, RZ ;  /* 0x00000005d5d57c10 */ /* 0x004fe4000ff5e0ff */
[----:B---3--:R-:W-:Y:S02]  /*49800*/  IADD3.X R9, R9, UR7, RZ, P1, !PT ;  /* 0x0000000709097c10 */ /* 0x008fe40008ffe4ff */
[----:B------:R-:W-:-:S03]  /*49810*/  IADD3.X R215, R215, UR7, RZ, P2, !PT ;  /* 0x00000007d7d77c10 */ /* 0x000fc600097fe4ff */
[----:B------:R-:W-:Y:S01]  /*49820*/  IMAD.MOV.U32 R5, RZ, RZ, R9 ;  /* 0x000000ffff057224 */ /* 0x000fe200078e0009 */
[----:B------:R2:W-:Y:S04]  /*49830*/  STL [R1+0x938], R9 ;  /* 0x0009380901007387 */ /* 0x0005e80000100800 */
[----:B------:R3:W-:Y:S04]  /*49840*/  STL [R1+0x97c], R213 ;  /* 0x00097cd501007387 */ /* 0x0007e80000100800 */
[----:B-1----:R-:W4:Y:S04]  /*49850*/  LDL.LU R7, [R1+0xa3c] ;  /* 0x000a3c0001077983 */ /* 0x002f280000300800 */
[----:B------:R1:W-:Y:S04]  /*49860*/  STL [R1+0x978], R215 ;  /* 0x000978d701007387 */ /* 0x0003e80000100800 */
[----:B------:R1:W-:Y:S01]  /*49870*/  LDGSTS.E [R0+-0x1f000], desc[UR8][R4.64], P0 ;  /* 0xe100000004007fae */ /* 0x0003e20008121848 */
[----:B------:R-:W-:-:S03]  /*49880*/  IADD3 R2, P1, R2, UR5, RZ ;  /* 0x0000000502027c10 */ /* 0x000fc6000ff3e0ff */
[----:B--2---:R-:W2:Y:S01]  /*49890*/  LDL.LU R9, [R1+0xa7c] ;  /* 0x000a7c0001097983 */ /* 0x004ea20000300800 */
[----:B-1----:R-:W-:Y:S01]  /*498a0*/  MOV R4, R213 ;  /* 0x000000d500047202 */ /* 0x002fe20000000f00 */
[----:B------:R-:W-:Y:S02]  /*498b0*/  IMAD.MOV.U32 R5, RZ, RZ, R215 ;  /* 0x000000ffff057224 */ /* 0x000fe400078e00d7 */
[----:B---3--:R-:W3:Y:S01]  /*498c0*/  LDL.LU R213, [R1+0xa38] ;  /* 0x000a380001d57983 */ /* 0x008ee20000300800 */
[----:B------:R-:W-:-:S03]  /*498d0*/  IADD3 R212, P2, R212, UR5, RZ ;  /* 0x00000005d4d47c10 */ /* 0x000fc6000ff5e0ff */
[----:B------:R-:W3:Y:S04]  /*498e0*/  LDL.LU R215, [R1+0xa78] ;  /* 0x000a780001d77983 */ /* 0x000ee80000300800 */
[----:B------:R1:W-:Y:S01]  /*498f0*/  LDGSTS.E [R0+-0x1ec00], desc[UR8][R4.64], P0 ;  /* 0xe140000004007fae */ /* 0x0003e20008121848 */
[----:B------:R-:W-:-:S03]  /*49900*/  IADD3.X R3, R3, UR7, RZ, P1, !PT ;  /* 0x0000000703037c10 */ /* 0x000fc60008ffe4ff */
[----:B------:R1:W-:Y:S01]  /*49910*/  STL [R1+0x9bc], R2 ;  /* 0x0009bc0201007387 */ /* 0x0003e20000100800 */
[----:B------:R-:W-:-:S03]  /*49920*/  IADD3.X R214, R214, UR7, RZ, P2, !PT ;  /* 0x00000007d6d67c10 */ /* 0x000fc600097fe4ff */
        /* <DEDUP_REMOVED lines=15> */
[----:B------:R-:W-:Y:S01]  /*49a20*/  STL [R1+0xa3c], R7 ;  /* 0x000a3c0701007387 */ /* 0x000fe20000100800 */
[----:B--2---:R-:W-:Y:S02]  /*49a30*/  IADD3 R9, P2, R9, UR5, RZ ;  /* 0x0000000509097c10 */ /* 0x004fe4000ff5e0ff */
[----:B---3--:R-:W-:Y:S02]  /*49a40*/  IADD3.X R213, R213, UR7, RZ, P1, !PT ;  /* 0x00000007d5d57c10 */ /* 0x008fe40008ffe4ff */
[----:B------:R-:W-:-:S03]  /*49a50*/  IADD3.X R215, R215, UR7, RZ, P2, !PT ;  /* 0x00000007d7d77c10 */ /* 0x000fc600097fe4ff */
[----:B------:R-:W-:Y:S01]  /*49a60*/  IMAD.MOV.U32 R5, RZ, RZ, R213 ;  /* 0x000000ffff057224 */ /* 0x000fe200078e00d5 */
[----:B------:R1:W-:Y:S04]  /*49a70*/  STL [R1+0xa38], R213 ;  /* 0x000a38d501007387 */ /* 0x0003e80000100800 */
[----:B------:R-:W-:Y:S04]  /*49a80*/  STL [R1+0xa7c], R9 ;  /* 0x000a7c0901007387 */ /* 0x000fe80000100800 */
[----:B------:R2:W-:Y:S04]  /*49a90*/  LDGSTS.E [R0+-0x1e000], desc[UR8][R4.64], P0 ;  /* 0xe200000004007fae */ /* 0x0005e80008121848 */
[----:B-1----:R-:W3:Y:S04]  /*49aa0*/  LDL.LU R213, [R1+0xb3c] ;  /* 0x000b3c0001d57983 */ /* 0x002ee80000300800 */
[----:B------:R1:W-:Y:S01]  /*49ab0*/  STL [R1+0xa78], R215 ;  /* 0x000a78d701007387 */ /* 0x0003e20000100800 */
[----:B------:R-:W-:-:S03]  /*49ac0*/  IADD3 R2, P1, R2, UR5, RZ ;  /* 0x0000000502027c10 */ /* 0x000fc6000ff3e0ff */
[----:B------:R-:W4:Y:S01]  /*49ad0*/  LDL.LU R7, [R1+0xb7c] ;  /* 0x000b7c0001077983 */ /* 0x000f220000300800 */
[----:B--2---:R-:W-:Y:S01]  /*49ae0*/  MOV R4, R9 ;  /* 0x0000000900047202 */ /* 0x004fe20000000f00 */
[----:B------:R-:W-:Y:S02]  /*49af0*/  IMAD.MOV.U32 R5, RZ, RZ, R215 ;  /* 0x000000ffff057224 */ /* 0x000fe400078e00d7 */
[----:B-1----:R-:W2:Y:S04]  /*49b00*/  LDL.LU R215, [R1+0xb38] ;  /* 0x000b380001d77983 */ /* 0x002ea80000300800 */
[----:B------:R-:W2:Y:S01]  /*49b10*/  LDL.LU R9, [R1+0xb78] ;  /* 0x000b780001097983 */ /* 0x000ea20000300800 */
[----:B------:R-:W-:-:S03]  /*49b20*/  IADD3 R3, P2, R3, UR5, RZ ;  /* 0x0000000503037c10 */ /* 0x000fc6000ff5e0ff */
[----:B------:R1:W-:Y:S01]  /*49b30*/  LDGSTS.E [R0+-0x1dc00], desc[UR8][R4.64], P0 ;  /* 0xe240000004007fae */ /* 0x0003e20008121848 */
[----:B------:R-:W-:-:S03]  /*49b40*/  IADD3.X R212, R212, UR7, RZ, P1, !PT ;  /* 0x00000007d4d47c10 */ /* 0x000fc60008ffe4ff */
[----:B------:R-:W-:Y:S01]  /*49b50*/  STL [R1+0xabc], R2 ;  /* 0x000abc0201007387 */ /* 0x000fe20000100800 */
[----:B------:R-:W-:Y:S01]  /*49b60*/  IADD3.X R214, R214, UR7, RZ, P2, !PT ;  /* 0x00000007d6d67c10 */ /* 0x000fe200097fe4ff */
[----:B-1----:R-:W-:Y:S01]  /*49b70*/  IMAD.MOV.U32 R5, RZ, RZ, R212 ;  /* 0x000000ffff057224 */ /* 0x002fe200078e00d4 */
[----:B------:R-:W-:Y:S01]  /*49b80*/  MOV R4, R2 ;  /* 0x0000000200047202 */ /* 0x000fe20000000f00 */
[----:B------:R1:W-:Y:S04]  /*49b90*/  STL [R1+0xab8], R212 ;  /* 0x000ab8d401007387 */ /* 0x0003e80000100800 */
[----:B------:R-:W-:Y:S04]  /*49ba0*/  STL [R1+0xafc], R3 ;  /* 0x000afc0301007387 */ /* 0x000fe80000100800 */
[----:B------:R1:W-:Y:S04]  /*49bb0*/  LDGSTS.E [R0+-0x1d800], desc[UR8][R4.64], P0 ;  /* 0xe280000004007fae */ /* 0x0003e80008121848 */
[----:B-1----:R-:W2:Y:S04]  /*49bc0*/  LDL.LU R212, [R1+0xbbc] ;  /* 0x000bbc0001d47983 */ /* 0x002ea80000300800 */
[----:B------:R1:W-:Y:S04]  /*49bd0*/  STL [R1+0xaf8], R214 ;  /* 0x000af8d601007387 */ /* 0x0003e80000100800 */
[----:B------:R-:W2:Y:S01]  /*49be0*/  LDL.LU R2, [R1+0xbfc] ;  /* 0x000bfc0001027983 */ /* 0x000ea20000300800 */
[----:B------:R-:W-:-:S03]  /*49bf0*/  IMAD.MOV.U32 R5, RZ, RZ, R214 ;  /* 0x000000ffff057224 */ /* 0x000fc600078e00d6 */
[----:B-1----:R-:W2:Y:S01]  /*49c00*/  LDL.LU R214, [R1+0xbb8] ;  /* 0x000bb80001d67983 */ /* 0x002ea20000300800 */
[----:B------:R-:W-:-:S03]  /*49c10*/  MOV R4, R3 ;  /* 0x0000000300047202 */ /* 0x000fc60000000f00 */
[----:B------:R-:W2:Y:S04]  /*49c20*/  LDL.LU R3, [R1+0xbf8] ;  /* 0x000bf80001037983 */ /* 0x000ea80000300800 */
[----:B------:R1:W-:Y:S01]  /*49c30*/  LDGSTS.E [R0+-0x1d400], desc[UR8][R4.64], P0 ;  /* 0xe2c0000004007fae */ /* 0x0003e20008121848 */
[----:B---3--:R-:W-:-:S04]  /*49c40*/  IADD3 R213, P1, R213, UR5, RZ ;  /* 0x00000005d5d57c10 */ /* 0x008fc8000ff3e0ff */
[----:B-1----:R-:W-:Y:S02]  /*49c50*/  MOV R4, R213 ;  /* 0x000000d500047202 */ /* 0x002fe40000000f00 */
[----:B----4-:R-:W-:Y:S02]  /*49c60*/  IADD3 R7, P2, R7, UR5, RZ ;  /* 0x0000000507077c10 */ /* 0x010fe4000ff5e0ff */
[----:B--2---:R-:W-:Y:S02]  /*49c70*/  IADD3.X R215, R215, UR7, RZ, P1, !PT ;  /* 0x00000007d7d77c10 */ /* 0x004fe40008ffe4ff */
[----:B------:R-:W-:-:S03]  /*49c80*/  IADD3.X R9, R9, UR7, RZ, P2, !PT ;  /* 0x0000000709097c10 */ /* 0x000fc600097fe4ff */
[----:B------:R-:W-:Y:S01]  /*49c90*/  IMAD.MOV.U32 R5, RZ, RZ, R215 ;  /* 0x000000ffff057224 */ /* 0x000fe200078e00d7 */
[----:B------:R1:W-:Y:S04]  /*49ca0*/  STL [R1+0xb3c], R213 ;  /* 0x000b3cd501007387 */ /* 0x0003e80000100800 */
[----:B------:R2:W-:Y:S04]  /*49cb0*/  LDGSTS.E [R0+-0x1d000], desc[UR8][R4.64], P0 ;  /* 0xe300000004007fae */ /* 0x0005e80008121848 */
[----:B------:R-:W-:Y:S04]  /*49cc0*/  STL [R1+0xb38], R215 ;  /* 0x000b38d701007387 */ /* 0x000fe80000100800 */
[----:B------:R3:W-:Y:S01]  /*49cd0*/  STL [R1+0xb7c], R7 ;  /* 0x000b7c0701007387 */ /* 0x0007e20000100800 */
[----:B--2---:R-:W-:Y:S01]  /*49ce0*/  MOV R4, R7 ;  /* 0x0000000700047202 */ /* 0x004fe20000000f00 */
[----:B------:R-:W-:-:S02]  /*49cf0*/  IMAD.MOV.U32 R5, RZ, RZ, R9 ;  /* 0x000000ffff057224 */ /* 0x000fc400078e0009 */
[----:B------:R2:W-:Y:S04]  /*49d00*/  STL [R1+0xb78], R9 ;  /* 0x000b780901007387 */ /* 0x0005e80000100800 */
[----:B------:R4:W-:Y:S04]  /*49d10*/  LDGSTS.E [R0+-0x1cc00], desc[UR8][R4.64], P0 ;  /* 0xe340000004007fae */ /* 0x0009e80008121848 */
[----:B-1----:R-:W2:Y:S01]  /*49d20*/  LDL.LU R213, [R1+0x840] ;  /* 0x0008400001d57983 */ /* 0x002ea20000300800 */
[----:B------:R-:W-:-:S03]  /*49d30*/  IADD3 R212, P1, R212, UR5, RZ ;  /* 0x00000005d4d47c10 */ /* 0x000fc6000ff3e0ff */
[----:B---3--:R-:W3:Y:S01]  /*49d40*/  LDL.LU R7, [R1+0x844] ;  /* 0x0008440001077983 */ /* 0x008ee20000300800 */
[----:B----4-:R-:W-:-:S03]  /*49d50*/  MOV R4, R212 ;  /* 0x000000d400047202 */ /* 0x010fc60000000f00 */
[----:B------:R-:W4:Y:S01]  /*49d60*/  LDL.LU R215, [R1+0x880] ;  /* 0x0008800001d77983 */ /* 0x000f220000300800 */
[----:B------:R-:W-:-:S03]  /*49d70*/  IADD3 R2, P2, R2, UR5, RZ ;  /* 0x0000000502027c10 */ /* 0x000fc6000ff5e0ff */
[----:B--2---:R-:W2:Y:S01]  /*49d80*/  LDL.LU R9, [R1+0x884] ;  /* 0x0008840001097983 */ /* 0x004ea20000300800 */
[----:B------:R-:W-:Y:S02]  /*49d90*/  IADD3.X R214, R214, UR7, RZ, P1, !PT ;  /* 0x00000007d6d67c10 */ /* 0x000fe40008ffe4ff */
[----:B------:R-:W-:-:S03]  /*49da0*/  IADD3.X R3, R3, UR7, RZ, P2, !PT ;  /* 0x0000000703037c10 */ /* 0x000fc600097fe4ff */
[----:B------:R-:W-:Y:S01]  /*49db0*/  IMAD.MOV.U32 R5, RZ, RZ, R214 ;  /* 0x000000ffff057224 */ /* 0x000fe200078e00d6 */
[----:B------:R-:W-:Y:S04]  /*49dc0*/  STL [R1+0xbbc], R212 ;  /* 0x000bbcd401007387 */ /* 0x000fe80000100800 */
[----:B------:R1:W-:Y:S04]  /*49dd0*/  LDGSTS.E [R0+-0x1c800], desc[UR8][R4.64], P0 ;  /* 0xe380000004007fae */ /* 0x0003e80008121848 */
[----:B------:R-:W-:Y:S04]  /*49de0*/  STL [R1+0xbb8], R214 ;  /* 0x000bb8d601007387 */ /* 0x000fe80000100800 */
[----:B------:R1:W-:Y:S02]  /*49df0*/  STL [R1+0xbfc], R2 ;  /* 0x000bfc0201007387 */ /* 0x0003e40000100800 */
[----:B-1----:R-:W-:Y:S01]  /*49e00*/  MOV R4, R2 ;  /* 0x0000000200047202 */ /* 0x002fe20000000f00 */
[----:B------:R-:W-:Y:S01]  /*49e10*/  IMAD.MOV.U32 R5, RZ, RZ, R3 ;  /* 0x000000ffff057224 */ /* 0x000fe200078e0003 */
[----:B------:R1:W-:Y:S04]  /*49e20*/  STL [R1+0xbf8], R3 ;  /* 0x000bf80301007387 */ /* 0x0003e80000100800 */
[----:B------:R1:W-:Y:S01]  /*49e30*/  LDGSTS.E [R0+-0x1c400], desc[UR8][R4.64], P0 ;  /* 0xe3c0000004007fae */ /* 0x0003e20008121848 */
[----:B------:R-:W-:-:S03]  /*49e40*/  LOP3.LUT R2, R8, 0x10, RZ, 0x3c, !PT ;  /* 0x0000001008027812 */ /* 0x000fc600078e3cff */
[----:B------:R-:W4:Y:S04]  /*49e50*/  LDL.LU R212, [R1+0x8c4] ;  /* 0x0008c40001d47983 */ /* 0x000f280000300800 */
[----:B------:R-:W4:Y:S01]  /*49e60*/  LDL.LU R214, [R1+0x900] ;  /* 0x0009000001d67983 */ /* 0x000f220000300800 */
[----:B-1----:R-:W-:-:S03]  /*49e70*/  MOV R0, UR12 ;  /* 0x0000000c00007c02 */ /* 0x002fc60008000f00 */
[----:B------:R-:W4:Y:S01]  /*49e80*/  LDL.LU R3, [R1+0x904] ;  /* 0x0009040001037983 */ /* 0x000f220000300800 */
[----:B------:R-:W-:-:S03]  /*49e90*/  IADD3 R0, R2, 0x100000, R0 ;  /* 0x0010000002007810 */ /* 0x000fc60007ffe000 */
[----:B------:R-:W4:Y:S01]  /*49ea0*/  LDL.LU R2, [R1+0x8c0] ;  /* 0x0008c00001027983 */ /* 0x000f220000300800 */
[----:B---3--:R-:W-:-:S04]  /*49eb0*/  IADD3 R7, P1, R7, UR5, RZ ;  /* 0x0000000507077c10 */ /* 0x008fc8000ff3e0ff */
[----:B------:R-:W-:Y:S01]  /*49ec0*/  IADD3.X R213, R213, UR7, RZ, P1, !PT ;  /* 0x00000007d5d57c10 */ /* 0x000fe20008ffe4ff */
[----:B------:R1:W-:Y:S01]  /*49ed0*/  STL [R1+0x844], R7 ;  /* 0x0008440701007387 */ /* 0x0003e20000100800 */
[----:B--2---:R-:W-:Y:S01]  /*49ee0*/  IADD3 R9, P2, R9, UR5, RZ ;  /* 0x0000000509097c10 */ /* 0x004fe2000ff5e0ff */
[----:B------:R-:W-:Y:S01]  /*49ef0*/  IMAD.MOV.U32 R4, RZ, RZ, R7 ;  /* 0x000000ffff047224 */ /* 0x000fe200078e0007 */
[----:B------:R-:W-:Y:S01]  /*49f00*/  MOV R5, R213 ;  /* 0x000000d500057202 */ /* 0x000fe20000000f00 */
[----:B------:R2:W-:Y:S01]  /*49f10*/  STL [R1+0x840], R213 ;  /* 0x000840d501007387 */ /* 0x0005e20000100800 */
[----:B----4-:R-:W-:-:S03]  /*49f20*/  IADD3.X R215, R215, UR7, RZ, P2, !PT ;  /* 0x00000007d7d77c10 */ /* 0x010fc600097fe4ff */
[----:B------:R3:W-:Y:S04]  /*49f30*/  STL [R1+0x884], R9 ;  /* 0x0008840901007387 */ /* 0x0007e80000100800 */
[----:B-1----:R-:W4:Y:S04]  /*49f40*/  LDL.LU R7, [R1+0x944] ;  /* 0x0009440001077983 */ /* 0x002f280000300800 */
[----:B------:R1:W-:Y:S04]  /*49f50*/  STL [R1+0x880], R215 ;  /* 0x000880d701007387 */ /* 0x0003e80000100800 */
[----:B------:R3:W-:Y:S04]  /*49f60*/  LDGSTS.E [R0+-0x1ff80], desc[UR8][R4.64], P0 ;  /* 0xe008000004007fae */ /* 0x0007e80008121848 */
[----:B--2---:R-:W2:Y:S01]  /*49f70*/  LDL.LU R213, [R1+0x984] ;  /* 0x0009840001d57983 */ /* 0x004ea20000300800 */
[----:B---3--:R-:W-:Y:S01]  /*49f80*/  IMAD.MOV.U32 R4, RZ, RZ, R9 ;  /* 0x000000ffff047224 */ /* 0x008fe200078e0009 */
[----:B------:R-:W-:-:S02]  /*49f90*/  MOV R5, R215 ;  /* 0x000000d700057202 */ /* 0x000fc40000000f00 */
[----:B------:R-:W3:Y:S01]  /*49fa0*/  LDL.LU R9, [R1+0x940] ;  /* 0x0009400001097983 */ /* 0x000ee20000300800 */
[----:B------:R-:W-:-:S03]  /*49fb0*/  IADD3 R212, P1, R212, UR5, RZ ;  /* 0x00000005d4d47c10 */ /* 0x000fc6000ff3e0ff */
[----:B-1----:R-:W3:Y:S04]  /*49fc0*/  LDL.LU R215, [R1+0x980] ;  /* 0x0009800001d77983 */ /* 0x002ee80000300800 */
[----:B------:R1:W-:Y:S01]  /*49fd0*/  LDGSTS.E [R0+-0x1fb80], desc[UR8][R4.64], P0 ;  /* 0xe048000004007fae */ /* 0x0003e20008121848 */
[----:B------:R-:W-:-:S03]  /*49fe0*/  IADD3 R3, P2, R3, UR5, RZ ;  /* 0x0000000503037c10 */ /* 0x000fc6000ff5e0ff */
[----:B------:R-:W-:Y:S01]  /*49ff0*/  STL [R1+0x8c4], R212 ;  /* 0x0008c4d401007387 */ /* 0x000fe20000100800 */
[----:B------:R-:W-:Y:S02]  /*4a000*/  IADD3.X R2, R2, UR7, RZ, P1, !PT ;  /* 0x0000000702027c10 */ /* 0x000fe40008ffe4ff */
[----:B------:R-:W-:Y:S01]  /*4a010*/  IADD3.X R214, R214, UR7, RZ, P2, !PT ;  /* 0x00000007d6d67c10 */ /* 0x000fe200097fe4ff */
[----:B-1----:R-:W-:Y:S01]  /*4a020*/  IMAD.MOV.U32 R4, RZ, RZ, R212 ;  /* 0x000000ffff047224 */ /* 0x002fe200078e00d4 */
[----:B------:R-:W-:Y:S01]  /*4a030*/  MOV R5, R2 ;  /* 0x0000000200057202 */ /* 0x000fe20000000f00 */
[----:B------:R1:W-:Y:S04]  /*4a040*/  STL [R1+0x8c0], R2 ;  /* 0x0008c00201007387 */ /* 0x0003e80000100800 */
[----:B------:R1:W-:Y:S04]  /*4a050*/  STL [R1+0x904], R3 ;  /* 0x0009040301007387 */ /* 0x0003e80000100800 */
[----:B------:R1:W-:Y:S04]  /*4a060*/  LDGSTS.E [R0+-0x1f780], desc[UR8][R4.64], P0 ;  /* 0xe088000004007fae */ /* 0x0003e80008121848 */
[----:B-1----:R-:W3:Y:S04]  /*4a070*/  LDL.LU R2, [R1+0x9c4] ;  /* 0x0009c40001027983 */ /* 0x002ee80000300800 */
[----:B------:R1:W-:Y:S04]  /*4a080*/  STL [R1+0x900], R214 ;  /* 0x000900d601007387 */ /* 0x0003e80000100800 */
[----:B------:R-:W3:Y:S01]  /*4a090*/  LDL.LU R212, [R1+0xa04] ;  /* 0x000a040001d47983 */ /* 0x000ee20000300800 */
[----:B------:R-:W-:-:S03]  /*4a0a0*/  IMAD.MOV.U32 R4, RZ, RZ, R3 ;  /* 0x000000ffff047224 */ /* 0x000fc600078e0003 */
[----:B------:R-:W3:Y:S01]  /*4a0b0*/  LDL.LU R3, [R1+0x9c0] ;  /* 0x0009c00001037983 */ /* 0x000ee20000300800 */
[----:B------:R-:W-:-:S03]  /*4a0c0*/  MOV R5, R214 ;  /* 0x000000d600057202 */ /* 0x000fc60000000f00 */
[----:B-1----:R-:W3:Y:S04]  /*4a0d0*/  LDL.LU R214, [R1+0xa00] ;  /* 0x000a000001d67983 */ /* 0x002ee80000300800 */
[----:B------:R1:W-:Y:S01]  /*4a0e0*/  LDGSTS.E [R0+-0x1f380], desc[UR8][R4.64], P0 ;  /* 0xe0c8000004007fae */ /* 0x0003e20008121848 */
[----:B----4-:R-:W-:-:S05]  /*4a0f0*/  IADD3 R7, P1, R7, UR5, RZ ;  /* 0x0000000507077c10 */ /* 0x010fca000ff3e0ff */
[----:B------:R4:W-:Y:S01]  /*4a100*/  STL [R1+0x944], R7 ;  /* 0x0009440701007387 */ /* 0x0009e20000100800 */
[----:B-1----:R-:W-:Y:S01]  /*4a110*/  IMAD.MOV.U32 R4, RZ, RZ, R7 ;  /* 0x000000ffff047224 */ /* 0x002fe200078e0007 */
[----:B--2---:R-:W-:Y:S02]  /*4a120*/  IADD3 R213, P2, R213, UR5, RZ ;  /* 0x00000005d5d57c10 */ /* 0x004fe4000ff5e0ff */
[----:B---3--:R-:W-:Y:S02]  /*4a130*/  IADD3.X R9, R9, UR7, RZ, P1, !PT ;  /* 0x0000000709097c10 */ /* 0x008fe40008ffe4ff */
[----:B------:R-:W-:-:S03]  /*4a140*/  IADD3.X R215, R215, UR7, RZ, P2, !PT ;  /* 0x00000007d7d77c10 */ /* 0x000fc600097fe4ff */
[----:B------:R1:W-:Y:S01]  /*4a150*/  STL [R1+0x940], R9 ;  /* 0x0009400901007387 */ /* 0x0003e20000100800 */
[----:B------:R-:W-:-:S03]  /*4a160*/  MOV R5, R9 ;  /* 0x0000000900057202 */ /* 0x000fc60000000f00 */
[----:B------:R2:W-:Y:S04]  /*4a170*/  STL [R1+0x984], R213 ;  /* 0x000984d501007387 */ /* 0x0005e80000100800 */
[----:B----4-:R-:W3:Y:S04]  /*4a180*/  LDL.LU R7, [R1+0xa44] ;  /* 0x000a440001077983 */ /* 0x010ee80000300800 */
[----:B------:R4:W-:Y:S04]  /*4a190*/  STL [R1+0x980], R215 ;  /* 0x000980d701007387 */ /* 0x0009e80000100800 */
[----:B------:R2:W-:Y:S04]  /*4a1a0*/  LDGSTS.E [R0+-0x1ef80], desc[UR8][R4.64], P0 ;  /* 0xe108000004007fae */ /* 0x0005e80008121848 */
[----:B-1----:R-:W3:Y:S01]  /*4a1b0*/  LDL.LU R9, [R1+0xa84] ;  /* 0x000a840001097983 */ /* 0x002ee20000300800 */
[----:B------:R-:W-:Y:S01]  /*4a1c0*/  IADD3 R2, P1, R2, UR5, RZ ;  /* 0x0000000502027c10 */ /* 0x000fe2000ff3e0ff */
[----:B--2---:R-:W-:Y:S01]  /*4a1d0*/  IMAD.MOV.U32 R4, RZ, RZ, R213 ;  /* 0x000000ffff047224 */ /* 0x004fe200078e00d5 */
[----:B------:R-:W-:Y:S01]  /*4a1e0*/  MOV R5, R215 ;  /* 0x000000d700057202 */ /* 0x000fe20000000f00 */
[----:B------:R-:W2:Y:S04]  /*4a1f0*/  LDL.LU R213, [R1+0xa40] ;  /* 0x000a400001d57983 */ /* 0x000ea80000300800 */
[----:B----4-:R-:W4:Y:S01]  /*4a200*/  LDL.LU R215, [R1+0xa80] ;  /* 0x000a800001d77983 */ /* 0x010f220000300800 */
[----:B------:R-:W-:-:S03]  /*4a210*/  IADD3 R212, P2, R212, UR5, RZ ;  /* 0x00000005d4d47c10 */ /* 0x000fc6000ff5e0ff */
[----:B------:R1:W-:Y:S01]  /*4a220*/  LDGSTS.E [R0+-0x1eb80], desc[UR8][R4.64], P0 ;  /* 0xe148000004007fae */ /* 0x0003e20008121848 */
[----:B------:R-:W-:-:S03]  /*4a230*/  IADD3.X R3, R3, UR7, RZ, P1, !PT ;  /* 0x0000000703037c10 */ /* 0x000fc60008ffe4ff */
[----:B------:R1:W-:Y:S01]  /*4a240*/  STL [R1+0x9c4], R2 ;  /* 0x0009c40201007387 */ /* 0x0003e20000100800 */
[----:B------:R-:W-:-:S03]  /*4a250*/  IADD3.X R214, R214, UR7, RZ, P2, !PT ;  /* 0x00000007d6d67c10 */ /* 0x000fc600097fe4ff */
[----:B------:R1:W-:Y:S02]  /*4a260*/  STL [R1+0x9c0], R3 ;  /* 0x0009c00301007387 */ /* 0x0003e40000100800 */
[----:B-1----:R-:W-:Y:S01]  /*4a270*/  IMAD.MOV.U32 R4, RZ, RZ, R2 ;  /* 0x000000ffff047224 */ /* 0x002fe200078e0002 */
[----:B------:R-:W-:Y:S01]  /*4a280*/  MOV R5, R3 ;  /* 0x0000000300057202 */ /* 0x000fe20000000f00 */
[----:B------:R1:W-:Y:S04]  /*4a290*/  STL [R1+0xa04], R212 ;  /* 0x000a04d401007387 */ /* 0x0003e80000100800 */
[----:B------:R-:W4:Y:S04]  /*4a2a0*/  LDL.LU R2, [R1+0xac4] ;  /* 0x000ac40001027983 */ /* 0x000f280000300800 */
[----:B------:R1:W-:Y:S04]  /*4a2b0*/  STL [R1+0xa00], R214 ;  /* 0x000a00d601007387 */ /* 0x0003e80000100800 */
[----:B------:R1:W-:Y:S04]  /*4a2c0*/  LDGSTS.E [R0+-0x1e780], desc[UR8][R4.64], P0 ;  /* 0xe188000004007fae */ /* 0x0003e80008121848 */
[----:B------:R-:W4:Y:S01]  /*4a2d0*/  LDL.LU R3, [R1+0xb04] ;  /* 0x000b040001037983 */ /* 0x000f220000300800 */
[----:B-1----:R-:W-:-:S03]  /*4a2e0*/  IMAD.MOV.U32 R4, RZ, RZ, R212 ;  /* 0x000000ffff047224 */ /* 0x002fc600078e00d4 */
[----:B------:R-:W4:Y:S01]  /*4a2f0*/  LDL.LU R212, [R1+0xac0] ;  /* 0x000ac00001d47983 */ /* 0x000f220000300800 */
[----:B------:R-:W-:-:S03]  /*4a300*/  MOV R5, R214 ;  /* 0x000000d600057202 */ /* 0x000fc60000000f00 */
[----:B------:R-:W4:Y:S04]  /*4a310*/  LDL.LU R214, [R1+0xb00] ;  /* 0x000b000001d67983 */ /* 0x000f280000300800 */
[----:B------:R1:W-:Y:S01]  /*4a320*/  LDGSTS.E [R0+-0x1e380], desc[UR8][R4.64], P0 ;  /* 0xe1c8000004007fae */ /* 0x0003e20008121848 */
[----:B---3--:R-:W-:-:S05]  /*4a330*/  IADD3 R7, P1, R7, UR5, RZ ;  /* 0x0000000507077c10 */ /* 0x008fca000ff3e0ff */
[----:B------:R-:W-:Y:S01]  /*4a340*/  STL [R1+0xa44], R7 ;  /* 0x000a440701007387 */ /* 0x000fe20000100800 */
[----:B-1----:R-:W-:Y:S01]  /*4a350*/  IMAD.MOV.U32 R4, RZ, RZ, R7 ;  /* 0x000000ffff047224 */ /* 0x002fe200078e0007 */
[----:B------:R-:W-:Y:S02]  /*4a360*/  IADD3 R9, P2, R9, UR5, RZ ;  /* 0x0000000509097c10 */ /* 0x000fe4000ff5e0ff */
[----:B--2---:R-:W-:Y:S02]  /*4a370*/  IADD3.X R213, R213, UR7, RZ, P1, !PT ;  /* 0x00000007d5d57c10 */ /* 0x004fe40008ffe4ff */
[----:B----4-:R-:W-:-:S03]  /*4a380*/  IADD3.X R215, R215, UR7, RZ, P2, !PT ;  /* 0x00000007d7d77c10 */ /* 0x010fc600097fe4ff */
[----:B------:R1:W-:Y:S01]  /*4a390*/  STL [R1+0xa40], R213 ;  /* 0x000a40d501007387 */ /* 0x0003e20000100800 */
[----:B------:R-:W-:-:S03]  /*4a3a0*/  MOV R5, R213 ;  /* 0x000000d500057202 */ /* 0x000fc60000000f00 */
[----:B------:R-:W-:Y:S04]  /*4a3b0*/  STL [R1+0xa84], R9 ;  /* 0x000a840901007387 */ /* 0x000fe80000100800 */
[----:B------:R2:W-:Y:S04]  /*4a3c0*/  LDGSTS.E [R0+-0x1df80], desc[UR8][R4.64], P0 ;  /* 0xe208000004007fae */ /* 0x0005e80008121848 */
[----:B-1----:R-:W3:Y:S04]  /*4a3d0*/  LDL.LU R213, [R1+0xb44] ;  /* 0x000b440001d57983 */ /* 0x002ee80000300800 */
[----:B------:R1:W-:Y:S04]  /*4a3e0*/  STL [R1+0xa80], R215 ;  /* 0x000a80d701007387 */ /* 0x0003e80000100800 */
[----:B------:R-:W4:Y:S01]  /*4a3f0*/  LDL.LU R7, [R1+0xb84] ;  /* 0x000b840001077983 */ /* 0x000f220000300800 */
[----:B------:R-:W-:Y:S01]  /*4a400*/  IADD3 R2, P1, R2, UR5, RZ ;  /* 0x0000000502027c10 */ /* 0x000fe2000ff3e0ff */
[----:B--2---:R-:W-:Y:S01]  /*4a410*/  IMAD.MOV.U32 R4, RZ, RZ, R9 ;  /* 0x000000ffff047224 */ /* 0x004fe200078e0009 */
[----:B------:R-:W-:-:S02]  /*4a420*/  MOV R5, R215 ;  /* 0x000000d700057202 */ /* 0x000fc40000000f00 */
[----:B-1----:R-:W2:Y:S04]  /*4a430*/  LDL.LU R215, [R1+0xb40] ;  /* 0x000b400001d77983 */ /* 0x002ea80000300800 */
[----:B------:R-:W2:Y:S01]  /*4a440*/  LDL.LU R9, [R1+0xb80] ;  /* 0x000b800001097983 */ /* 0x000ea20000300800 */
[----:B------:R-:W-:-:S03]  /*4a450*/  IADD3 R3, P2, R3, UR5, RZ ;  /* 0x0000000503037c10 */ /* 0x000fc6000ff5e0ff */
[----:B------:R1:W-:Y:S04]  /*4a460*/  LDGSTS.E [R0+-0x1db80], desc[UR8][R4.64], P0 ;  /* 0xe248000004007fae */ /* 0x0003e80008121848 */
[----:B------:R-:W-:Y:S01]  /*4a470*/  STL [R1+0xac4], R2 ;  /* 0x000ac40201007387 */ /* 0x000fe20000100800 */
[----:B------:R-:W-:Y:S01]  /*4a480*/  IADD3.X R212, R212, UR7, RZ, P1, !PT ;  /* 0x00000007d4d47c10 */ /* 0x000fe20008ffe4ff */
[----:B-1----:R-:W-:Y:S01]  /*4a490*/  IMAD.MOV.U32 R4, RZ, RZ, R2 ;  /* 0x000000ffff047224 */ /* 0x002fe200078e0002 */
[----:B------:R-:W-:-:S03]  /*4a4a0*/  IADD3.X R214, R214, UR7, RZ, P2, !PT ;  /* 0x00000007d6d67c10 */ /* 0x000fc600097fe4ff */
[----:B------:R1:W-:Y:S01]  /*4a4b0*/  STL [R1+0xac0], R212 ;  /* 0x000ac0d401007387 */ /* 0x0003e20000100800 */
[----:B------:R-:W-:-:S03]  /*4a4c0*/  MOV R5, R212 ;  /* 0x000000d400057202 */ /* 0x000fc60000000f00 */
[----:B------:R-:W-:Y:S04]  /*4a4d0*/  STL [R1+0xb04], R3 ;  /* 0x000b040301007387 */ /* 0x000fe80000100800 */
[----:B------:R1:W-:Y:S04]  /*4a4e0*/  LDGSTS.E [R0+-0x1d780], desc[UR8][R4.64], P0 ;  /* 0xe288000004007fae */ /* 0x0003e80008121848 */
[----:B-1----:R-:W2:Y:S04]  /*4a4f0*/  LDL.LU R212, [R1+0xbc4] ;  /* 0x000bc40001d47983 */ /* 0x002ea80000300800 */
[----:B------:R1:W-:Y:S04]  /*4a500*/  STL [R1+0xb00], R214 ;  /* 0x000b00d601007387 */ /* 0x0003e80000100800 */
[----:B------:R-:W2:Y:S01]  /*4a510*/  LDL.LU R2, [R1+0xc04] ;  /* 0x000c040001027983 */ /* 0x000ea20000300800 */
[----:B------:R-:W-:-:S03]  /*4a520*/  MOV R5, R214 ;  /* 0x000000d600057202 */ /* 0x000fc60000000f00 */
[----:B-1----:R-:W2:Y:S01]  /*4a530*/  LDL.LU R214, [R1+0xbc0] ;  /* 0x000bc00001d67983 */ /* 0x002ea20000300800 */
[----:B------:R-:W-:-:S03]  /*4a540*/  IMAD.MOV.U32 R4, RZ, RZ, R3 ;  /* 0x000000ffff047224 */ /* 0x000fc600078e0003 */
[----:B------:R-:W2:Y:S04]  /*4a550*/  LDL.LU R3, [R1+0xc00] ;  /* 0x000c000001037983 */ /* 0x000ea80000300800 */
[----:B------:R1:W-:Y:S01]  /*4a560*/  LDGSTS.E [R0+-0x1d380], desc[UR8][R4.64], P0 ;  /* 0xe2c8000004007fae */ /* 0x0003e20008121848 */
[----:B---3--:R-:W-:-:S05]  /*4a570*/  IADD3 R213, P1, R213, UR5, RZ ;  /* 0x00000005d5d57c10 */ /* 0x008fca000ff3e0ff */
[----:B-1----:R-:W-:Y:S01]  /*4a580*/  IMAD.MOV.U32 R4, RZ, RZ, R213 ;  /* 0x000000ffff047224 */ /* 0x002fe200078e00d5 */
[----:B----4-:R-:W-:Y:S02]  /*4a590*/  IADD3 R7, P2, R7, UR5, RZ ;  /* 0x0000000507077c10 */ /* 0x010fe4000ff5e0ff */
[----:B--2---:R-:W-:-:S04]  /*4a5a0*/  IADD3.X R215, R215, UR7, RZ, P1, !PT ;  /* 0x00000007d7d77c10 */ /* 0x004fc80008ffe4ff */
[----:B------:R-:W-:Y:S02]  /*4a5b0*/  MOV R5, R215 ;  /* 0x000000d700057202 */ /* 0x000fe40000000f00 */
[----:B------:R-:W-:-:S03]  /*4a5c0*/  IADD3.X R9, R9, UR7, RZ, P2, !PT ;  /* 0x0000000709097c10 */ /* 0x000fc600097fe4ff */
[----:B------:R1:W-:Y:S04]  /*4a5d0*/  LDGSTS.E [R0+-0x1cf80], desc[UR8][R4.64], P0 ;  /* 0xe308000004007fae */ /* 0x0003e80008121848 */
[----:B------:R2:W-:Y:S04]  /*4a5e0*/  STL [R1+0xb44], R213 ;  /* 0x000b44d501007387 */ /* 0x0005e80000100800 */
[----:B------:R-:W-:Y:S01]  /*4a5f0*/  STL [R1+0xb40], R215 ;  /* 0x000b40d701007387 */ /* 0x000fe20000100800 */
[----:B-1----:R-:W-:Y:S01]  /*4a600*/  IMAD.MOV.U32 R4, RZ, RZ, R7 ;  /* 0x000000ffff047224 */ /* 0x002fe200078e0007 */
[----:B------:R-:W-:-:S02]  /*4a610*/  MOV R5, R9 ;  /* 0x0000000900057202 */ /* 0x000fc40000000f00 */
[----:B------:R1:W-:Y:S04]  /*4a620*/  STL [R1+0xb84], R7 ;  /* 0x000b840701007387 */ /* 0x0003e80000100800 */
[----:B------:R3:W-:Y:S01]  /*4a630*/  LDGSTS.E [R0+-0x1cb80], desc[UR8][R4.64], P0 ;  /* 0xe348000004007fae */ /* 0x0007e20008121848 */
[----:B------:R-:W-:-:S03]  /*4a640*/  IADD3 R212, P1, R212, UR5, RZ ;  /* 0x00000005d4d47c10 */ /* 0x000fc6000ff3e0ff */
[----:B------:R4:W-:Y:S02]  /*4a650*/  STL [R1+0xb80], R9 ;  /* 0x000b800901007387 */ /* 0x0009e40000100800 */
[----:B---3--:R-:W-:Y:S02]  /*4a660*/  IMAD.MOV.U32 R4, RZ, RZ, R212 ;  /* 0x000000ffff047224 */ /* 0x008fe400078e00d4 */
[----:B--2---:R-:W2:Y:S01]  /*4a670*/  LDL.LU R213, [R1+0x848] ;  /* 0x0008480001d57983 */ /* 0x004ea20000300800 */
[----:B------:R-:W-:-:S03]  /*4a680*/  IADD3 R2, P2, R2, UR5, RZ ;  /* 0x0000000502027c10 */ /* 0x000fc6000ff5e0ff */
[----:B-1----:R-:W3:Y:S01]  /*4a690*/  LDL.LU R7, [R1+0x84c] ;  /* 0x00084c0001077983 */ /* 0x002ee20000300800 */
[----:B------:R-:W-:-:S03]  /*4a6a0*/  IADD3.X R214, R214, UR7, RZ, P1, !PT ;  /* 0x00000007d6d67c10 */ /* 0x000fc60008ffe4ff */
[----:B------:R-:W2:Y:S01]  /*4a6b0*/  LDL.LU R215, [R1+0x888] ;  /* 0x0008880001d77983 */ /* 0x000ea20000300800 */
[----:B------:R-:W-:-:S03]  /*4a6c0*/  MOV R5, R214 ;  /* 0x000000d600057202 */ /* 0x000fc60000000f00 */
[----:B----4-:R-:W4:Y:S01]  /*4a6d0*/  LDL.LU R9, [R1+0x88c] ;  /* 0x00088c0001097983 */ /* 0x010f220000300800 */
[----:B------:R-:W-:-:S03]  /*4a6e0*/  IADD3.X R3, R3, UR7, RZ, P2, !PT ;  /* 0x0000000703037c10 */ /* 0x000fc600097fe4ff */
[----:B------:R1:W-:Y:S04]  /*4a6f0*/  LDGSTS.E [R0+-0x1c780], desc[UR8][R4.64], P0 ;  /* 0xe388000004007fae */ /* 0x0003e80008121848 */
[----:B------:R-:W-:Y:S04]  /*4a700*/  STL [R1+0xbc4], R212 ;  /* 0x000bc4d401007387 */ /* 0x000fe80000100800 */
[----:B------:R-:W-:Y:S01]  /*4a710*/  STL [R1+0xbc0], R214 ;  /* 0x000bc0d601007387 */ /* 0x000fe20000100800 */
[----:B-1----:R-:W-:Y:S01]  /*4a720*/  IMAD.MOV.U32 R4, RZ, RZ, R2 ;  /* 0x000000ffff047224 */ /* 0x002fe200078e0002 */
[----:B------:R-:W-:-:S02]  /*4a730*/  MOV R5, R3 ;  /* 0x0000000300057202 */ /* 0x000fc40000000f00 */
[----:B------:R1:W-:Y:S04]  /*4a740*/  STL [R1+0xc04], R2 ;  /* 0x000c040201007387 */ /* 0x0003e80000100800 */
[----:B------:R1:W-:Y:S04]  /*4a750*/  LDGSTS.E [R0+-0x1c380], desc[UR8][R4.64], P0 ;  /* 0xe3c8000004007fae */ /* 0x0003e80008121848 */
[----:B------:R1:W-:Y:S02]  /*4a760*/  STL [R1+0xc00], R3 ;  /* 0x000c000301007387 */ /* 0x0003e40000100800 */
[----:B-1----:R-:W-:-:S02]  /*4a770*/  LOP3.LUT R2, R8, 0x20, RZ, 0x3c, !PT ;  /* 0x0000002008027812 */ /* 0x002fc400078e3cff */
[----:B------:R-:W4:Y:S01]  /*4a780*/  LDL.LU R212, [R1+0x8cc] ;  /* 0x0008cc0001d47983 */ /* 0x000f220000300800 */
[----:B------:R-:W-:-:S03]  /*4a790*/  IMAD.U32 R0, RZ, RZ, UR12 ;  /* 0x0000000cff007e24 */ /* 0x000fc6000f8e00ff */
[----:B------:R-:W4:Y:S04]  /*4a7a0*/  LDL.LU R214, [R1+0x908] ;  /* 0x0009080001d67983 */ /* 0x000f280000300800 */
[----:B------:R-:W4:Y:S01]  /*4a7b0*/  LDL.LU R3, [R1+0x90c] ;  /* 0x00090c0001037983 */ /* 0x000f220000300800 */
[----:B------:R-:W-:-:S03]  /*4a7c0*/  IADD3 R0, R2, 0x100000, R0 ;  /* 0x0010000002007810 */ /* 0x000fc60007ffe000 */
[----:B------:R-:W4:Y:S01]  /*4a7d0*/  LDL.LU R2, [R1+0x8c8] ;  /* 0x0008c80001027983 */ /* 0x000f220000300800 */
[----:B---3--:R-:W-:-:S04]  /*4a7e0*/  IADD3 R7, P1, R7, UR5, RZ ;  /* 0x0000000507077c10 */ /* 0x008fc8000ff3e0ff */
[----:B--2---:R-:W-:Y:S01]  /*4a7f0*/  IADD3.X R213, R213, UR7, RZ, P1, !PT ;  /* 0x00000007d5d57c10 */ /* 0x004fe20008ffe4ff */
[----:B------:R1:W-:Y:S01]  /*4a800*/  STL [R1+0x84c], R7 ;  /* 0x00084c0701007387 */ /* 0x0003e20000100800 */
[----:B----4-:R-:W-:-:S03]  /*4a810*/  IADD3 R9, P2, R9, UR5, RZ ;  /* 0x0000000509097c10 */ /* 0x010fc6000ff5e0ff */
[----:B------:R-:W-:Y:S01]  /*4a820*/  IMAD.MOV.U32 R5, RZ, RZ, R213 ;  /* 0x000000ffff057224 */ /* 0x000fe200078e00d5 */
[----:B------:R-:W-:Y:S01]  /*4a830*/  MOV R4, R7 ;  /* 0x0000000700047202 */ /* 0x000fe20000000f00 */
[----:B------:R2:W-:Y:S01]  /*4a840*/  STL [R1+0x848], R213 ;  /* 0x000848d501007387 */ /* 0x0005e20000100800 */
[----:B------:R-:W-:-:S03]  /*4a850*/  IADD3.X R215, R215, UR7, RZ, P2, !PT ;  /* 0x00000007d7d77c10 */ /* 0x000fc600097fe4ff */
[----:B------:R3:W-:Y:S04]  /*4a860*/  STL [R1+0x88c], R9 ;  /* 0x00088c0901007387 */ /* 0x0007e80000100800 */
[----:B-1----:R-:W4:Y:S04]  /*4a870*/  LDL.LU R7, [R1+0x94c] ;  /* 0x00094c0001077983 */ /* 0x002f280000300800 */
[----:B------:R1:W-:Y:S04]  /*4a880*/  STL [R1+0x888], R215 ;  /* 0x000888d701007387 */ /* 0x0003e80000100800 */
[----:B------:R3:W-:Y:S04]  /*4a890*/  LDGSTS.E [R0+-0x1ff00], desc[UR8][R4.64], P0 ;  /* 0xe010000004007fae */ /* 0x0007e80008121848 */
[----:B--2---:R-:W2:Y:S01]  /*4a8a0*/  LDL.LU R213, [R1+0x98c] ;  /* 0x00098c0001d57983 */ /* 0x004ea20000300800 */
[----:B------:R-:W-:Y:S01]  /*4a8b0*/  IADD3 R212, P1, R212, UR5, RZ ;  /* 0x00000005d4d47c10 */ /* 0x000fe2000ff3e0ff */
[----:B---3--:R-:W-:Y:S01]  /*4a8c0*/  IMAD.MOV.U32 R5, RZ, RZ, R215 ;  /* 0x000000ffff057224 */ /* 0x008fe200078e00d7 */
[----:B------:R-:W-:-:S02]  /*4a8d0*/  MOV R4, R9 ;  /* 0x0000000900047202 */ /* 0x000fc40000000f00 */
[----:B------:R-:W3:Y:S04]  /*4a8e0*/  LDL.LU R9, [R1+0x948] ;  /* 0x0009480001097983 */ /* 0x000ee80000300800 */
[----:B-1----:R-:W3:Y:S01]  /*4a8f0*/  LDL.LU R215, [R1+0x988] ;  /* 0x0009880001d77983 */ /* 0x002ee20000300800 */
[----:B------:R-:W-:-:S03]  /*4a900*/  IADD3 R3, P2, R3, UR5, RZ ;  /* 0x0000000503037c10 */ /* 0x000fc6000ff5e0ff */
[----:B------:R1:W-:Y:S01]  /*4a910*/  LDGSTS.E [R0+-0x1fb00], desc[UR8][R4.64], P0 ;  /* 0xe050000004007fae */ /* 0x0003e20008121848 */
[----:B------:R-:W-:Y:S02]  /*4a920*/  IADD3.X R2, R2, UR7, RZ, P1, !PT ;  /* 0x0000000702027c10 */ /* 0x000fe40008ffe4ff */
[----:B------:R-:W-:Y:S01]  /*4a930*/  IADD3.X R214, R214, UR7, RZ, P2, !PT ;  /* 0x00000007d6d67c10 */ /* 0x000fe200097fe4ff */
[----:B------:R-:W-:Y:S04]  /*4a940*/  STL [R1+0x8cc], R212 ;  /* 0x0008ccd401007387 */ /* 0x000fe80000100800 */
        /* <DEDUP_REMOVED lines=385> */
[----:B------:R-:W-:Y:S04]  /*4c160*/  STL [R1+0xb5c], R213 ;  /* 0x000b5cd501007387 */ /* 0x000fe80000100800 */
[----:B------:R1:W-:Y:S04]  /*4c170*/  LDGSTS.E [R0+-0x1ce00], desc[UR8][R4.64], P0 ;  /* 0xe320000004007fae */ /* 0x0003e80008121848 */
[----:B------:R-:W-:Y:S01]  /*4c180*/  STL [R1+0xb58], R215 ;  /* 0x000b58d701007387 */ /* 0x000fe20000100800 */
[----:B-1----:R-:W-:Y:S01]  /*4c190*/  MOV R4, R7 ;  /* 0x0000000700047202 */ /* 0x002fe20000000f00 */
[----:B------:R-:W-:-:S02]  /*4c1a0*/  IMAD.MOV.U32 R5, RZ, RZ, R9 ;  /* 0x000000ffff057224 */ /* 0x000fc400078e0009 */
[----:B------:R1:W-:Y:S04]  /*4c1b0*/  STL [R1+0xb9c], R7 ;  /* 0x000b9c0701007387 */ /* 0x0003e80000100800 */
[----:B------:R2:W-:Y:S01]  /*4c1c0*/  LDGSTS.E [R0+-0x1ca00], desc[UR8][R4.64], P0 ;  /* 0xe360000004007fae */ /* 0x0005e20008121848 */
[----:B------:R-:W-:-:S03]  /*4c1d0*/  IADD3 R212, P1, R212, UR5, RZ ;  /* 0x00000005d4d47c10 */ /* 0x000fc6000ff3e0ff */
[----:B------:R3:W-:Y:S01]  /*4c1e0*/  STL [R1+0xb98], R9 ;  /* 0x000b980901007387 */ /* 0x0007e20000100800 */
[----:B--2---:R-:W-:-:S03]  /*4c1f0*/  MOV R4, R212 ;  /* 0x000000d400047202 */ /* 0x004fc60000000f00 */
[----:B-1----:R-:W2:Y:S01]  /*4c200*/  LDL.LU R7, [R1+0x864] ;  /* 0x0008640001077983 */ /* 0x002ea20000300800 */
[----:B------:R-:W-:-:S03]  /*4c210*/  IADD3 R2, P2, R2, UR5, RZ ;  /* 0x0000000502027c10 */ /* 0x000fc6000ff5e0ff */
[----:B------:R-:W4:Y:S01]  /*4c220*/  LDL.LU R213, [R1+0x8a0] ;  /* 0x0008a00001d57983 */ /* 0x000f220000300800 */
[----:B------:R-:W-:-:S03]  /*4c230*/  IADD3.X R214, R214, UR7, RZ, P1, !PT ;  /* 0x00000007d6d67c10 */ /* 0x000fc60008ffe4ff */
[----:B---3--:R-:W3:Y:S01]  /*4c240*/  LDL.LU R9, [R1+0x8a4] ;  /* 0x0008a40001097983 */ /* 0x008ee20000300800 */
[----:B------:R-:W-:Y:S01]  /*4c250*/  IADD3.X R3, R3, UR7, RZ, P2, !PT ;  /* 0x0000000703037c10 */ /* 0x000fe200097fe4ff */
[----:B------:R-:W-:Y:S02]  /*4c260*/  IMAD.MOV.U32 R5, RZ, RZ, R214 ;  /* 0x000000ffff057224 */ /* 0x000fe400078e00d6 */
[----:B------:R-:W-:Y:S04]  /*4c270*/  STL [R1+0xbdc], R212 ;  /* 0x000bdcd401007387 */ /* 0x000fe80000100800 */
[----:B------:R1:W-:Y:S04]  /*4c280*/  STL [R1+0xbd8], R214 ;  /* 0x000bd8d601007387 */ /* 0x0003e80000100800 */
[----:B------:R1:W-:Y:S04]  /*4c290*/  LDGSTS.E [R0+-0x1c600], desc[UR8][R4.64], P0 ;  /* 0xe3a0000004007fae */ /* 0x0003e80008121848 */
[----:B------:R-:W-:Y:S04]  /*4c2a0*/  STL [R1+0xc1c], R2 ;  /* 0x000c1c0201007387 */ /* 0x000fe80000100800 */
[----:B------:R1:W-:Y:S02]  /*4c2b0*/  STL [R1+0xc18], R3 ;  /* 0x000c180301007387 */ /* 0x0003e40000100800 */
[----:B-1----:R-:W-:Y:S01]  /*4c2c0*/  MOV R4, R2 ;  /* 0x0000000200047202 */ /* 0x002fe20000000f00 */
[----:B------:R-:W-:Y:S01]  /*4c2d0*/  IMAD.MOV.U32 R5, RZ, RZ, R3 ;  /* 0x000000ffff057224 */ /* 0x000fe200078e0003 */
[----:B------:R-:W4:Y:S04]  /*4c2e0*/  LDL.LU R214, [R1+0x8e0] ;  /* 0x0008e00001d67983 */ /* 0x000f280000300800 */
[----:B------:R-:W4:Y:S04]  /*4c2f0*/  LDL.LU R3, [R1+0x8e4] ;  /* 0x0008e40001037983 */ /* 0x000f280000300800 */
[----:B------:R-:W4:Y:S04]  /*4c300*/  LDL.LU R215, [R1+0x920] ;  /* 0x0009200001d77983 */ /* 0x000f280000300800 */
[----:B------:R-:W4:Y:S04]  /*4c310*/  LDL.LU R212, [R1+0x924] ;  /* 0x0009240001d47983 */ /* 0x000f280000300800 */
[----:B------:R1:W-:Y:S04]  /*4c320*/  LDGSTS.E [R0+-0x1c200], desc[UR8][R4.64], P0 ;  /* 0xe3e0000004007fae */ /* 0x0003e80008121848 */
[----:B------:R-:W4:Y:S01]  /*4c330*/  LDL.LU R5, [R1+0x860] ;  /* 0x0008600001057983 */ /* 0x000f220000300800 */
[----:B------:R-:W-:-:S02]  /*4c340*/  LOP3.LUT R2, R8, 0x50, RZ, 0x3c, !PT ;  /* 0x0000005008027812 */ /* 0x000fc400078e3cff */
[----:B-1----:R-:W-:-:S04]  /*4c350*/  MOV R0, UR12 ;  /* 0x0000000c00007c02 */ /* 0x002fc80008000f00 */
[----:B------:R-:W-:Y:S02]  /*4c360*/  IADD3 R0, R2, 0x100000, R0 ;  /* 0x0010000002007810 */ /* 0x000fe40007ffe000 */
[----:B--2---:R-:W-:-:S05]  /*4c370*/  IADD3 R7, P1, R7, UR5, RZ ;  /* 0x0000000507077c10 */ /* 0x004fca000ff3e0ff */
[----:B------:R1:W-:Y:S01]  /*4c380*/  STL [R1+0x864], R7 ;  /* 0x0008640701007387 */ /* 0x0003e20000100800 */
[----:B---3--:R-:W-:Y:S01]  /*4c390*/  IADD3 R9, P2, R9, UR5, RZ ;  /* 0x0000000509097c10 */ /* 0x008fe2000ff5e0ff */
[----:B------:R-:W-:-:S03]  /*4c3a0*/  IMAD.MOV.U32 R4, RZ, RZ, R7 ;  /* 0x000000ffff047224 */ /* 0x000fc600078e0007 */
[----:B----4-:R-:W-:Y:S02]  /*4c3b0*/  IADD3.X R213, R213, UR7, RZ, P2, !PT ;  /* 0x00000007d5d57c10 */ /* 0x010fe400097fe4ff */
[----:B------:R-:W-:-:S05]  /*4c3c0*/  IADD3.X R5, R5, UR7, RZ, P1, !PT ;  /* 0x0000000705057c10 */ /* 0x000fca0008ffe4ff */
[----:B------:R-:W-:Y:S04]  /*4c3d0*/  STL [R1+0x860], R5 ;  /* 0x0008600501007387 */ /* 0x000fe80000100800 */
[----:B------:R2:W-:Y:S04]  /*4c3e0*/  STL [R1+0x8a4], R9 ;  /* 0x0008a40901007387 */ /* 0x0005e80000100800 */
[----:B------:R-:W3:Y:S04]  /*4c3f0*/  LDL.LU R2, [R1+0x964] ;  /* 0x0009640001027983 */ /* 0x000ee80000300800 */
[----:B------:R4:W-:Y:S04]  /*4c400*/  STL [R1+0x8a0], R213 ;  /* 0x0008a0d501007387 */ /* 0x0009e80000100800 */
[----:B------:R2:W-:Y:S04]  /*4c410*/  LDGSTS.E [R0+-0x1fd80], desc[UR8][R4.64], P0 ;  /* 0xe028000004007fae */ /* 0x0005e80008121848 */
[----:B-1----:R-:W3:Y:S01]  /*4c420*/  LDL.LU R7, [R1+0x9a4] ;  /* 0x0009a40001077983 */ /* 0x002ee20000300800 */
[----:B--2---:R-:W-:-:S03]  /*4c430*/  MOV R4, R9 ;  /* 0x0000000900047202 */ /* 0x004fc60000000f00 */
[----:B------:R-:W2:Y:S01]  /*4c440*/  LDL.LU R9, [R1+0x960] ;  /* 0x0009600001097983 */ /* 0x000ea20000300800 */
[----:B------:R-:W-:-:S03]  /*4c450*/  IMAD.MOV.U32 R5, RZ, RZ, R213 ;  /* 0x000000ffff057224 */ /* 0x000fc600078e00d5 */
[----:B----4-:R-:W4:Y:S01]  /*4c460*/  LDL.LU R213, [R1+0x9a0] ;  /* 0x0009a00001d57983 */ /* 0x010f220000300800 */
[----:B------:R-:W-:Y:S02]  /*4c470*/  IADD3 R3, P1, R3, UR5, RZ ;  /* 0x0000000503037c10 */ /* 0x000fe4000ff3e0ff */
[----:B------:R-:W-:Y:S01]  /*4c480*/  IADD3 R212, P2, R212, UR5, RZ ;  /* 0x00000005d4d47c10 */ /* 0x000fe2000ff5e0ff */
[----:B------:R1:W-:Y:S01]  /*4c490*/  LDGSTS.E [R0+-0x1f980], desc[UR8][R4.64], P0 ;  /* 0xe068000004007fae */ /* 0x0003e20008121848 */
[----:B------:R-:W-:Y:S02]  /*4c4a0*/  IADD3.X R214, R214, UR7, RZ, P1, !PT ;  /* 0x00000007d6d67c10 */ /* 0x000fe40008ffe4ff */
[----:B------:R-:W-:Y:S01]  /*4c4b0*/  IADD3.X R215, R215, UR7, RZ, P2, !PT ;  /* 0x00000007d7d77c10 */ /* 0x000fe200097fe4ff */
[----:B------:R1:W-:Y:S04]  /*4c4c0*/  STL [R1+0x8e4], R3 ;  /* 0x0008e40301007387 */ /* 0x0003e80000100800 */
[----:B------:R1:W-:Y:S02]  /*4c4d0*/  STL [R1+0x8e0], R214 ;  /* 0x0008e0d601007387 */ /* 0x0003e40000100800 */
[----:B-1----:R-:W-:Y:S01]  /*4c4e0*/  MOV R4, R3 ;  /* 0x0000000300047202 */ /* 0x002fe20000000f00 */
[----:B------:R-:W-:Y:S01]  /*4c4f0*/  IMAD.MOV.U32 R5, RZ, RZ, R214 ;  /* 0x000000ffff057224 */ /* 0x000fe200078e00d6 */
[----:B------:R1:W-:Y:S04]  /*4c500*/  STL [R1+0x924], R212 ;  /* 0x000924d401007387 */ /* 0x0003e80000100800 */
[----:B------:R-:W4:Y:S04]  /*4c510*/  LDL.LU R3, [R1+0x9e4] ;  /* 0x0009e40001037983 */ /* 0x000f280000300800 */
[----:B------:R1:W-:Y:S04]  /*4c520*/  STL [R1+0x920], R215 ;  /* 0x000920d701007387 */ /* 0x0003e80000100800 */
[----:B------:R1:W-:Y:S04]  /*4c530*/  LDGSTS.E [R0+-0x1f580], desc[UR8][R4.64], P0 ;  /* 0xe0a8000004007fae */ /* 0x0003e80008121848 */
[----:B------:R-:W4:Y:S01]  /*4c540*/  LDL.LU R214, [R1+0xa24] ;  /* 0x000a240001d67983 */ /* 0x000f220000300800 */
[----:B-1----:R-:W-:-:S03]  /*4c550*/  MOV R4, R212 ;  /* 0x000000d400047202 */ /* 0x002fc60000000f00 */
[----:B------:R-:W4:Y:S01]  /*4c560*/  LDL.LU R212, [R1+0x9e0] ;  /* 0x0009e00001d47983 */ /* 0x000f220000300800 */
[----:B------:R-:W-:-:S03]  /*4c570*/  IMAD.MOV.U32 R5, RZ, RZ, R215 ;  /* 0x000000ffff057224 */ /* 0x000fc600078e00d7 */
[----:B------:R-:W4:Y:S04]  /*4c580*/  LDL.LU R215, [R1+0xa20] ;  /* 0x000a200001d77983 */ /* 0x000f280000300800 */
[----:B------:R1:W-:Y:S01]  /*4c590*/  LDGSTS.E [R0+-0x1f180], desc[UR8][R4.64], P0 ;  /* 0xe0e8000004007fae */ /* 0x0003e20008121848 */
[----:B---3--:R-:W-:-:S04]  /*4c5a0*/  IADD3 R2, P1, R2, UR5, RZ ;  /* 0x0000000502027c10 */ /* 0x008fc8000ff3e0ff */
[----:B-1----:R-:W-:Y:S01]  /*4c5b0*/  MOV R4, R2 ;  /* 0x0000000200047202 */ /* 0x002fe20000000f00 */
[----:B------:R1:W-:Y:S01]  /*4c5c0*/  STL [R1+0x964], R2 ;  /* 0x0009640201007387 */ /* 0x0003e20000100800 */
[----:B------:R-:W-:Y:S02]  /*4c5d0*/  IADD3 R7, P2, R7, UR5, RZ ;  /* 0x0000000507077c10 */ /* 0x000fe4000ff5e0ff */
[----:B--2---:R-:W-:Y:S02]  /*4c5e0*/  IADD3.X R9, R9, UR7, RZ, P1, !PT ;  /* 0x0000000709097c10 */ /* 0x004fe40008ffe4ff */
[----:B----4-:R-:W-:-:S03]  /*4c5f0*/  IADD3.X R213, R213, UR7, RZ, P2, !PT ;  /* 0x00000007d5d57c10 */ /* 0x010fc600097fe4ff */
[----:B------:R-:W-:Y:S01]  /*4c600*/  IMAD.MOV.U32 R5, RZ, RZ, R9 ;  /* 0x000000ffff057224 */ /* 0x000fe200078e0009 */
[----:B------:R2:W-:Y:S04]  /*4c610*/  STL [R1+0x960], R9 ;  /* 0x0009600901007387 */ /* 0x0005e80000100800 */
[----:B------:R3:W-:Y:S04]  /*4c620*/  STL [R1+0x9a4], R7 ;  /* 0x0009a40701007387 */ /* 0x0007e80000100800 */
[----:B-1----:R-:W4:Y:S04]  /*4c630*/  LDL.LU R2, [R1+0xa64] ;  /* 0x000a640001027983 */ /* 0x002f280000300800 */
[----:B------:R1:W-:Y:S04]  /*4c640*/  STL [R1+0x9a0], R213 ;  /* 0x0009a0d501007387 */ /* 0x0003e80000100800 */
[----:B------:R3:W-:Y:S04]  /*4c650*/  LDGSTS.E [R0+-0x1ed80], desc[UR8][R4.64], P0 ;  /* 0xe128000004007fae */ /* 0x0007e80008121848 */
[----:B--2---:R-:W2:Y:S01]  /*4c660*/  LDL.LU R9, [R1+0xaa4] ;  /* 0x000aa40001097983 */ /* 0x004ea20000300800 */
[----:B---3--:R-:W-:-:S03]  /*4c670*/  MOV R4, R7 ;  /* 0x0000000700047202 */ /* 0x008fc60000000f00 */
[----:B------:R-:W3:Y:S01]  /*4c680*/  LDL.LU R7, [R1+0xa60] ;  /* 0x000a600001077983 */ /* 0x000ee20000300800 */
[----:B------:R-:W-:-:S03]  /*4c690*/  IMAD.MOV.U32 R5, RZ, RZ, R213 ;  /* 0x000000ffff057224 */ /* 0x000fc600078e00d5 */
[----:B-1----:R-:W3:Y:S01]  /*4c6a0*/  LDL.LU R213, [R1+0xaa0] ;  /* 0x000aa00001d57983 */ /* 0x002ee20000300800 */
[----:B------:R-:W-:Y:S02]  /*4c6b0*/  IADD3 R3, P1, R3, UR5, RZ ;  /* 0x0000000503037c10 */ /* 0x000fe4000ff3e0ff */
[----:B------:R-:W-:Y:S01]  /*4c6c0*/  IADD3 R214, P2, R214, UR5, RZ ;  /* 0x00000005d6d67c10 */ /* 0x000fe2000ff5e0ff */
        /* <DEDUP_REMOVED lines=28> */
[----:B------:R1:W-:Y:S04]  /*4c890*/  LDGSTS.E [R0+-0x1dd80], desc[UR8][R4.64], P0 ;  /* 0xe228000004007fae */ /* 0x0003e80008121848 */
[----:B--2---:R-:W2:Y:S01]  /*4c8a0*/  LDL.LU R7, [R1+0xba4] ;  /* 0x000ba40001077983 */ /* 0x004ea20000300800 */
[----:B-1----:R-:W-:-:S03]  /*4c8b0*/  MOV R4, R9 ;  /* 0x0000000900047202 */ /* 0x002fc60000000f00 */
[----:B---3--:R-:W3:Y:S01]  /*4c8c0*/  LDL.LU R9, [R1+0xb60] ;  /* 0x000b600001097983 */ /* 0x008ee20000300800 */
[----:B------:R-:W-:-:S03]  /*4c8d0*/  IMAD.MOV.U32 R5, RZ, RZ, R213 ;  /* 0x000000ffff057224 */ /* 0x000fc600078e00d5 */
[----:B------:R-:W3:Y:S01]  /*4c8e0*/  LDL.LU R213, [R1+0xba0] ;  /* 0x000ba00001d57983 */ /* 0x000ee20000300800 */
[----:B------:R-:W-:Y:S02]  /*4c8f0*/  IADD3 R3, P1, R3, UR5, RZ ;  /* 0x0000000503037c10 */ /* 0x000fe4000ff3e0ff */
[----:B------:R-:W-:Y:S01]  /*4c900*/  IADD3 R212, P2, R212, UR5, RZ ;  /* 0x00000005d4d47c10 */ /* 0x000fe2000ff5e0ff */
[----:B------:R1:W-:Y:S01]  /*4c910*/  LDGSTS.E [R0+-0x1d980], desc[UR8][R4.64], P0 ;  /* 0xe268000004007fae */ /* 0x0003e20008121848 */
[----:B------:R-:W-:-:S03]  /*4c920*/  IADD3.X R214, R214, UR7, RZ, P1, !PT ;  /* 0x00000007d6d67c10 */ /* 0x000fc60008ffe4ff */
[----:B------:R-:W-:Y:S01]  /*4c930*/  STL [R1+0xae4], R3 ;  /* 0x000ae40301007387 */ /* 0x000fe20000100800 */
[----:B------:R-:W-:-:S03]  /*4c940*/  IADD3.X R215, R215, UR7, RZ, P2, !PT ;  /* 0x00000007d7d77c10 */ /* 0x000fc600097fe4ff */
[----:B------:R1:W-:Y:S02]  /*4c950*/  STL [R1+0xae0], R214 ;  /* 0x000ae0d601007387 */ /* 0x0003e40000100800 */
[----:B-1----:R-:W-:Y:S01]  /*4c960*/  MOV R4, R3 ;  /* 0x0000000300047202 */ /* 0x002fe20000000f00 */
[----:B------:R-:W-:Y:S01]  /*4c970*/  IMAD.MOV.U32 R5, RZ, RZ, R214 ;  /* 0x000000ffff057224 */ /* 0x000fe200078e00d6 */
[----:B------:R-:W-:Y:S04]  /*4c980*/  STL [R1+0xb24], R212 ;  /* 0x000b24d401007387 */ /* 0x000fe80000100800 */
[----:B------:R1:W-:Y:S04]  /*4c990*/  LDGSTS.E [R0+-0x1d580], desc[UR8][R4.64], P0 ;  /* 0xe2a8000004007fae */ /* 0x0003e80008121848 */
[----:B------:R-:W3:Y:S04]  /*4c9a0*/  LDL.LU R214, [R1+0xbe4] ;  /* 0x000be40001d67983 */ /* 0x000ee80000300800 */
[----:B------:R1:W-:Y:S04]  /*4c9b0*/  STL [R1+0xb20], R215 ;  /* 0x000b20d701007387 */ /* 0x0003e80000100800 */
[----:B------:R-:W3:Y:S01]  /*4c9c0*/  LDL.LU R3, [R1+0xc24] ;  /* 0x000c240001037983 */ /* 0x000ee20000300800 */
[----:B-1----:R-:W-:Y:S01]  /*4c9d0*/  IMAD.MOV.U32 R5, RZ, RZ, R215 ;  /* 0x000000ffff057224 */ /* 0x002fe200078e00d7 */
[----:B------:R-:W-:-:S02]  /*4c9e0*/  MOV R4, R212 ;  /* 0x000000d400047202 */ /* 0x000fc40000000f00 */
[----:B------:R-:W3:Y:S04]  /*4c9f0*/  LDL.LU R215, [R1+0xbe0] ;  /* 0x000be00001d77983 */ /* 0x000ee80000300800 */
        /* <DEDUP_REMOVED lines=22> */
[----:B------:R-:W-:Y:S02]  /*4cb60*/  IADD3.X R215, R215, UR7, RZ, P1, !PT ;  /* 0x00000007d7d77c10 */ /* 0x000fe40008ffe4ff */
[----:B------:R-:W-:Y:S01]  /*4cb70*/  IADD3.X R212, R212, UR7, RZ, P2, !PT ;  /* 0x00000007d4d47c10 */ /* 0x000fe200097fe4ff */
[----:B------:R1:W-:Y:S04]  /*4cb80*/  STL [R1+0xbe4], R214 ;  /* 0x000be4d601007387 */ /* 0x0003e80000100800 */
[----:B------:R-:W-:Y:S01]  /*4cb90*/  STL [R1+0xbe0], R215 ;  /* 0x000be0d701007387 */ /* 0x000fe20000100800 */
[----:B-1----:R-:W-:Y:S01]  /*4cba0*/  MOV R4, R214 ;  /* 0x000000d600047202 */ /* 0x002fe20000000f00 */
[----:B------:R-:W-:-:S02]  /*4cbb0*/  IMAD.MOV.U32 R5, RZ, RZ, R215 ;  /* 0x000000ffff057224 */ /* 0x000fc400078e00d7 */
[----:B------:R1:W-:Y:S04]  /*4cbc0*/  STL [R1+0xc24], R3 ;  /* 0x000c240301007387 */ /* 0x0003e80000100800 */
[----:B------:R1:W-:Y:S04]  /*4cbd0*/  LDGSTS.E [R0+-0x1c580], desc[UR8][R4.64], P0 ;  /* 0xe3a8000004007fae */ /* 0x0003e80008121848 */
[----:B------:R1:W-:Y:S04]  /*4cbe0*/  STL [R1+0xc20], R212 ;  /* 0x000c20d401007387 */ /* 0x0003e80000100800 */
[----:B------:R-:W3:Y:S01]  /*4cbf0*/  LDL.LU R214, [R1+0x8e8] ;  /* 0x0008e80001d67983 */ /* 0x000ee20000300800 */
[----:B-1----:R-:W-:-:S03]  /*4cc00*/  MOV R4, R3 ;  /* 0x0000000300047202 */ /* 0x002fc60000000f00 */
[----:B------:R-:W3:Y:S01]  /*4cc10*/  LDL.LU R3, [R1+0x8ec] ;  /* 0x0008ec0001037983 */ /* 0x000ee20000300800 */
[----:B------:R-:W-:-:S03]  /*4cc20*/  IMAD.MOV.U32 R5, RZ, RZ, R212 ;  /* 0x000000ffff057224 */ /* 0x000fc600078e00d4 */
[----:B------:R-:W3:Y:S04]  /*4cc30*/  LDL.LU R215, [R1+0x928] ;  /* 0x0009280001d77983 */ /* 0x000ee80000300800 */
[----:B------:R-:W3:Y:S04]  /*4cc40*/  LDL.LU R212, [R1+0x92c] ;  /* 0x00092c0001d47983 */ /* 0x000ee80000300800 */
[----:B------:R1:W-:Y:S02]  /*4cc50*/  LDGSTS.E [R0+-0x1c180], desc[UR8][R4.64], P0 ;  /* 0xe3e8000004007fae */ /* 0x0003e40008121848 */
[----:B-1----:R-:W-:-:S02]  /*4cc60*/  LOP3.LUT R5, R8, 0x60, RZ, 0x3c, !PT ;  /* 0x0000006008057812 */ /* 0x002fc400078e3cff */
[----:B------:R-:W-:-:S04]  /*4cc70*/  MOV R0, UR12 ;  /* 0x0000000c00007c02 */ /* 0x000fc80008000f00 */
[----:B------:R-:W-:Y:S02]  /*4cc80*/  IADD3 R0, R5, 0x100000, R0 ;  /* 0x0010000005007810 */ /* 0x000fe40007ffe000 */
[----:B----4-:R-:W-:-:S05]  /*4cc90*/  IADD3 R2, P1, R2, UR5, RZ ;  /* 0x0000000502027c10 */ /* 0x010fca000ff3e0ff */
[----:B------:R1:W-:Y:S01]  /*4cca0*/  STL [R1+0x86c], R2 ;  /* 0x00086c0201007387 */ /* 0x0003e20000100800 */
[----:B------:R-:W-:Y:S01]  /*4ccb0*/  IMAD.MOV.U32 R4, RZ, RZ, R2 ;  /* 0x000000ffff047224 */ /* 0x000fe200078e0002 */
[----:B--2---:R-:W-:-:S05]  /*4ccc0*/  IADD3 R9, P2, R9, UR5, RZ ;  /* 0x0000000509097c10 */ /* 0x004fca000ff5e0ff */
[----:B------:R-:W-:Y:S01]  /*4ccd0*/  STL [R1+0x8ac], R9 ;  /* 0x0008ac0901007387 */ /* 0x000fe20000100800 */
[----:B---3--:R-:W-:-:S04]  /*4cce0*/  IADD3.X R7, R7, UR7, RZ, P1, !PT ;  /* 0x0000000707077c10 */ /* 0x008fc80008ffe4ff */
[----:B------:R-:W-:Y:S01]  /*4ccf0*/  MOV R5, R7 ;  /* 0x0000000700057202 */ /* 0x000fe20000000f00 */
[----:B------:R2:W-:Y:S01]  /*4cd00*/  STL [R1+0x868], R7 ;  /* 0x0008680701007387 */ /* 0x0005e20000100800 */
[----:B------:R-:W-:-:S03]  /*4cd10*/  IADD3.X R213, R213, UR7, RZ, P2, !PT ;  /* 0x00000007d5d57c10 */ /* 0x000fc600097fe4ff */
[----:B-1----:R-:W3:Y:S04]  /*4cd20*/  LDL.LU R2, [R1+0x96c] ;  /* 0x00096c0001027983 */ /* 0x002ee80000300800 */
[----:B------:R1:W-:Y:S04]  /*4cd30*/  LDGSTS.E [R0+-0x1fd00], desc[UR8][R4.64], P0 ;  /* 0xe030000004007fae */ /* 0x0003e80008121848 */
[----:B--2---:R-:W2:Y:S04]  /*4cd40*/  LDL.LU R7, [R1+0x9ac] ;  /* 0x0009ac0001077983 */ /* 0x004ea80000300800 */
[----:B------:R4:W-:Y:S01]  /*4cd50*/  STL [R1+0x8a8], R213 ;  /* 0x0008a8d501007387 */ /* 0x0009e20000100800 */
[----:B-1----:R-:W-:-:S03]  /*4cd60*/  IMAD.MOV.U32 R4, RZ, RZ, R9 ;  /* 0x000000ffff047224 */ /* 0x002fc600078e0009 */
[----:B------:R-:W2:Y:S01]  /*4cd70*/  LDL.LU R9, [R1+0x968] ;  /* 0x0009680001097983 */ /* 0x000ea20000300800 */
[----:B------:R-:W-:-:S03]  /*4cd80*/  MOV R5, R213 ;  /* 0x000000d500057202 */ /* 0x000fc60000000f00 */
[----:B----4-:R-:W4:Y:S04]  /*4cd90*/  LDL.LU R213, [R1+0x9a8] ;  /* 0x0009a80001d57983 */ /* 0x010f280000300800 */
[----:B------:R1:W-:Y:S01]  /*4cda0*/  LDGSTS.E [R0+-0x1f900], desc[UR8][R4.64], P0 ;  /* 0xe070000004007fae */ /* 0x0003e20008121848 */
[----:B------:R-:W-:-:S04]  /*4cdb0*/  IADD3 R3, P1, R3, UR5, RZ ;  /* 0x0000000503037c10 */ /* 0x000fc8000ff3e0ff */
[----:B------:R-:W-:Y:S02]  /*4cdc0*/  IADD3.X R214, R214, UR7, RZ, P1, !PT ;  /* 0x00000007d6d67c10 */ /* 0x000fe40008ffe4ff */
[----:B------:R-:W-:Y:S01]  /*4cdd0*/  IADD3 R212, P2, R212, UR5, RZ ;  /* 0x00000005d4d47c10 */ /* 0x000fe2000ff5e0ff */
[----:B------:R1:W-:Y:S02]  /*4cde0*/  STL [R1+0x8ec], R3 ;  /* 0x0008ec0301007387 */ /* 0x0003e40000100800 */
[----:B-1----:R-:W-:Y:S01]  /*4cdf0*/  IMAD.MOV.U32 R4, RZ, RZ, R3 ;  /* 0x000000ffff047224 */ /* 0x002fe200078e0003 */
[----:B------:R-:W-:Y:S02]  /*4ce00*/  MOV R5, R214 ;  /* 0x000000d600057202 */ /* 0x000fe40000000f00 */
[----:B------:R-:W-:Y:S01]  /*4ce10*/  IADD3.X R215, R215, UR7, RZ, P2, !PT ;  /* 0x00000007d7d77c10 */ /* 0x000fe200097fe4ff */
[----:B------:R1:W-:Y:S04]  /*4ce20*/  STL [R1+0x8e8], R214 ;  /* 0x0008e8d601007387 */ /* 0x0003e80000100800 */
[----:B------:R1:W-:Y:S04]  /*4ce30*/  STL [R1+0x92c], R212 ;  /* 0x00092cd401007387 */ /* 0x0003e80000100800 */
[----:B------:R-:W4:Y:S04]  /*4ce40*/  LDL.LU R3, [R1+0x9ec] ;  /* 0x0009ec0001037983 */ /* 0x000f280000300800 */
[----:B------:R1:W-:Y:S04]  /*4ce50*/  STL [R1+0x928], R215 ;  /* 0x000928d701007387 */ /* 0x0003e80000100800 */
[----:B------:R1:W-:Y:S04]  /*4ce60*/  LDGSTS.E [R0+-0x1f500], desc[UR8][R4.64], P0 ;  /* 0xe0b0000004007fae */ /* 0x0003e80008121848 */
[----:B-1----:R-:W4:Y:S01]  /*4ce70*/  LDL.LU R214, [R1+0xa2c] ;  /* 0x000a2c0001d67983 */ /* 0x002f220000300800 */
[----:B------:R-:W-:-:S03]  /*4ce80*/  IMAD.MOV.U32 R4, RZ, RZ, R212 ;  /* 0x000000ffff047224 */ /* 0x000fc600078e00d4 */
[----:B------:R-:W4:Y:S01]  /*4ce90*/  LDL.LU R212, [R1+0x9e8] ;  /* 0x0009e80001d47983 */ /* 0x000f220000300800 */
[----:B------:R-:W-:-:S03]  /*4cea0*/  MOV R5, R215 ;  /* 0x000000d700057202 */ /* 0x000fc60000000f00 */
[----:B------:R-:W4:Y:S04]  /*4ceb0*/  LDL.LU R215, [R1+0xa28] ;  /* 0x000a280001d77983 */ /* 0x000f280000300800 */
[----:B------:R1:W-:Y:S01]  /*4cec0*/  LDGSTS.E [R0+-0x1f100], desc[UR8][R4.64], P0 ;  /* 0xe0f0000004007fae */ /* 0x0003e20008121848 */
[----:B---3--:R-:W-:Y:S02]  /*4ced0*/  IADD3 R2, P1, R2, UR5, RZ ;  /* 0x0000000502027c10 */ /* 0x008fe4000ff3e0ff */
[----:B--2---:R-:W-:-:S03]  /*4cee0*/  IADD3 R7, P2, R7, UR5, RZ ;  /* 0x0000000507077c10 */ /* 0x004fc6000ff5e0ff */
[----:B------:R2:W-:Y:S01]  /*4cef0*/  STL [R1+0x96c], R2 ;  /* 0x00096c0201007387 */ /* 0x0005e20000100800 */
[----:B-1----:R-:W-:Y:S01]  /*4cf00*/  IMAD.MOV.U32 R4, RZ, RZ, R2 ;  /* 0x000000ffff047224 */ /* 0x002fe200078e0002 */
[----:B------:R-:W-:Y:S02]  /*4cf10*/  IADD3.X R9, R9, UR7, RZ, P1, !PT ;  /* 0x0000000709097c10 */ /* 0x000fe40008ffe4ff */
[----:B----4-:R-:W-:-:S03]  /*4cf20*/  IADD3.X R213, R213, UR7, RZ, P2, !PT ;  /* 0x00000007d5d57c10 */ /* 0x010fc600097fe4ff */
[----:B------:R1:W-:Y:S01]  /*4cf30*/  STL [R1+0x968], R9 ;  /* 0x0009680901007387 */ /* 0x0003e20000100800 */
[----:B------:R-:W-:-:S03]  /*4cf40*/  MOV R5, R9 ;  /* 0x0000000900057202 */ /* 0x000fc60000000f00 */
[----:B------:R3:W-:Y:S04]  /*4cf50*/  STL [R1+0x9ac], R7 ;  /* 0x0009ac0701007387 */ /* 0x0007e80000100800 */
[----:B--2---:R-:W2:Y:S04]  /*4cf60*/  LDL.LU R2, [R1+0xa6c] ;  /* 0x000a6c0001027983 */ /* 0x004ea80000300800 */
[----:B------:R4:W-:Y:S04]  /*4cf70*/  STL [R1+0x9a8], R213 ;  /* 0x0009a8d501007387 */ /* 0x0009e80000100800 */
[----:B------:R3:W-:Y:S04]  /*4cf80*/  LDGSTS.E [R0+-0x1ed00], desc[UR8][R4.64], P0 ;  /* 0xe130000004007fae */ /* 0x0007e80008121848 */
[----:B-1----:R-:W2:Y:S01]  /*4cf90*/  LDL.LU R9, [R1+0xaac] ;  /* 0x000aac0001097983 */ /* 0x002ea20000300800 */
[----:B---3--:R-:W-:-:S03]  /*4cfa0*/  IMAD.MOV.U32 R4, RZ, RZ, R7 ;  /* 0x000000ffff047224 */ /* 0x008fc600078e0007 */
[----:B------:R-:W3:Y:S01]  /*4cfb0*/  LDL.LU R7, [R1+0xa68] ;  /* 0x000a680001077983 */ /* 0x000ee20000300800 */
[----:B------:R-:W-:-:S03]  /*4cfc0*/  MOV R5, R213 ;  /* 0x000000d500057202 */ /* 0x000fc60000000f00 */
[----:B----4-:R-:W4:Y:S01]  /*4cfd0*/  LDL.LU R213, [R1+0xaa8] ;  /* 0x000aa80001d57983 */ /* 0x010f220000300800 */
[----:B------:R-:W-:-:S03]  /*4cfe0*/  IADD3 R3, P1, R3, UR5, RZ ;  /* 0x0000000503037c10 */ /* 0x000fc6000ff3e0ff */
[----:B------:R1:W-:Y:S01]  /*4cff0*/  LDGSTS.E [R0+-0x1e900], desc[UR8][R4.64], P0 ;  /* 0xe170000004007fae */ /* 0x0003e20008121848 */
[----:B------:R-:W-:-:S03]  /*4d000*/  IADD3 R214, P2, R214, UR5, RZ ;  /* 0x00000005d6d67c10 */ /* 0x000fc6000ff5e0ff */
[----:B------:R1:W-:Y:S01]  /*4d010*/  STL [R1+0x9ec], R3 ;  /* 0x0009ec0301007387 */ /* 0x0003e20000100800 */
[----:B------:R-:W-:Y:S01]  /*4d020*/  IADD3.X R212, R212, UR7, RZ, P1, !PT ;  /* 0x00000007d4d47c10 */ /* 0x000fe20008ffe4ff */
[----:B-1----:R-:W-:Y:S01]  /*4d030*/  IMAD.MOV.U32 R4, RZ, RZ, R3 ;  /* 0x000000ffff047224 */ /* 0x002fe200078e0003 */
[----:B------:R-:W-:-:S03]  /*4d040*/  IADD3.X R215, R215, UR7, RZ, P2, !PT ;  /* 0x00000007d7d77c10 */ /* 0x000fc600097fe4ff */
[----:B------:R1:W-:Y:S01]  /*4d050*/  STL [R1+0x9e8], R212 ;  /* 0x0009e8d401007387 */ /* 0x0003e20000100800 */
[----:B------:R-:W-:-:S03]  /*4d060*/  MOV R5, R212 ;  /* 0x000000d400057202 */ /* 0x000fc60000000f00 */
        /* <DEDUP_REMOVED lines=10> */
[----:B--2---:R-:W-:-:S05]  /*4d110*/  IADD3 R2, P1, R2, UR5, RZ ;  /* 0x0000000502027c10 */ /* 0x004fca000ff3e0ff */
[----:B------:R2:W-:Y:S01]  /*4d120*/  STL [R1+0xa6c], R2 ;  /* 0x000a6c0201007387 */ /* 0x0005e20000100800 */
[----:B-1----:R-:W-:Y:S01]  /*4d130*/  IMAD.MOV.U32 R4, RZ, RZ, R2 ;  /* 0x000000ffff047224 */ /* 0x002fe200078e0002 */
[----:B------:R-:W-:Y:S02]  /*4d140*/  IADD3 R9, P2, R9, UR5, RZ ;  /* 0x0000000509097c10 */ /* 0x000fe4000ff5e0ff */
[----:B---3--:R-:W-:Y:S02]  /*4d150*/  IADD3.X R7, R7, UR7, RZ, P1, !PT ;  /* 0x0000000707077c10 */ /* 0x008fe40008ffe4ff */
        /* <DEDUP_REMOVED lines=23> */
[----:B-1----:R-:W4:Y:S04]  /*4d2d0*/  LDL.LU R214, [R1+0xbec] ;  /* 0x000bec0001d67983 */ /* 0x002f280000300800 */
[----:B------:R1:W-:Y:S04]  /*4d2e0*/  STL [R1+0xb28], R215 ;  /* 0x000b28d701007387 */ /* 0x0003e80000100800 */
[----:B------:R-:W4:Y:S01]  /*4d2f0*/  LDL.LU R3, [R1+0xc2c] ;  /* 0x000c2c0001037983 */ /* 0x000f220000300800 */
[----:B------:R-:W-:Y:S01]  /*4d300*/  MOV R5, R215 ;  /* 0x000000d700057202 */ /* 0x000fe20000000f00 */
[----:B------:R-:W-:-:S02]  /*4d310*/  IMAD.MOV.U32 R4, RZ, RZ, R212 ;  /* 0x000000ffff047224 */ /* 0x000fc400078e00d4 */
[----:B-1----:R-:W4:Y:S04]  /*4d320*/  LDL.LU R215, [R1+0xbe8] ;  /* 0x000be80001d77983 */ /* 0x002f280000300800 */
        /* <DEDUP_REMOVED lines=21> */
[----:B------:R-:W-:Y:S02]  /*4d480*/  IADD3 R3, P2, R3, UR5, RZ ;  /* 0x0000000503037c10 */ /* 0x000fe4000ff5e0ff */
[----:B------:R-:W-:Y:S01]  /*4d490*/  IADD3.X R215, R215, UR7, RZ, P1, !PT ;  /* 0x00000007d7d77c10 */ /* 0x000fe20008ffe4ff */
[----:B-1----:R-:W-:-:S03]  /*4d4a0*/  IMAD.MOV.U32 R4, RZ, RZ, R214 ;  /* 0x000000ffff047224 */ /* 0x002fc600078e00d6 */
[----:B------:R-:W-:Y:S02]  /*4d4b0*/  MOV R5, R215 ;  /* 0x000000d700057202 */ /* 0x000fe40000000f00 */
[----:B------:R-:W-:Y:S01]  /*4d4c0*/  IADD3.X R212, R212, UR7, RZ, P2, !PT ;  /* 0x00000007d4d47c10 */ /* 0x000fe200097fe4ff */
[----:B------:R-:W-:Y:S04]  /*4d4d0*/  STL [R1+0xbec], R214 ;  /* 0x000becd601007387 */ /* 0x000fe80000100800 */
[----:B------:R1:W-:Y:S04]  /*4d4e0*/  STL [R1+0xbe8], R215 ;  /* 0x000be8d701007387 */ /* 0x0003e80000100800 */
[----:B------:R1:W-:Y:S04]  /*4d4f0*/  LDGSTS.E [R0+-0x1c500], desc[UR8][R4.64], P0 ;  /* 0xe3b0000004007fae */ /* 0x0003e80008121848 */
[----:B------:R1:W-:Y:S04]  /*4d500*/  STL [R1+0xc2c], R3 ;  /* 0x000c2c0301007387 */ /* 0x0003e80000100800 */
[----:B------:R1:W-:Y:S02]  /*4d510*/  STL [R1+0xc28], R212 ;  /* 0x000c28d401007387 */ /* 0x0003e40000100800 */
[----:B-1----:R-:W-:Y:S01]  /*4d520*/  IMAD.MOV.U32 R4, RZ, RZ, R3 ;  /* 0x000000ffff047224 */ /* 0x002fe200078e0003 */
[----:B------:R-:W-:Y:S01]  /*4d530*/  MOV R5, R212 ;  /* 0x000000d400057202 */ /* 0x000fe20000000f00 */
[----:B------:R-:W4:Y:S04]  /*4d540*/  LDL.LU R215, [R1+0x8f0] ;  /* 0x0008f00001d77983 */ /* 0x000f280000300800 */
[----:B------:R-:W4:Y:S04]  /*4d550*/  LDL.LU R3, [R1+0x8f4] ;  /* 0x0008f40001037983 */ /* 0x000f280000300800 */
[----:B------:R1:W-:Y:S04]  /*4d560*/  LDGSTS.E [R0+-0x1c100], desc[UR8][R4.64], P0 ;  /* 0xe3f0000004007fae */ /* 0x0003e80008121848 */
[----:B------:R-:W4:Y:S04]  /*4d570*/  LDL.LU R212, [R1+0x930] ;  /* 0x0009300001d47983 */ /* 0x000f280000300800 */
[----:B------:R-:W4:Y:S01]  /*4d580*/  LDL.LU R214, [R1+0x934] ;  /* 0x0009340001d67983 */ /* 0x000f220000300800 */
[----:B-1----:R-:W-:Y:S01]  /*4d590*/  IMAD.U32 R0, RZ, RZ, UR12 ;  /* 0x0000000cff007e24 */ /* 0x002fe2000f8e00ff */
[----:B------:R-:W-:-:S04]  /*4d5a0*/  LOP3.LUT R5, R8, 0x70, RZ, 0x3c, !PT ;  /* 0x0000007008057812 */ /* 0x000fc800078e3cff */
[----:B------:R-:W-:Y:S02]  /*4d5b0*/  IADD3 R0, R5, 0x100000, R0 ;  /* 0x0010000005007810 */ /* 0x000fe40007ffe000 */
[----:B--2---:R-:W-:-:S04]  /*4d5c0*/  IADD3 R2, P1, R2, UR5, RZ ;  /* 0x0000000502027c10 */ /* 0x004fc8000ff3e0ff */
[----:B------:R-:W-:Y:S01]  /*4d5d0*/  MOV R4, R2 ;  /* 0x0000000200047202 */ /* 0x000fe20000000f00 */
[----:B------:R1:W-:Y:S01]  /*4d5e0*/  STL [R1+0x874], R2 ;  /* 0x0008740201007387 */ /* 0x0003e20000100800 */
[----:B------:R-:W-:Y:S02]  /*4d5f0*/  IADD3 R9, P2, R9, UR5, RZ ;  /* 0x0000000509097c10 */ /* 0x000fe4000ff5e0ff */
[----:B---3--:R-:W-:-:S03]  /*4d600*/  IADD3.X R7, R7, UR7, RZ, P1, !PT ;  /* 0x0000000707077c10 */ /* 0x008fc60008ffe4ff */
[----:B------:R-:W-:Y:S01]  /*4d610*/  STL [R1+0x8b4], R9 ;  /* 0x0008b40901007387 */ /* 0x000fe20000100800 */
[----:B----4-:R-:W-:Y:S01]  /*4d620*/  IADD3.X R213, R213, UR7, RZ, P2, !PT ;  /* 0x00000007d5d57c10 */ /* 0x010fe200097fe4ff */
[----:B------:R-:W-:Y:S02]  /*4d630*/  IMAD.MOV.U32 R5, RZ, RZ, R7 ;  /* 0x000000ffff057224 */ /* 0x000fe400078e0007 */
[----:B------:R2:W-:Y:S04]  /*4d640*/  STL [R1+0x870], R7 ;  /* 0x0008700701007387 */ /* 0x0005e80000100800 */
[----:B-1----:R-:W3:Y:S04]  /*4d650*/  LDL.LU R2, [R1+0x974] ;  /* 0x0009740001027983 */ /* 0x002ee80000300800 */
[----:B------:R1:W-:Y:S04]  /*4d660*/  LDGSTS.E [R0+-0x1fc80], desc[UR8][R4.64], P0 ;  /* 0xe038000004007fae */ /* 0x0003e80008121848 */
[----:B--2---:R-:W2:Y:S04]  /*4d670*/  LDL.LU R7, [R1+0x9b4] ;  /* 0x0009b40001077983 */ /* 0x004ea80000300800 */
[----:B------:R4:W-:Y:S01]  /*4d680*/  STL [R1+0x8b0], R213 ;  /* 0x0008b0d501007387 */ /* 0x0009e20000100800 */
[----:B-1----:R-:W-:-:S03]  /*4d690*/  MOV R4, R9 ;  /* 0x0000000900047202 */ /* 0x002fc60000000f00 */
[----:B------:R-:W2:Y:S01]  /*4d6a0*/  LDL.LU R9, [R1+0x970] ;  /* 0x0009700001097983 */ /* 0x000ea20000300800 */
[----:B------:R-:W-:-:S03]  /*4d6b0*/  IMAD.MOV.U32 R5, RZ, RZ, R213 ;  /* 0x000000ffff057224 */ /* 0x000fc600078e00d5 */
[----:B----4-:R-:W4:Y:S04]  /*4d6c0*/  LDL.LU R213, [R1+0x9b0] ;  /* 0x0009b00001d57983 */ /* 0x010f280000300800 */
[----:B------:R1:W-:Y:S01]  /*4d6d0*/  LDGSTS.E [R0+-0x1f880], desc[UR8][R4.64], P0 ;  /* 0xe078000004007fae */ /* 0x0003e20008121848 */
[----:B------:R-:W-:-:S04]  /*4d6e0*/  IADD3 R3, P1, R3, UR5, RZ ;  /* 0x0000000503037c10 */ /* 0x000fc8000ff3e0ff */
[----:B------:R-:W-:Y:S02]  /*4d6f0*/  IADD3.X R215, R215, UR7, RZ, P1, !PT ;  /* 0x00000007d7d77c10 */ /* 0x000fe40008ffe4ff */
[----:B-1----:R-:W-:-:S03]  /*4d700*/  MOV R4, R3 ;  /* 0x0000000300047202 */ /* 0x002fc60000000f00 */
[----:B------:R-:W-:Y:S01]  /*4d710*/  IMAD.MOV.U32 R5, RZ, RZ, R215 ;  /* 0x000000ffff057224 */ /* 0x000fe200078e00d7 */
[----:B------:R-:W-:-:S04]  /*4d720*/  IADD3 R214, P2, R214, UR5, RZ ;  /* 0x00000005d6d67c10 */ /* 0x000fc8000ff5e0ff */
[----:B------:R1:W-:Y:S01]  /*4d730*/  LDGSTS.E [R0+-0x1f480], desc[UR8][R4.64], P0 ;  /* 0xe0b8000004007fae */ /* 0x0003e20008121848 */
[----:B------:R-:W-:-:S03]  /*4d740*/  IADD3.X R212, R212, UR7, RZ, P2, !PT ;  /* 0x00000007d4d47c10 */ /* 0x000fc600097fe4ff */
[----:B------:R-:W-:Y:S04]  /*4d750*/  STL [R1+0x8f4], R3 ;  /* 0x0008f40301007387 */ /* 0x000fe80000100800 */
[----:B------:R1:W-:Y:S02]  /*4d760*/  STL [R1+0x8f0], R215 ;  /* 0x0008f0d701007387 */ /* 0x0003e40000100800 */
[----:B-1----:R-:W-:Y:S01]  /*4d770*/  MOV R4, R214 ;  /* 0x000000d600047202 */ /* 0x002fe20000000f00 */
[----:B------:R-:W-:Y:S01]  /*4d780*/  IMAD.MOV.U32 R5, RZ, RZ, R212 ;  /* 0x000000ffff057224 */ /* 0x000fe200078e00d4 */
[----:B------:R-:W-:Y:S04]  /*4d790*/  STL [R1+0x934], R214 ;  /* 0x000934d601007387 */ /* 0x000fe80000100800 */
[----:B------:R-:W4:Y:S04]  /*4d7a0*/  LDL.LU R215, [R1+0x9f4] ;  /* 0x0009f40001d77983 */ /* 0x000f280000300800 */
[----:B------:R1:W-:Y:S04]  /*4d7b0*/  LDGSTS.E [R0+-0x1f080], desc[UR8][R4.64], P0 ;  /* 0xe0f8000004007fae */ /* 0x0003e80008121848 */
[----:B------:R1:W-:Y:S04]  /*4d7c0*/  STL [R1+0x930], R212 ;  /* 0x000930d401007387 */ /* 0x0003e80000100800 */
[----:B------:R-:W4:Y:S04]  /*4d7d0*/  LDL.LU R3, [R1+0xa34] ;  /* 0x000a340001037983 */ /* 0x000f280000300800 */
[----:B-1----:R-:W5:Y:S04]  /*4d7e0*/  LDL.LU R212, [R1+0xf64] ;  /* 0x000f640001d47983 */ /* 0x002f680000300800 */
[----:B------:R-:W4:Y:S01]  /*4d7f0*/  LDL.LU R214, [R1+0xa30] ;  /* 0x000a300001d67983 */ /* 0x000f220000300800 */
[----:B---3--:R-:W-:-:S04]  /*4d800*/  IADD3 R2, P1, R2, UR5, RZ ;  /* 0x0000000502027c10 */ /* 0x008fc8000ff3e0ff */
[----:B------:R-:W-:Y:S02]  /*4d810*/  MOV R4, R2 ;  /* 0x0000000200047202 */ /* 0x000fe40000000f00 */
[----:B--2---:R-:W-:Y:S01]  /*4d820*/  IADD3 R7, P2, R7, UR5, RZ ;  /* 0x0000000507077c10 */ /* 0x004fe2000ff5e0ff */
[----:B------:R-:W-:Y:S01]  /*4d830*/  STL [R1+0x974], R2 ;  /* 0x0009740201007387 */ /* 0x000fe20000100800 */
[----:B------:R-:W-:Y:S02]  /*4d840*/  IADD3.X R9, R9, UR7, RZ, P1, !PT ;  /* 0x0000000709097c10 */ /* 0x000fe40008ffe4ff */
[----:B----4-:R-:W-:-:S03]  /*4d850*/  IADD3.X R213, R213, UR7, RZ, P2, !PT ;  /* 0x00000007d5d57c10 */ /* 0x010fc600097fe4ff */
[----:B------:R-:W-:Y:S01]  /*4d860*/  IMAD.MOV.U32 R5, RZ, RZ, R9 ;  /* 0x000000ffff057224 */ /* 0x000fe200078e0009 */
[----:B------:R1:W-:Y:S04]  /*4d870*/  STL [R1+0x970], R9 ;  /* 0x0009700901007387 */ /* 0x0003e80000100800 */
[----:B------:R2:W-:Y:S04]  /*4d880*/  LDGSTS.E [R0+-0x1ec80], desc[UR8][R4.64], P0 ;  /* 0xe138000004007fae */ /* 0x0005e80008121848 */
[----:B------:R-:W-:Y:S04]  /*4d890*/  STL [R1+0x9b4], R7 ;  /* 0x0009b40701007387 */ /* 0x000fe80000100800 */
[----:B-1----:R-:W3:Y:S01]  /*4d8a0*/  LDL.LU R9, [R1+0xa74] ;  /* 0x000a740001097983 */ /* 0x002ee20000300800 */
[----:B--2---:R-:W-:Y:S01]  /*4d8b0*/  MOV R4, R7 ;  /* 0x0000000700047202 */ /* 0x004fe20000000f00 */
[----:B------:R-:W-:-:S02]  /*4d8c0*/  IMAD.MOV.U32 R5, RZ, RZ, R213 ;  /* 0x000000ffff057224 */ /* 0x000fc400078e00d5 */
[----:B------:R1:W-:Y:S04]  /*4d8d0*/  STL [R1+0x9b0], R213 ;  /* 0x0009b0d501007387 */ /* 0x0003e80000100800 */
[----:B------:R-:W2:Y:S04]  /*4d8e0*/  LDL.LU R2, [R1+0xab4] ;  /* 0x000ab40001027983 */ /* 0x000ea80000300800 */
[----:B------:R4:W-:Y:S04]  /*4d8f0*/  LDGSTS.E [R0+-0x1e880], desc[UR8][R4.64], P0 ;  /* 0xe178000004007fae */ /* 0x0009e80008121848 */
[----:B-1----:R-:W5:Y:S04]  /*4d900*/  LDL.LU R213, [R1+0xf60] ;  /* 0x000f600001d57983 */ /* 0x002f680000300800 */
[----:B------:R-:W2:Y:S04]  /*4d910*/  LDL.LU R7, [R1+0xab0] ;  /* 0x000ab00001077983 */ /* 0x000ea80000300800 */
[----:B------:R-:W3:Y:S01]  /*4d920*/  LDL.LU R5, [R1+0x9f0] ;  /* 0x0009f00001057983 */ /* 0x000ee20000300800 */
[----:B------:R-:W-:-:S04]  /*4d930*/  IADD3 R215, P1, R215, UR5, RZ ;  /* 0x00000005d7d77c10 */ /* 0x000fc8000ff3e0ff */
[----:B----4-:R-:W-:Y:S01]  /*4d940*/  MOV R4, R215 ;  /* 0x000000d700047202 */ /* 0x010fe20000000f00 */
[----:B------:R1:W-:Y:S01]  /*4d950*/  STL [R1+0x9f4], R215 ;  /* 0x0009f4d701007387 */ /* 0x0003e20000100800 */
[----:B------:R-:W-:-:S04]  /*4d960*/  IADD3 R3, P2, R3, UR5, RZ ;  /* 0x0000000503037c10 */ /* 0x000fc8000ff5e0ff */
[----:B------:R-:W-:Y:S02]  /*4d970*/  IADD3.X R214, R214, UR7, RZ, P2, !PT ;  /* 0x00000007d6d67c10 */ /* 0x000fe400097fe4ff */
[----:B---3--:R-:W-:-:S05]  /*4d980*/  IADD3.X R5, R5, UR7, RZ, P1, !PT ;  /* 0x0000000705057c10 */ /* 0x008fca0008ffe4ff */
[----:B------:R3:W-:Y:S04]  /*4d990*/  STL [R1+0x9f0], R5 ;  /* 0x0009f00501007387 */ /* 0x0007e80000100800 */
[----:B------:R4:W-:Y:S04]  /*4d9a0*/  LDGSTS.E [R0+-0x1e480], desc[UR8][R4.64], P0 ;  /* 0xe1b8000004007fae */ /* 0x0009e80008121848 */
[----:B------:R-:W-:Y:S04]  /*4d9b0*/  STL [R1+0xa34], R3 ;  /* 0x000a340301007387 */ /* 0x000fe80000100800 */
[----:B-1----:R-:W2:Y:S01]  /*4d9c0*/  LDL.LU R215, [R1+0xb34] ;  /* 0x000b340001d77983 */ /* 0x002ea20000300800 */
[----:B----4-:R-:W-:Y:S01]  /*4d9d0*/  IMAD.MOV.U32 R4, RZ, RZ, R3 ;  /* 0x000000ffff047224 */ /* 0x010fe200078e0003 */
[----:B---3--:R-:W-:-:S02]  /*4d9e0*/  MOV R5, R214 ;  /* 0x000000d600057202 */ /* 0x008fc40000000f00 */
[----:B------:R1:W-:Y:S04]  /*4d9f0*/  STL [R1+0xa30], R214 ;  /* 0x000a30d601007387 */ /* 0x0003e80000100800 */
[----:B------:R3:W-:Y:S04]  /*4da00*/  LDGSTS.E [R0+-0x1e080], desc[UR8][R4.64], P0 ;  /* 0xe1f8000004007fae */ /* 0x0007e80008121848 */
[----:B-1----:R-:W4:Y:S04]  /*4da10*/  LDL.LU R214, [R1+0xb30] ;  /* 0x000b300001d67983 */ /* 0x002f280000300800 */
[----:B------:R-:W4:Y:S04]  /*4da20*/  LDL.LU R3, [R1+0xbb4] ;  /* 0x000bb40001037983 */ /* 0x000f280000300800 */
[----:B------:R-:W4:Y:S01]  /*4da30*/  LDL.LU R5, [R1+0xa70] ;  /* 0x000a700001057983 */ /* 0x000f220000300800 */
[----:B------:R-:W-:-:S02]  /*4da40*/  IADD3 R9, P1, R9, UR5, RZ ;  /* 0x0000000509097c10 */ /* 0x000fc4000ff3e0ff */
[----:B--2---:R-:W-:-:S03]  /*4da50*/  IADD3 R2, P2, R2, UR5, RZ ;  /* 0x0000000502027c10 */ /* 0x004fc6000ff5e0ff */
[----:B---3--:R-:W-:Y:S01]  /*4da60*/  IMAD.MOV.U32 R4, RZ, RZ, R9 ;  /* 0x000000ffff047224 */ /* 0x008fe200078e0009 */
[----:B------:R-:W-:Y:S01]  /*4da70*/  IADD3.X R7, R7, UR7, RZ, P2, !PT ;  /* 0x0000000707077c10 */ /* 0x000fe200097fe4ff */
[----:B------:R1:W-:Y:S01]  /*4da80*/  STL [R1+0xa74], R9 ;  /* 0x000a740901007387 */ /* 0x0003e20000100800 */
[----:B----4-:R-:W-:-:S05]  /*4da90*/  IADD3.X R5, R5, UR7, RZ, P1, !PT ;  /* 0x0000000705057c10 */ /* 0x010fca0008ffe4ff */
[----:B------:R2:W-:Y:S04]  /*4daa0*/  STL [R1+0xa70], R5 ;  /* 0x000a700501007387 */ /* 0x0005e80000100800 */
[----:B------:R3:W-:Y:S04]  /*4dab0*/  LDGSTS.E [R0+-0x1dc80], desc[UR8][R4.64], P0 ;  /* 0xe238000004007fae */ /* 0x0007e80008121848 */
[----:B------:R-:W-:Y:S04]  /*4dac0*/  STL [R1+0xab4], R2 ;  /* 0x000ab40201007387 */ /* 0x000fe80000100800 */
[----:B-1----:R-:W4:Y:S01]  /*4dad0*/  LDL.LU R9, [R1+0xbb0] ;  /* 0x000bb00001097983 */ /* 0x002f220000300800 */
[----:B---3--:R-:W-:Y:S01]  /*4dae0*/  MOV R4, R2 ;  /* 0x0000000200047202 */ /* 0x008fe20000000f00 */
[----:B--2---:R-:W-:-:S02]  /*4daf0*/  IMAD.MOV.U32 R5, RZ, RZ, R7 ;  /* 0x000000ffff057224 */ /* 0x004fc400078e0007 */
[----:B------:R1:W-:Y:S04]  /*4db00*/  STL [R1+0xab0], R7 ;  /* 0x000ab00701007387 */ /* 0x0003e80000100800 */
[----:B------:R2:W-:Y:S04]  /*4db10*/  LDGSTS.E [R0+-0x1d880], desc[UR8][R4.64], P0 ;  /* 0xe278000004007fae */ /* 0x0005e80008121848 */
[----:B-1----:R-:W3:Y:S04]  /*4db20*/  LDL.LU R7, [R1+0xc30] ;  /* 0x000c300001077983 */ /* 0x002ee80000300800 */
[----:B------:R-:W3:Y:S04]  /*4db30*/  LDL.LU R2, [R1+0xc34] ;  /* 0x000c340001027983 */ /* 0x000ee80000300800 */
[----:B------:R-:W4:Y:S04]  /*4db40*/  LDL.LU R4, [R1+0xaf0] ;  /* 0x000af00001047983 */ /* 0x000f280000300800 */
[----:B------:R-:W2:Y:S01]  /*4db50*/  LDL.LU R5, [R1+0xaf4] ;  /* 0x000af40001057983 */ /* 0x000ea20000300800 */
[----:B------:R-:W-:-:S04]  /*4db60*/  IADD3 R215, P2, R215, UR5, RZ ;  /* 0x00000005d7d77c10 */ /* 0x000fc8000ff5e0ff */
[----:B------:R-:W-:Y:S02]  /*4db70*/  IADD3.X R214, R214, UR7, RZ, P2, !PT ;  /* 0x00000007d6d67c10 */ /* 0x000fe400097fe4ff */
[----:B--2---:R-:W-:-:S04]  /*4db80*/  IADD3 R5, P1, R5, UR5, RZ ;  /* 0x0000000505057c10 */ /* 0x004fc8000ff3e0ff */
[----:B----4-:R-:W-:Y:S01]  /*4db90*/  IADD3.X R4, R4, UR7, RZ, P1, !PT ;  /* 0x0000000704047c10 */ /* 0x010fe20008ffe4ff */
[----:B------:R1:W-:Y:S04]  /*4dba0*/  STL [R1+0xaf4], R5 ;  /* 0x000af40501007387 */ /* 0x0003e80000100800 */
[----:B------:R2:W-:Y:S01]  /*4dbb0*/  STL [R1+0xaf0], R4 ;  /* 0x000af00401007387 */ /* 0x0005e20000100800 */
[----:B-1----:R-:W-:-:S04]  /*4dbc0*/  LOP3.LUT R5, R5, R4, RZ, 0x3c, !PT ;  /* 0x0000000405057212 */ /* 0x002fc800078e3cff */
[----:B--2---:R-:W-:-:S04]  /*4dbd0*/  LOP3.LUT R4, R5, R4, RZ, 0x3c, !PT ;  /* 0x0000000405047212 */ /* 0x004fc800078e3cff */
[----:B------:R-:W-:Y:S01]  /*4dbe0*/  LOP3.LUT R5, R5, R4, RZ, 0x3c, !PT ;  /* 0x0000000405057212 */ /* 0x000fe200078e3cff */
[----:B------:R-:W-:Y:S04]  /*4dbf0*/  STL [R1+0xb34], R215 ;  /* 0x000b34d701007387 */ /* 0x000fe80000100800 */
[----:B------:R1:W-:Y:S04]  /*4dc00*/  LDGSTS.E [R0+-0x1d480], desc[UR8][R4.64], P0 ;  /* 0xe2b8000004007fae */ /* 0x0003e80008121848 */
[----:B------:R2:W-:Y:S01]  /*4dc10*/  STL [R1+0xb30], R214 ;  /* 0x000b30d601007387 */ /* 0x0005e20000100800 */
[----:B-1----:R-:W-:Y:S01]  /*4dc20*/  MOV R4, R215 ;  /* 0x000000d700047202 */ /* 0x002fe20000000f00 */
[----:B------:R-:W-:-:S02]  /*4dc30*/  IMAD.MOV.U32 R5, RZ, RZ, R214 ;  /* 0x000000ffff057224 */ /* 0x000fc400078e00d6 */
[----:B--2---:R-:W5:Y:S04]  /*4dc40*/  LDL.LU R214, [R1+0xf5c] ;  /* 0x000f5c0001d67983 */ /* 0x004f680000300800 */
[----:B------:R-:W5:Y:S04]  /*4dc50*/  LDL.LU R215, [R1+0xf58] ;  /* 0x000f580001d77983 */ /* 0x000f680000300800 */
[----:B------:R1:W-:Y:S04]  /*4dc60*/  LDGSTS.E [R0+-0x1d080], desc[UR8][R4.64], P0 ;  /* 0xe2f8000004007fae */ /* 0x0003e80008121848 */
[----:B------:R-:W2:Y:S04]  /*4dc70*/  LDL.LU R4, [R1+0xb70] ;  /* 0x000b700001047983 */ /* 0x000ea80000300800 */
[----:B------:R-:W1:Y:S01]  /*4dc80*/  LDL.LU R5, [R1+0xb74] ;  /* 0x000b740001057983 */ /* 0x000e620000300800 */
[----:B------:R-:W-:-:S04]  /*4dc90*/  IADD3 R3, P2, R3, UR5, RZ ;  /* 0x0000000503037c10 */ /* 0x000fc8000ff5e0ff */
[----:B------:R-:W-:Y:S02]  /*4dca0*/  IADD3.X R9, R9, UR7, RZ, P2, !PT ;  /* 0x0000000709097c10 */ /* 0x000fe400097fe4ff */
[----:B-1----:R-:W-:-:S04]  /*4dcb0*/  IADD3 R5, P1, R5, UR5, RZ ;  /* 0x0000000505057c10 */ /* 0x002fc8000ff3e0ff */
[----:B--2---:R-:W-:Y:S01]  /*4dcc0*/  IADD3.X R4, R4, UR7, RZ, P1, !PT ;  /* 0x0000000704047c10 */ /* 0x004fe20008ffe4ff */
[----:B------:R1:W-:Y:S04]  /*4dcd0*/  STL [R1+0xb74], R5 ;  /* 0x000b740501007387 */ /* 0x0003e80000100800 */
[----:B------:R2:W-:Y:S01]  /*4dce0*/  STL [R1+0xb70], R4 ;  /* 0x000b700401007387 */ /* 0x0005e20000100800 */
[----:B-1----:R-:W-:-:S04]  /*4dcf0*/  LOP3.LUT R5, R5, R4, RZ, 0x3c, !PT ;  /* 0x0000000405057212 */ /* 0x002fc800078e3cff */
[----:B--2---:R-:W-:-:S04]  /*4dd00*/  LOP3.LUT R4, R5, R4, RZ, 0x3c, !PT ;  /* 0x0000000405047212 */ /* 0x004fc800078e3cff */
[----:B------:R-:W-:Y:S01]  /*4dd10*/  LOP3.LUT R5, R5, R4, RZ, 0x3c, !PT ;  /* 0x0000000405057212 */ /* 0x000fe200078e3cff */
[----:B------:R1:W-:Y:S04]  /*4dd20*/  STL [R1+0xbb4], R3 ;  /* 0x000bb40301007387 */ /* 0x0003e80000100800 */
[----:B------:R2:W-:Y:S04]  /*4dd30*/  LDGSTS.E [R0+-0x1cc80], desc[UR8][R4.64], P0 ;  /* 0xe338000004007fae */ /* 0x0005e80008121848 */
[----:B------:R4:W-:Y:S01]  /*4dd40*/  STL [R1+0xbb0], R9 ;  /* 0x000bb00901007387 */ /* 0x0009e20000100800 */
[----:B--2---:R-:W-:Y:S01]  /*4dd50*/  MOV R4, R3 ;  /* 0x0000000300047202 */ /* 0x004fe20000000f00 */
[----:B------:R-:W-:Y:S01]  /*4dd60*/  IMAD.MOV.U32 R5, RZ, RZ, R9 ;  /* 0x000000ffff057224 */ /* 0x000fe200078e0009 */
[----:B-1----:R-:W1:Y:S01]  /*4dd70*/  LDC R3, c[0x0][0x230] ;  /* 0x00008c00ff037b82 */ /* 0x002e620000000800 */
[----:B----4-:R-:W5:Y:S04]  /*4dd80*/  LDL.LU R9, [R1+0xf54] ;  /* 0x000f540001097983 */ /* 0x010f680000300800 */
[----:B------:R2:W-:Y:S04]  /*4dd90*/  LDGSTS.E [R0+-0x1c880], desc[UR8][R4.64], P0 ;  /* 0xe378000004007fae */ /* 0x0005e80008121848 */
[----:B------:R-:W4:Y:S04]  /*4dda0*/  LDL.LU R4, [R1+0xbf0] ;  /* 0x000bf00001047983 */ /* 0x000f280000300800 */
[----:B------:R-:W2:Y:S01]  /*4ddb0*/  LDL.LU R5, [R1+0xbf4] ;  /* 0x000bf40001057983 */ /* 0x000ea20000300800 */
[----:B---3--:R-:W-:-:S02]  /*4ddc0*/  IADD3 R2, P2, R2, UR5, RZ ;  /* 0x0000000502027c10 */ /* 0x008fc4000ff5e0ff */
[----:B-1----:R-:W-:Y:S02]  /*4ddd0*/  IADD3 R3, R3, 0x7f, RZ ;  /* 0x0000007f03037810 */ /* 0x002fe40007ffe0ff */
        /* <DEDUP_REMOVED lines=11> */
[----:B--2---:R-:W-:Y:S01]  /*4de90*/  IMAD.MOV.U32 R4, RZ, RZ, R2 ;  /* 0x000000ffff047224 */ /* 0x004fe200078e0002 */
[----:B-1----:R-:W-:-:S02]  /*4dea0*/  SHF.R.S32.HI R2, RZ, 0x1f, R3 ;  /* 0x0000001fff027819 */ /* 0x002fc40000011403 */
[----:B------:R-:W-:Y:S02]  /*4deb0*/  MOV R5, R7 ;  /* 0x0000000700057202 */ /* 0x000fe40000000f00 */
[----:B---3--:R1:W5:Y:S01]  /*4dec0*/  LDL.LU R7, [R1+0xf50] ;  /* 0x000f500001077983 */ /* 0x0083620000300800 */
[----:B------:R-:W-:-:S03]  /*4ded0*/  LEA.HI R2, R2, R3, RZ, 0x7 ;  /* 0x0000000302027211 */ /* 0x000fc600078f38ff */
[----:B------:R1:W5:Y:S01]  /*4dee0*/  LDL.LU R3, [R1+0xf4c] ;  /* 0x000f4c0001037983 */ /* 0x0003620000300800 */
[----:B------:R-:W-:Y:S01]  /*4def0*/  VIADD R10, R10, 0x1 ;  /* 0x000000010a0a7836 */ /* 0x000fe20000000000 */
[----:B------:R-:W-:Y:S02]  /*4df00*/  SHF.R.S32.HI R2, RZ, 0x7, R2 ;  /* 0x00000007ff027819 */ /* 0x000fe40000011402 */
[----:B------:R1:W-:Y:S02]  /*4df10*/  LDGSTS.E [R0+-0x1c080], desc[UR8][R4.64], P0 ;  /* 0xe3f8000004007fae */ /* 0x0003e40008121848 */
[----:B------:R-:W-:Y:S02]  /*4df20*/  ISETP.NE.U32.AND P0, PT, R10, R2, PT ;  /* 0x000000020a00720c */ /* 0x000fe40003f05070 */
[----:B------:R-:W0:Y:S11]  /*4df30*/  LDGDEPBAR ;  /* 0x00000000000079af */ /* 0x000e360000000000 */
[----:B-1----:R-:W-:Y:S05]  /*4df40*/  @P0 BRA `(.L_x_1) ;  /* 0xfffffee8009c0947 */ /* 0x002fea000383ffff */
.L_x_0:
[----:B------:R-:W2:Y:S01]  /*4df50*/  LDL R251, [R1+0xc44] ;  /* 0x000c440001fb7983 */ /* 0x000ea20000100800 */
[----:B------:R-:W-:-:S04]  /*4df60*/  DEPBAR.LE SB0, 0x0 ;  /* 0x000080000000791a */ /* 0x000fc80000000000 */
[----:B------:R-:W3:Y:S01]  /*4df70*/  LDL.LU R10, [R1+0xc40] ;  /* 0x000c4000010a7983 */ /* 0x000ee20000300800 */
[C---:B-----5:R-:W-:Y:S01]  /*4df80*/  IADD3 R0, R3.reuse, 0x1, RZ ;  /* 0x0000000103007810 */ /* 0x060fe20007ffe0ff */
[----:B------:R-:W1:Y:S01]  /*4df90*/  S2R R6, SR_TID.X ;  /* 0x0000000000067919 */ /* 0x000e620000002100 */
[----:B------:R-:W-:Y:S01]  /*4dfa0*/  IMAD.MOV.U32 R14, RZ, RZ, R152 ;  /* 0x000000ffff0e7224 */ /* 0x000fe200078e0098 */
[----:B------:R-:W-:Y:S01]  /*4dfb0*/  MOV R15, R154 ;  /* 0x0000009a000f7202 */ /* 0x000fe20000000f00 */
[----:B------:R-:W-:Y:S01]  /*4dfc0*/  IMAD.MOV.U32 R16, RZ, RZ, R88 ;  /* 0x000000ffff107224 */ /* 0x000fe200078e0058 */
[----:B------:R-:W4:Y:S01]  /*4dfd0*/  LDL.LU R12, [R1] ;  /* 0x00000000010c7983 */ /* 0x000f220000300800 */
[----:B------:R-:W-:Y:S01]  /*4dfe0*/  MOV R17, R90 ;  /* 0x0000005a00117202 */ /* 0x000fe20000000f00 */
[----:B------:R-:W-:Y:S01]  /*4dff0*/  IMAD.MOV.U32 R18, RZ, RZ, R24 ;  /* 0x000000ffff127224 */ /* 0x000fe200078e0018 */
[----:B------:R-:W-:Y:S01]  /*4e000*/  MOV R19, R26 ;  /* 0x0000001a00137202 */ /* 0x000fe20000000f00 */
[----:B------:R-:W4:Y:S01]  /*4e010*/  LDL.LU R13, [R1+0x8] ;  /* 0x00000800010d7983 */ /* 0x000f220000300800 */
[----:B------:R-:W-:Y:S01]  /*4e020*/  VIADD R2, R3, 0x2 ;  /* 0x0000000203027836 */ /* 0x000fe20000000000 */
[----:B------:R-:W-:Y:S01]  /*4e030*/  MOV R218, R193 ;  /* 0x000000c100da7202 */ /* 0x000fe20000000f00 */
[----:B------:R-:W-:Y:S01]  /*4e040*/  IMAD.MOV.U32 R219, RZ, RZ, R195 ;  /* 0x000000ffffdb7224 */ /* 0x000fe200078e00c3 */
        /* <DEDUP_REMOVED lines=14> */
[----:B------:R-:W-:Y:S01]  /*4e130*/  ULDC.64 UR4, c[0x0][0x220] ;  /* 0x0000880000047ab9 */ /* 0x000fe20000000a00 */
[----:B------:R-:W-:Y:S01]  /*4e140*/  ULDC.64 UR30, c[0x0][0x228] ;  /* 0x00008a00001e7ab9 */ /* 0x000fe20000000a00 */
[----:B------:R-:W-:Y:S01]  /*4e150*/  ULDC UR26, c[0x0][0x248] ;  /* 0x00009200001a7ab9 */ /* 0x000fe20000000800 */
[----:B------:R-:W-:Y:S01]  /*4e160*/  ULDC.64 UR24, c[0x0][0x228] ;  /* 0x00008a0000187ab9 */ /* 0x000fe20000000a00 */
[----:B------:R-:W-:Y:S01]  /*4e170*/  ULDC.64 UR22, c[0x0][0x228] ;  /* 0x00008a0000167ab9 */ /* 0x000fe20000000a00 */
[----:B------:R-:W-:Y:S01]  /*4e180*/  ULDC.64 UR20, c[0x0][0x228] ;  /* 0x00008a0000147ab9 */ /* 0x000fe20000000a00 */
[C---:B-1----:R-:W-:Y:S01]  /*4e190*/  IMAD.SHL.U32 R5, R6.reuse, 0x10, RZ ;  /* 0x0000001006057824 */ /* 0x042fe200078e00ff */
[C---:B------:R-:W-:Y:S01]  /*4e1a0*/  SHF.L.U32 R4, R6.reuse, 0x6, RZ ;  /* 0x0000000606047819 */ /* 0x040fe200000006ff */
[----:B------:R-:W-:Y:S01]  /*4e1b0*/  ULDC.64 UR18, c[0x0][0x228] ;  /* 0x00008a0000127ab9 */ /* 0x000fe20000000a00 */
[----:B------:R-:W-:Y:S01]  /*4e1c0*/  LOP3.LUT R6, R6, 0x60, RZ, 0xc0, !PT ;  /* 0x0000006006067812 */ /* 0x000fe200078ec0ff */
[----:B------:R-:W-:Y:S01]  /*4e1d0*/  ULDC.64 UR16, c[0x0][0x228] ;  /* 0x00008a0000107ab9 */ /* 0x000fe20000000a00 */
[----:B------:R-:W-:Y:S01]  /*4e1e0*/  LOP3.LUT R5, R5, 0xf0, RZ, 0xc0, !PT ;  /* 0x000000f005057812 */ /* 0x000fe200078ec0ff */
[----:B------:R-:W-:Y:S01]  /*4e1f0*/  ULDC.64 UR14, c[0x0][0x228] ;  /* 0x00008a00000e7ab9 */ /* 0x000fe20000000a00 */
[----:B------:R-:W-:Y:S01]  /*4e200*/  LOP3.LUT R4, R4, 0x400, RZ, 0xc0, !PT ;  /* 0x0000040004047812 */ /* 0x000fe200078ec0ff */
[----:B------:R-:W-:Y:S01]  /*4e210*/  ULDC.64 UR12, c[0x0][0x228] ;  /* 0x00008a00000c7ab9 */ /* 0x000fe20000000a00 */
[----:B------:R-:W-:Y:S01]  /*4e220*/  ULDC.64 UR6, c[0x0][0x228] ;  /* 0x00008a0000067ab9 */ /* 0x000fe20000000a00 */
[----:B------:R-:W-:Y:S01]  /*4e230*/  ULDC.64 UR28, c[0x0][0x228] ;  /* 0x00008a00001c7ab9 */ /* 0x000fe20000000a00 */
[----:B------:R-:W-:Y:S01]  /*4e240*/  IADD3 R4, R4, UR10, R5 ;  /* 0x0000000a04047c10 */ /* 0x000fe2000fffe005 */
[----:B------:R-:W-:Y:S01]  /*4e250*/  BAR.SYNC.DEFER_BLOCKING 0x0 ;  /* 0x0000000000007b1d */ /* 0x000fe20000010000 */
[-C--:B--2---:R-:W-:Y:S01]  /*4e260*/  ISETP.GE.AND P4, PT, R0, R251.reuse, PT ;  /* 0x000000fb0000720c */ /* 0x084fe20003f86270 */
[----:B------:R-:W-:Y:S01]  /*4e270*/  VIADD R0, R3, 0x4 ;  /* 0x0000000403007836 */ /* 0x000fe20000000000 */
[----:B------:R-:W-:-:S02]  /*4e280*/  ISETP.GE.AND P6, PT, R2, R251, PT ;  /* 0x000000fb0200720c */ /* 0x000fc40003fc6270 */
[----:B------:R-:W-:Y:S02]  /*4e290*/  IADD3 R2, R3, 0x3, RZ ;  /* 0x0000000303027810 */ /* 0x000fe40007ffe0ff */
[-C--:B------:R-:W-:Y:S02]  /*4e2a0*/  ISETP.GE.AND P1, PT, R0, R251.reuse, PT ;  /* 0x000000fb0000720c */ /* 0x080fe40003f26270 */
[----:B------:R-:W-:Y:S02]  /*4e2b0*/  LEA R0, R6, R4, 0x3 ;  /* 0x0000000406007211 */ /* 0x000fe400078e18ff */
[----:B---3--:R-:W-:Y:S01]  /*4e2c0*/  ISETP.GE.AND P3, PT, R7, R10, PT ;  /* 0x0000000a0700720c */ /* 0x008fe20003f66270 */
[----:B------:R-:W1:Y:S01]  /*4e2d0*/  LDC R6, c[0x0][0x244] ;  /* 0x00009100ff067b82 */ /* 0x000e620000000800 */
[----:B------:R-:W-:Y:S01]  /*4e2e0*/  ISETP.GE.AND P2, PT, R2, R251, PT ;  /* 0x000000fb0200720c */ /* 0x000fe20003f46270 */
[----:B----4-:R2:W-:Y:S04]  /*4e2f0*/  STSM.16.M88.4 [R0], R12 ;  /* 0x0000000c00007844 */ /* 0x0105e80000000200 */
[----:B--2---:R-:W2:Y:S04]  /*4e300*/  LDL.LU R12, [R1+0x4] ;  /* 0x00000400010c7983 */ /* 0x004ea80000300800 */
[----:B------:R-:W2:Y:S01]  /*4e310*/  LDL.LU R13, [R1+0xc] ;  /* 0x00000c00010d7983 */ /* 0x000ea20000300800 */
[----:B------:R-:W3:Y:S02]  /*4e320*/  S2R R10, SR_TID.X ;  /* 0x00000000000a7919 */ /* 0x000ee40000002100 */
[----:B---3--:R-:W-:-:S04]  /*4e330*/  LOP3.LUT R10, R10, 0x7f, RZ, 0xc0, !PT ;  /* 0x0000007f0a0a7812 */ /* 0x008fc800078ec0ff */
[----:B------:R-:W-:Y:S01]  /*4e340*/  LEA R8, R10, UR10, 0x4 ;  /* 0x0000000a0a087c11 */ /* 0x000fe2000f8e20ff */
[----:B------:R-:W-:Y:S01]  /*4e350*/  BAR.SYNC.DEFER_BLOCKING 0x0 ;  /* 0x0000000000007b1d */ /* 0x000fe20000010000 */
[----:B------:R-:W-:Y:S01]  /*4e360*/  IMAD.MOV.U32 R14, RZ, RZ, R153 ;  /* 0x000000ffff0e7224 */ /* 0x000fe200078e0099 */
[----:B------:R-:W-:Y:S02]  /*4e370*/  MOV R15, R155 ;  /* 0x0000009b000f7202 */ /* 0x000fe40000000f00 */
[----:B------:R-:W-:Y:S01]  /*4e380*/  MOV R154, R173 ;  /* 0x000000ad009a7202 */ /* 0x000fe20000000f00 */
[----:B-1----:R-:W-:Y:S01]  /*4e390*/  IMAD R2, R7, R6, RZ ;  /* 0x0000000607027224 */ /* 0x002fe200078e02ff */
[----:B------:R-:W-:Y:S01]  /*4e3a0*/  ISETP.LT.AND P3, PT, R3, UR31, !P3 ;  /* 0x0000001f03007c0c */ /* 0x000fe2000df61270 */
[----:B------:R-:W-:Y:S01]  /*4e3b0*/  ULDC.64 UR10, c[0x0][0x228] ;  /* 0x00008a00000a7ab9 */ /* 0x000fe20000000a00 */
[----:B------:R-:W1:Y:S01]  /*4e3c0*/  LDS.128 R20, [R8] ;  /* 0x0000000008147984 */ /* 0x000e620000000c00 */
[----:B------:R-:W-:Y:S06]  /*4e3d0*/  BAR.SYNC.DEFER_BLOCKING 0x0 ;  /* 0x0000000000007b1d */ /* 0x000fec0000010000 */
[----:B------:R-:W-:Y:S02]  /*4e3e0*/  STSM.16.M88.4 [R0], R16 ;  /* 0x0000001000007844 */ /* 0x000fe40000000200 */
[----:B------:R-:W-:Y:S06]  /*4e3f0*/  BAR.SYNC.DEFER_BLOCKING 0x0 ;  /* 0x0000000000007b1d */ /* 0x000fec0000010000 */
[----:B------:R-:W3:Y:S02]  /*4e400*/  LDS.128 R16, [R8] ;  /* 0x0000000008107984 */ /* 0x000ee40000000c00 */
[----:B------:R-:W-:Y:S06]  /*4e410*/  BAR.SYNC.DEFER_BLOCKING 0x0 ;  /* 0x0000000000007b1d */ /* 0x000fec0000010000 */
[----:B-1----:R-:W-:Y:S04]  /*4e420*/  STL.64 [R1+0x130], R20 ;  /* 0x0001301401007387 */ /* 0x002fe80000100a00 */
[----:B------:R-:W-:Y:S04]  /*4e430*/  STL.64 [R1+0x138], R22 ;  /* 0x0001381601007387 */ /* 0x000fe80000100a00 */
[----:B---3--:R-:W-:Y:S04]  /*4e440*/  STL.64 [R1+0x120], R16 ;  /* 0x0001201001007387 */ /* 0x008fe80000100a00 */
[----:B------:R-:W-:Y:S04]  /*4e450*/  STL.64 [R1+0x128], R18 ;  /* 0x0001281201007387 */ /* 0x000fe80000100a00 */
[----:B--2---:R1:W-:Y:S01]  /*4e460*/  STSM.16.M88.4 [R0], R12 ;  /* 0x0000000c00007844 */ /* 0x0043e20000000200 */
[----:B------:R-:W-:Y:S06]  /*4e470*/  BAR.SYNC.DEFER_BLOCKING 0x0 ;  /* 0x0000000000007b1d */ /* 0x000fec0000010000 */
[----:B-1----:R-:W2:Y:S04]  /*4e480*/  LDL.LU R12, [R1+0x10] ;  /* 0x00001000010c7983 */ /* 0x002ea80000300800 */
[----:B------:R-:W2:Y:S04]  /*4e490*/  LDL.LU R13, [R1+0x18] ;  /* 0x00001800010d7983 */ /* 0x000ea80000300800 */
[----:B------:R-:W1:Y:S01]  /*4e4a0*/  LDS.128 R20, [R8] ;  /* 0x0000000008147984 */ /* 0x000e620000000c00 */
[----:B------:R-:W-:Y:S01]  /*4e4b0*/  IMAD.MOV.U32 R16, RZ, RZ, R89 ;  /* 0x000000ffff107224 */ /* 0x000fe200078e0059 */
[----:B------:R-:W-:Y:S01]  /*4e4c0*/  MOV R17, R91 ;  /* 0x0000005b00117202 */ /* 0x000fe20000000f00 */
[----:B------:R-:W-:Y:S01]  /*4e4d0*/  BAR.SYNC.DEFER_BLOCKING 0x0 ;  /* 0x0000000000007b1d */ /* 0x000fe20000010000 */
[----:B------:R-:W-:Y:S01]  /*4e4e0*/  IMAD.MOV.U32 R18, RZ, RZ, R25 ;  /* 0x000000ffff127224 */ /* 0x000fe200078e0019 */
[----:B------:R-:W-:-:S05]  /*4e4f0*/  MOV R19, R27 ;  /* 0x0000001b00137202 */ /* 0x000fca0000000f00 */
[----:B------:R-:W-:Y:S01]  /*4e500*/  STSM.16.M88.4 [R0], R16 ;  /* 0x0000001000007844 */ /* 0x000fe20000000200 */
[----:B------:R-:W-:Y:S01]  /*4e510*/  BAR.SYNC.DEFER_BLOCKING 0x0 ;  /* 0x0000000000007b1d */ /* 0x000fe20000010000 */
[----:B------:R-:W-:Y:S01]  /*4e520*/  IMAD.MOV.U32 R14, RZ, RZ, R156 ;  /* 0x000000ffff0e7224 */ /* 0x000fe200078e009c */
[----:B------:R-:W-:-:S04]  /*4e530*/  MOV R15, R158 ;  /* 0x0000009e000f7202 */ /* 0x000fc80000000f00 */
[----:B------:R-:W3:Y:S02]  /*4e540*/  LDS.128 R16, [R8] ;  /* 0x0000000008107984 */ /* 0x000ee40000000c00 */
[----:B------:R-:W-:Y:S06]  /*4e550*/  BAR.SYNC.DEFER_BLOCKING 0x0 ;  /* 0x0000000000007b1d */ /* 0x000fec0000010000 */
[----:B-1----:R-:W-:Y:S04]  /*4e560*/  STL.64 [R1+0x110], R20 ;  /* 0x0001101401007387 */ /* 0x002fe80000100a00 */
[----:B------:R-:W-:Y:S04]  /*4e570*/  STL.64 [R1+0x118], R22 ;  /* 0x0001181601007387 */ /* 0x000fe80000100a00 */
[----:B---3--:R1:W-:Y:S04]  /*4e580*/  STL.64 [R1+0x100], R16 ;  /* 0x0001001001007387 */ /* 0x0083e80000100a00 */
[----:B------:R3:W-:Y:S01]  /*4e590*/  STL.64 [R1+0x108], R18 ;  /* 0x0001081201007387 */ /* 0x0007e20000100a00 */
[----:B-1----:R-:W-:Y:S01]  /*4e5a0*/  IMAD.MOV.U32 R16, RZ, RZ, R92 ;  /* 0x000000ffff107224 */ /* 0x002fe200078e005c */
[----:B------:R-:W-:Y:S01]  /*4e5b0*/  MOV R17, R94 ;  /* 0x0000005e00117202 */ /* 0x000fe20000000f00 */
[----:B---3--:R-:W-:Y:S01]  /*4e5c0*/  IMAD.MOV.U32 R18, RZ, RZ, R28 ;  /* 0x000000ffff127224 */ /* 0x008fe200078e001c */
[----:B------:R-:W-:Y:S01]  /*4e5d0*/  MOV R19, R30 ;  /* 0x0000001e00137202 */ /* 0x000fe20000000f00 */
[----:B--2---:R1:W-:Y:S01]  /*4e5e0*/  STSM.16.M88.4 [R0], R12 ;  /* 0x0000000c00007844 */ /* 0x0043e20000000200 */
[----:B------:R-:W-:Y:S06]  /*4e5f0*/  BAR.SYNC.DEFER_BLOCKING 0x0 ;  /* 0x0000000000007b1d */ /* 0x000fec0000010000 */
[----:B-1----:R-:W2:Y:S04]  /*4e600*/  LDL.LU R12, [R1+0x14] ;  /* 0x00001400010c7983 */ /* 0x002ea80000300800 */
[----:B------:R-:W2:Y:S04]  /*4e610*/  LDL.LU R13, [R1+0x1c] ;  /* 0x00001c00010d7983 */ /* 0x000ea80000300800 */
[----:B------:R-:W1:Y:S01]  /*4e620*/  LDS.128 R20, [R8] ;  /* 0x0000000008147984 */ /* 0x000e620000000c00 */
[----:B------:R-:W-:Y:S06]  /*4e630*/  BAR.SYNC.DEFER_BLOCKING 0x0 ;  /* 0x0000000000007b1d */ /* 0x000fec0000010000 */
[----:B------:R-:W-:Y:S04]  /*4e640*/  STSM.16.M88.4 [R0], R16 ;  /* 0x0000001000007844 */ /* 0x000fe80000000200 */
[----:B-1----:R-:W-:Y:S04]  /*4e650*/  STL.64 [R1+0x10], R20 ;  /* 0x0000101401007387 */ /* 0x002fe80000100a00 */
[----:B------:R-:W-:Y:S01]  /*4e660*/  STL.64 [R1+0x18], R22 ;  /* 0x0000181601007387 */ /* 0x000fe20000100a00 */
[----:B------:R-:W-:Y:S06]  /*4e670*/  BAR.SYNC.DEFER_BLOCKING 0x0 ;  /* 0x0000000000007b1d */ /* 0x000fec0000010000 */
[----:B------:R-:W1:Y:S02]  /*4e680*/  LDS.128 R20, [R8] ;  /* 0x0000000008147984 */ /* 0x000e640000000c00 */
[----:B-1----:R-:W-:-:S02]  /*4e690*/  IMAD.MOV.U32 R252, RZ, RZ, R23 ;  /* 0x000000fffffc7224 */ /* 0x002fc400078e0017 */
[----:B------:R-:W-:Y:S04]  /*4e6a0*/  STL.64 [R1], R20 ;  /* 0x0000001401007387 */ /* 0x000fe80000100a00 */
[----:B------:R-:W-:Y:S04]  /*4e6b0*/  STL [R1+0x8], R22 ;  /* 0x0000081601007387 */ /* 0x000fe80000100800 */
[----:B------:R-:W-:Y:S04]  /*4e6c0*/  STL [R1+0xf4c], R252 ;  /* 0x000f4cfc01007387 */ /* 0x000fe80000100800 */
[----:B------:R-:W3:Y:S04]  /*4e6d0*/  LDL.LU R16, [R1+0x20] ;  /* 0x0000200001107983 */ /* 0x000ee80000300800 */
[----:B------:R-:W3:Y:S01]  /*4e6e0*/  LDL.LU R17, [R1+0x28] ;  /* 0x0000280001117983 */ /* 0x000ee20000300800 */
[----:B------:R-:W-:Y:S01]  /*4e6f0*/  BAR.SYNC.DEFER_BLOCKING 0x0 ;  /* 0x0000000000007b1d */ /* 0x000fe20000010000 */
[----:B------:R-:W-:Y:S01]  /*4e700*/  IMAD.MOV.U32 R14, RZ, RZ, R157 ;  /* 0x000000ffff0e7224 */ /* 0x000fe200078e009d */
[----:B------:R-:W-:Y:S01]  /*4e710*/  MOV R15, R159 ;  /* 0x0000009f000f7202 */ /* 0x000fe20000000f00 */
[----:B------:R-:W-:Y:S01]  /*4e720*/  IMAD.MOV.U32 R19, RZ, RZ, R162 ;  /* 0x000000ffff137224 */ /* 0x000fe200078e00a2 */
[----:B------:R-:W-:-:S03]  /*4e730*/  MOV R18, R160 ;  /* 0x000000a000127202 */ /* 0x000fc60000000f00 */
[----:B--2---:R1:W-:Y:S01]  /*4e740*/  STSM.16.M88.4 [R0], R12 ;  /* 0x0000000c00007844 */ /* 0x0043e20000000200 */
[----:B------:R-:W-:Y:S06]  /*4e750*/  BAR.SYNC.DEFER_BLOCKING 0x0 ;  /* 0x0000000000007b1d */ /* 0x000fec0000010000 */
[----:B------:R-:W2:Y:S01]  /*4e760*/  LDS.128 R248, [R8] ;  /* 0x0000000008f87984 */ /* 0x000ea20000000c00 */
[----:B-1----:R-:W-:Y:S01]  /*4e770*/  MOV R12, R93 ;  /* 0x0000005d000c7202 */ /* 0x002fe20000000f00 */
[----:B------:R-:W-:Y:S01]  /*4e780*/  IMAD.MOV.U32 R13, RZ, RZ, R95 ;  /* 0x000000ffff0d7224 */ /* 0x000fe200078e005f */
[----:B------:R-:W-:Y:S01]  /*4e790*/  MOV R14, R29 ;  /* 0x0000001d000e7202 */ /* 0x000fe20000000f00 */
[----:B------:R-:W-:Y:S01]  /*4e7a0*/  IMAD.MOV.U32 R15, RZ, RZ, R31 ;  /* 0x000000ffff0f7224 */ /* 0x000fe200078e001f */
[----:B------:R-:W-:Y:S06]  /*4e7b0*/  BAR.SYNC.DEFER_BLOCKING 0x0 ;  /* 0x0000000000007b1d */ /* 0x000fec0000010000 */
[----:B------:R-:W-:Y:S02]  /*4e7c0*/  STSM.16.M88.4 [R0], R12 ;  /* 0x0000000c00007844 */ /* 0x000fe40000000200 */
[----:B------:R-:W-:Y:S06]  /*4e7d0*/  BAR.SYNC.DEFER_BLOCKING 0x0 ;  /* 0x0000000000007b1d */ /* 0x000fec0000010000 */
[----:B------:R-:W1:Y:S02]  /*4e7e0*/  LDS.128 R240, [R8] ;  /* 0x0000000008f07984 */ /* 0x000e640000000c00 */
[----:B------:R-:W-:Y:S06]  /*4e7f0*/  BAR.SYNC.DEFER_BLOCKING 0x0 ;  /* 0x0000000000007b1d */ /* 0x000fec0000010000 */
[----:B--2---:R-:W-:Y:S04]  /*4e800*/  STL [R1+0xf58], R249 ;  /* 0x000f58f901007387 */ /* 0x004fe80000100800 */
[----:B------:R-:W-:Y:S04]  /*4e810*/  STL [R1+0xf54], R250 ;  /* 0x000f54fa01007387 */ /* 0x000fe80000100800 */
[----:B------:R-:W-:Y:S04]  /*4e820*/  STL [R1+0xf50], R251 ;  /* 0x000f50fb01007387 */ /* 0x000fe80000100800 */
[----:B---3--:R2:W-:Y:S01]  /*4e830*/  STSM.16.M88.4 [R0], R16 ;  /* 0x0000001000007844 */ /* 0x0085e20000000200 */
[----:B------:R-:W-:Y:S06]  /*4e840*/  BAR.SYNC.DEFER_BLOCKING 0x0 ;  /* 0x0000000000007b1d */ /* 0x000fec0000010000 */
[----:B--2---:R-:W2:Y:S04]  /*4e850*/  LDL.LU R16, [R1+0x24] ;  /* 0x0000240001107983 */ /* 0x004ea80000300800 */
[----:B------:R-:W2:Y:S04]  /*4e860*/  LDL.LU R17, [R1+0x2c] ;  /* 0x00002c0001117983 */ /* 0x000ea80000300800 */
[----:B------:R-:W3:Y:S04]  /*4e870*/  LDL.LU R28, [R1+0x30] ;  /* 0x00003000011c7983 */ /* 0x000ee80000300800 */
[----:B------:R-:W3:Y:S04]  /*4e880*/  LDL.LU R29, [R1+0x38] ;  /* 0x00003800011d7983 */ /* 0x000ee80000300800 */
[----:B------:R-:W4:Y:S01]  /*4e890*/  LDS.128 R20, [R8] ;  /* 0x0000000008147984 */ /* 0x000f220000000c00 */
[----:B------:R-:W-:Y:S01]  /*4e8a0*/  MOV R12, R96 ;  /* 0x00000060000c7202 */ /* 0x000fe20000000f00 */
[----:B------:R-:W-:Y:S01]  /*4e8b0*/  IMAD.MOV.U32 R13, RZ, RZ, R98 ;  /* 0x000000ffff0d7224 */ /* 0x000fe200078e0062 */
[----:B------:R-:W-:Y:S01]  /*4e8c0*/  MOV R14, R32 ;  /* 0x00000020000e7202 */ /* 0x000fe20000000f00 */
[----:B------:R-:W-:Y:S01]  /*4e8d0*/  IMAD.MOV.U32 R15, RZ, RZ, R34 ;  /* 0x000000ffff0f7224 */ /* 0x000fe200078e0022 */
[----:B------:R-:W-:Y:S01]  /*4e8e0*/  BAR.SYNC.DEFER_BLOCKING 0x0 ;  /* 0x0000000000007b1d */ /* 0x000fe20000010000 */
[----:B------:R-:W-:Y:S01]  /*4e8f0*/  MOV R18, R161 ;  /* 0x000000a100127202 */ /* 0x000fe20000000f00 */
[----:B------:R-:W-:-:S04]  /*4e900*/  IMAD.MOV.U32 R19, RZ, RZ, R163 ;  /* 0x000000ffff137224 */ /* 0x000fc800078e00a3 */
[----:B------:R-:W4:Y:S04]  /*4e910*/  LDL.LU R32, [R1+0x34] ;  /* 0x0000340001207983 */ /* 0x000f280000300800 */
[----:B------:R-:W-:Y:S01]  /*4e920*/  STSM.16.M88.4 [R0], R12 ;  /* 0x0000000c00007844 */ /* 0x000fe20000000200 */
[----:B------:R-:W-:Y:S06]  /*4e930*/  BAR.SYNC.DEFER_BLOCKING 0x0 ;  /* 0x0000000000007b1d */ /* 0x000fec0000010000 */
[----:B------:R-:W1:Y:S02]  /*4e940*/  LDS.128 R12, [R8] ;  /* 0x00000000080c7984 */ /* 0x000e640000000c00 */
[----:B------:R-:W-:Y:S01]  /*4e950*/  BAR.SYNC.DEFER_BLOCKING 0x0 ;  /* 0x0000000000007b1d */ /* 0x000fe20000010000 */
[----:B------:R-:W-:Y:S01]  /*4e960*/  MOV R30, R164 ;  /* 0x000000a4001e7202 */ /* 0x000fe20000000f00 */
[----:B------:R-:W-:-:S04]  /*4e970*/  IMAD.MOV.U32 R31, RZ, RZ, R166 ;  /* 0x000000ffff1f7224 */ /* 0x000fc800078e00a6 */
[----:B--2---:R2:W-:Y:S02]  /*4e980*/  STSM.16.M88.4 [R0], R16 ;  /* 0x0000001000007844 */ /* 0x0045e40000000200 */
[----:B------:R-:W-:Y:S01]  /*4e990*/  BAR.SYNC.DEFER_BLOCKING 0x0 ;  /* 0x0000000000007b1d */ /* 0x000fe20000010000 */
[----:B--2---:R-:W-:-:S05]  /*4e9a0*/  MOV R18, R33 ;  /* 0x0000002100127202 */ /* 0x004fca0000000f00 */
[----:B------:R-:W4:Y:S04]  /*4e9b0*/  LDL.LU R33, [R1+0x3c] ;  /* 0x00003c0001217983 */ /* 0x000f280000300800 */
[----:B------:R-:W2:Y:S04]  /*4e9c0*/  LDL.LU R92, [R1+0x40] ;  /* 0x00004000015c7983 */ /* 0x000ea80000300800 */
[----:B------:R-:W2:Y:S04]  /*4e9d0*/  LDL.LU R93, [R1+0x48] ;  /* 0x00004800015d7983 */ /* 0x000ea80000300800 */
[----:B------:R-:W1:Y:S01]  /*4e9e0*/  LDS.128 R24, [R8] ;  /* 0x0000000008187984 */ /* 0x000e620000000c00 */
[----:B------:R-:W-:Y:S01]  /*4e9f0*/  MOV R16, R97 ;  /* 0x0000006100107202 */ /* 0x000fe20000000f00 */
[----:B------:R-:W-:-:S02]  /*4ea00*/  IMAD.MOV.U32 R17, RZ, RZ, R99 ;  /* 0x000000ffff117224 */ /* 0x000fc400078e0063 */
[----:B------:R-:W-:Y:S01]  /*4ea10*/  IMAD.MOV.U32 R19, RZ, RZ, R35 ;  /* 0x000000ffff137224 */ /* 0x000fe200078e0023 */
[----:B------:R-:W-:Y:S06]  /*4ea20*/  BAR.SYNC.DEFER_BLOCKING 0x0 ;  /* 0x0000000000007b1d */ /* 0x000fec0000010000 */
[----:B------:R-:W2:Y:S04]  /*4ea30*/  LDL.LU R96, [R1+0x44] ;  /* 0x0000440001607983 */ /* 0x000ea80000300800 */
[----:B------:R-:W2:Y:S04]  /*4ea40*/  LDL.LU R97, [R1+0x4c] ;  /* 0x00004c0001617983 */ /* 0x000ea80000300800 */
[----:B------:R-:W-:Y:S01]  /*4ea50*/  STSM.16.M88.4 [R0], R16 ;  /* 0x0000001000007844 */ /* 0x000fe20000000200 */
[----:B------:R-:W-:Y:S06]  /*4ea60*/  BAR.SYNC.DEFER_BLOCKING 0x0 ;  /* 0x0000000000007b1d */ /* 0x000fec0000010000 */
[----:B------:R-:W1:Y:S02]  /*4ea70*/  LDS.128 R16, [R8] ;  /* 0x0000000008107984 */ /* 0x000e640000000c00 */
[----:B------:R-:W-:Y:S06]  /*4ea80*/  BAR.SYNC.DEFER_BLOCKING 0x0 ;  /* 0x0000000000007b1d */ /* 0x000fec0000010000 */
[----:B---3--:R3:W-:Y:S02]  /*4ea90*/  STSM.16.M88.4 [R0], R28 ;  /* 0x0000001c00007844 */ /* 0x0087e40000000200 */
[----:B------:R-:W-:Y:S06]  /*4eaa0*/  BAR.SYNC.DEFER_BLOCKING 0x0 ;  /* 0x0000000000007b1d */ /* 0x000fec0000010000 */
[----:B------:R-:W1:Y:S01]  /*4eab0*/  LDS.128 R88, [R8] ;  /* 0x0000000008587984 */ /* 0x000e620000000c00 */
[----:B---3--:R-:W-:Y:S01]  /*4eac0*/  MOV R28, R100 ;  /* 0x00000064001c7202 */ /* 0x008fe20000000f00 */
[----:B------:R-:W-:Y:S01]  /*4ead0*/  IMAD.MOV.U32 R29, RZ, RZ, R102 ;  /* 0x000000ffff1d7224 */ /* 0x000fe200078e0066 */
[----:B------:R-:W-:Y:S01]  /*4eae0*/  MOV R30, R36 ;  /* 0x00000024001e7202 */ /* 0x000fe20000000f00 */
[----:B------:R-:W-:Y:S01]  /*4eaf0*/  IMAD.MOV.U32 R31, RZ, RZ, R38 ;  /* 0x000000ffff1f7224 */ /* 0x000fe200078e0026 */
[----:B------:R-:W-:Y:S06]  /*4eb00*/  BAR.SYNC.DEFER_BLOCKING 0x0 ;  /* 0x0000000000007b1d */ /* 0x000fec0000010000 */
[----:B------:R-:W-:Y:S02]  /*4eb10*/  STSM.16.M88.4 [R0], R28 ;  /* 0x0000001c00007844 */ /* 0x000fe40000000200 */
[----:B------:R-:W-:Y:S01]  /*4eb20*/  BAR.SYNC.DEFER_BLOCKING 0x0 ;  /* 0x0000000000007b1d */ /* 0x000fe20000010000 */
[----:B------:R-:W-:Y:S01]  /*4eb30*/  MOV R34, R165 ;  /* 0x000000a500227202 */ /* 0x000fe20000000f00 */
[----:B------:R-:W-:-:S04]  /*4eb40*/  IMAD.MOV.U32 R35, RZ, RZ, R167 ;  /* 0x000000ffff237224 */ /* 0x000fc800078e00a7 */
[----:B------:R-:W3:Y:S02]  /*4eb50*/  LDS.128 R28, [R8] ;  /* 0x00000000081c7984 */ /* 0x000ee40000000c00 */
[----:B------:R-:W-:Y:S01]  /*4eb60*/  BAR.SYNC.DEFER_BLOCKING 0x0 ;  /* 0x0000000000007b1d */ /* 0x000fe20000010000 */
[----:B------:R-:W-:Y:S01]  /*4eb70*/  MOV R94, R168 ;  /* 0x000000a8005e7202 */ /* 0x000fe20000000f00 */
[----:B------:R-:W-:-:S04]  /*4eb80*/  IMAD.MOV.U32 R95, RZ, RZ, R170 ;  /* 0x000000ffff5f7224 */ /* 0x000fc800078e00aa */
[----:B----4-:R4:W-:Y:S02]  /*4eb90*/  STSM.16.M88.4 [R0], R32 ;  /* 0x0000002000007844 */ /* 0x0109e40000000200 */
[----:B----4-:R-:W-:Y:S01]  /*4eba0*/  MOV R34, R37 ;  /* 0x0000002500227202 */ /* 0x010fe20000000f00 */
[----:B------:R-:W-:Y:S01]  /*4ebb0*/  IMAD.MOV.U32 R35, RZ, RZ, R39 ;  /* 0x000000ffff237224 */ /* 0x000fe200078e0027 */
[----:B------:R-:W-:Y:S01]  /*4ebc0*/  BAR.SYNC.DEFER_BLOCKING 0x0 ;  /* 0x0000000000007b1d */ /* 0x000fe20000010000 */
[----:B------:R-:W-:Y:S01]  /*4ebd0*/  MOV R32, R101 ;  /* 0x0000006500207202 */ /* 0x000fe20000000f00 */
[----:B------:R-:W-:-:S04]  /*4ebe0*/  IMAD.MOV.U32 R33, RZ, RZ, R103 ;  /* 0x000000ffff217224 */ /* 0x000fc800078e0067 */
[----:B------:R-:W4:Y:S02]  /*4ebf0*/  LDS.128 R36, [R8] ;  /* 0x0000000008247984 */ /* 0x000f240000000c00 */
[----:B------:R-:W-:Y:S06]  /*4ec00*/  BAR.SYNC.DEFER_BLOCKING 0x0 ;  /* 0x0000000000007b1d */ /* 0x000fec0000010000 */
[----:B------:R-:W-:Y:S02]  /*4ec10*/  STSM.16.M88.4 [R0], R32 ;  /* 0x0000002000007844 */ /* 0x000fe40000000200 */
[----:B------:R-:W-:Y:S06]  /*4ec20*/  BAR.SYNC.DEFER_BLOCKING 0x0 ;  /* 0x0000000000007b1d */ /* 0x000fec0000010000 */
[----:B------:R-:W4:Y:S02]  /*4ec30*/  LDS.128 R32, [R8] ;  /* 0x0000000008207984 */ /* 0x000f240000000c00 */
[----:B------:R-:W-:Y:S06]  /*4ec40*/  BAR.SYNC.DEFER_BLOCKING 0x0 ;  /* 0x0000000000007b1d */ /* 0x000fec0000010000 */
[----:B--2---:R2:W-:Y:S02]  /*4ec50*/  STSM.16.M88.4 [R0], R92 ;  /* 0x0000005c00007844 */ /* 0x0045e40000000200 */
[----:B------:R-:W-:Y:S06]  /*4ec60*/  BAR.SYNC.DEFER_BLOCKING 0x0 ;  /* 0x0000000000007b1d */ /* 0x000fec0000010000 */
[----:B------:R-:W4:Y:S01]  /*4ec70*/  LDS.128 R100, [R8] ;  /* 0x0000000008647984 */ /* 0x000f220000000c00 */
[----:B--2---:R-:W-:Y:S01]  /*4ec80*/  MOV R92, R104 ;  /* 0x00000068005c7202 */ /* 0x004fe20000000f00 */
[----:B------:R-:W-:Y:S01]  /*4ec90*/  IMAD.MOV.U32 R93, RZ, RZ, R106 ;  /* 0x000000ffff5d7224 */ /* 0x000fe200078e006a */
[----:B------:R-:W-:Y:S01]  /*4eca0*/  MOV R94, R40 ;  /* 0x00000028005e7202 */ /* 0x000fe20000000f00 */
[----:B------:R-:W-:Y:S01]  /*4ecb0*/  IMAD.MOV.U32 R95, RZ, RZ, R42 ;  /* 0x000000ffff5f7224 */ /* 0x000fe200078e002a */
[----:B------:R-:W-:Y:S01]  /*4ecc0*/  BAR.SYNC.DEFER_BLOCKING 0x0 ;  /* 0x0000000000007b1d */ /* 0x000fe20000010000 */
[----:B------:R-:W-:Y:S01]  /*4ecd0*/  MOV R98, R169 ;  /* 0x000000a900627202 */ /* 0x000fe20000000f00 */
[----:B------:R-:W-:-:S04]  /*4ece0*/  IMAD.MOV.U32 R99, RZ, RZ, R171 ;  /* 0x000000ffff637224 */ /* 0x000fc800078e00ab */
[----:B------:R-:W2:Y:S04]  /*4ecf0*/  LDL.LU R104, [R1+0x50] ;  /* 0x0000500001687983 */ /* 0x000ea80000300800 */
[----:B------:R-:W-:Y:S01]  /*4ed00*/  STSM.16.M88.4 [R0], R92 ;  /* 0x0000005c00007844 */ /* 0x000fe20000000200 */
[----:B------:R-:W-:Y:S06]  /*4ed10*/  BAR.SYNC.DEFER_BLOCKING 0x0 ;  /* 0x0000000000007b1d */ /* 0x000fec0000010000 */
[----:B------:R-:W4:Y:S02]  /*4ed20*/  LDS.128 R92, [R8] ;  /* 0x00000000085c7984 */ /* 0x000f240000000c00 */
[----:B------:R-:W-:Y:S06]  /*4ed30*/  BAR.SYNC.DEFER_BLOCKING 0x0 ;  /* 0x0000000000007b1d */ /* 0x000fec0000010000 */
[----:B------:R1:W-:Y:S02]  /*4ed40*/  STSM.16.M88.4 [R0], R96 ;  /* 0x0000006000007844 */ /* 0x0003e40000000200 */
[----:B-1----:R-:W-:-:S02]  /*4ed50*/  MOV R96, R105 ;  /* 0x0000006900607202 */ /* 0x002fc40000000f00 */
[----:B------:R-:W2:Y:S04]  /*4ed60*/  LDL.LU R105, [R1+0x58] ;  /* 0x0000580001697983 */ /* 0x000ea80000300800 */
[----:B------:R-:W3:Y:S04]  /*4ed70*/  LDL.LU R152, [R1+0x54] ;  /* 0x0000540001987983 */ /* 0x000ee80000300800 */
[----:B------:R-:W3:Y:S01]  /*4ed80*/  LDL.LU R153, [R1+0x5c] ;  /* 0x00005c0001997983 */ /* 0x000ee20000300800 */
[----:B------:R-:W-:Y:S01]  /*4ed90*/  MOV R98, R41 ;  /* 0x0000002900627202 */ /* 0x000fe20000000f00 */
[----:B------:R-:W-:Y:S01]  /*4eda0*/  IMAD.MOV.U32 R99, RZ, RZ, R43 ;  /* 0x000000ffff637224 */ /* 0x000fe200078e002b */
[----:B------:R-:W-:Y:S01]  /*4edb0*/  BAR.SYNC.DEFER_BLOCKING 0x0 ;  /* 0x0000000000007b1d */ /* 0x000fe20000010000 */
[----:B------:R-:W-:-:S05]  /*4edc0*/  IMAD.MOV.U32 R97, RZ, RZ, R107 ;  /* 0x000000ffff617224 */ /* 0x000fca00078e006b */
[----:B------:R-:W1:Y:S02]  /*4edd0*/  LDS.128 R40, [R8] ;  /* 0x0000000008287984 */ /* 0x000e640000000c00 */
[----:B------:R-:W-:Y:S06]  /*4ede0*/  BAR.SYNC.DEFER_BLOCKING 0x0 ;  /* 0x0000000000007b1d */ /* 0x000fec0000010000 */
[----:B------:R-:W-:Y:S02]  /*4edf0*/  STSM.16.M88.4 [R0], R96 ;  /* 0x0000006000007844 */ /* 0x000fe40000000200 */
[----:B------:R-:W-:Y:S01]  /*4ee00*/  BAR.SYNC.DEFER_BLOCKING 0x0 ;  /* 0x0000000000007b1d */ /* 0x000fe20000010000 */
[----:B------:R-:W-:Y:S01]  /*4ee10*/  MOV R106, R172 ;  /* 0x000000ac006a7202 */ /* 0x000fe20000000f00 */
[----:B------:R-:W-:-:S04]  /*4ee20*/  IMAD.MOV.U32 R107, RZ, RZ, R174 ;  /* 0x000000ffff6b7224 */ /* 0x000fc800078e00ae */
[----:B------:R-:W1:Y:S02]  /*4ee30*/  LDS.128 R96, [R8] ;  /* 0x0000000008607984 */ /* 0x000e640000000c00 */
[----:B------:R-:W-:Y:S01]  /*4ee40*/  BAR.SYNC.DEFER_BLOCKING 0x0 ;  /* 0x0000000000007b1d */ /* 0x000fe20000010000 */
[----:B------:R-:W-:-:S05]  /*4ee50*/  IMAD.MOV.U32 R155, RZ, RZ, R175 ;  /* 0x000000ffff9b7224 */ /* 0x000fca00078e00af */
[----:B--2---:R2:W-:Y:S02]  /*4ee60*/  STSM.16.M88.4 [R0], R104 ;  /* 0x0000006800007844 */ /* 0x0045e40000000200 */
[----:B------:R-:W-:Y:S06]  /*4ee70*/  BAR.SYNC.DEFER_BLOCKING 0x0 ;  /* 0x0000000000007b1d */ /* 0x000fec0000010000 */
[----:B------:R-:W1:Y:S01]  /*4ee80*/  LDS.128 R156, [R8] ;  /* 0x00000000089c7984 */ /* 0x000e620000000c00 */
[----:B--2---:R-:W-:Y:S01]  /*4ee90*/  MOV R104, R108 ;  /* 0x0000006c00687202 */ /* 0x004fe20000000f00 */
[----:B------:R-:W-:Y:S01]  /*4eea0*/  IMAD.MOV.U32 R105, RZ, RZ, R110 ;  /* 0x000000ffff697224 */ /* 0x000fe200078e006e */
[----:B------:R-:W-:Y:S01]  /*4eeb0*/  MOV R106, R44 ;  /* 0x0000002c006a7202 */ /* 0x000fe20000000f00 */
[----:B------:R-:W-:Y:S01]  /*4eec0*/  IMAD.MOV.U32 R107, RZ, RZ, R46 ;  /* 0x000000ffff6b7224 */ /* 0x000fe200078e002e */
[----:B------:R-:W-:Y:S06]  /*4eed0*/  BAR.SYNC.DEFER_BLOCKING 0x0 ;  /* 0x0000000000007b1d */ /* 0x000fec0000010000 */
[----:B------:R-:W-:Y:S02]  /*4eee0*/  STSM.16.M88.4 [R0], R104 ;  /* 0x0000006800007844 */ /* 0x000fe40000000200 */
[----:B------:R-:W-:Y:S06]  /*4eef0*/  BAR.SYNC.DEFER_BLOCKING 0x0 ;  /* 0x0000000000007b1d */ /* 0x000fec0000010000 */
[----:B------:R-:W2:Y:S02]  /*4ef00*/  LDS.128 R104, [R8] ;  /* 0x0000000008687984 */ /* 0x000ea40000000c00 */
[----:B------:R-:W-:Y:S06]  /*4ef10*/  BAR.SYNC.DEFER_BLOCKING 0x0 ;  /* 0x0000000000007b1d */ /* 0x000fec0000010000 */
[----:B---3--:R3:W-:Y:S04]  /*4ef20*/  STSM.16.M88.4 [R0], R152 ;  /* 0x0000009800007844 */ /* 0x0087e80000000200 */
[----:B---3--:R-:W3:Y:S04]  /*4ef30*/  LDL.LU R152, [R1+0x60] ;  /* 0x0000600001987983 */ /* 0x008ee80000300800 */
[----:B------:R-:W3:Y:S04]  /*4ef40*/  LDL.LU R153, [R1+0x68] ;  /* 0x0000680001997983 */ /* 0x000ee80000300800 */
[----:B------:R-:W4:Y:S04]  /*4ef50*/  LDL.LU R160, [R1+0x64] ;  /* 0x0000640001a07983 */ /* 0x000f280000300800 */
[----:B------:R-:W4:Y:S01]  /*4ef60*/  LDL.LU R161, [R1+0x6c] ;  /* 0x00006c0001a17983 */ /* 0x000f220000300800 */
[----:B------:R-:W-:Y:S01]  /*4ef70*/  MOV R108, R109 ;  /* 0x0000006d006c7202 */ /* 0x000fe20000000f00 */
[----:B------:R-:W-:Y:S01]  /*4ef80*/  IMAD.MOV.U32 R109, RZ, RZ, R111 ;  /* 0x000000ffff6d7224 */ /* 0x000fe200078e006f */
[----:B------:R-:W-:Y:S01]  /*4ef90*/  MOV R110, R45 ;  /* 0x0000002d006e7202 */ /* 0x000fe20000000f00 */
[----:B------:R-:W-:Y:S01]  /*4efa0*/  IMAD.MOV.U32 R111, RZ, RZ, R47 ;  /* 0x000000ffff6f7224 */ /* 0x000fe200078e002f */
[----:B------:R-:W-:Y:S06]  /*4efb0*/  BAR.SYNC.DEFER_BLOCKING 0x0 ;  /* 0x0000000000007b1d */ /* 0x000fec0000010000 */
[----:B------:R-:W2:Y:S02]  /*4efc0*/  LDS.128 R44, [R8] ;  /* 0x00000000082c7984 */ /* 0x000ea40000000c00 */
[----:B------:R-:W-:Y:S06]  /*4efd0*/  BAR.SYNC.DEFER_BLOCKING 0x0 ;  /* 0x0000000000007b1d */ /* 0x000fec0000010000 */
[----:B------:R-:W-:Y:S02]  /*4efe0*/  STSM.16.M88.4 [R0], R108 ;  /* 0x0000006c00007844 */ /* 0x000fe40000000200 */
[----:B------:R-:W-:Y:S01]  /*4eff0*/  BAR.SYNC.DEFER_BLOCKING 0x0 ;  /* 0x0000000000007b1d */ /* 0x000fe20000010000 */
[----:B------:R-:W-:Y:S01]  /*4f000*/  MOV R154, R176 ;  /* 0x000000b0009a7202 */ /* 0x000fe20000000f00 */
[----:B------:R-:W-:-:S04]  /*4f010*/  IMAD.MOV.U32 R155, RZ, RZ, R178 ;  /* 0x000000ffff9b7224 */ /* 0x000fc800078e00b2 */
[----:B------:R-:W2:Y:S02]  /*4f020*/  LDS.128 R108, [R8] ;  /* 0x00000000086c7984 */ /* 0x000ea40000000c00 */
[----:B------:R-:W-:Y:S01]  /*4f030*/  BAR.SYNC.DEFER_BLOCKING 0x0 ;  /* 0x0000000000007b1d */ /* 0x000fe20000010000 */
[----:B------:R-:W-:Y:S01]  /*4f040*/  MOV R162, R177 ;  /* 0x000000b100a27202 */ /* 0x000fe20000000f00 */
[----:B------:R-:W-:-:S04]  /*4f050*/  IMAD.MOV.U32 R163, RZ, RZ, R179 ;  /* 0x000000ffffa37224 */ /* 0x000fc800078e00b3 */
[----:B---3--:R3:W-:Y:S02]  /*4f060*/  STSM.16.M88.4 [R0], R152 ;  /* 0x0000009800007844 */ /* 0x0087e40000000200 */
[----:B------:R-:W-:Y:S06]  /*4f070*/  BAR.SYNC.DEFER_BLOCKING 0x0 ;  /* 0x0000000000007b1d */ /* 0x000fec0000010000 */
[----:B------:R-:W2:Y:S01]  /*4f080*/  LDS.128 R164, [R8] ;  /* 0x0000000008a47984 */ /* 0x000ea20000000c00 */
[----:B---3--:R-:W-:Y:S01]  /*4f090*/  MOV R152, R112 ;  /* 0x0000007000987202 */ /* 0x008fe20000000f00 */
[----:B------:R-:W-:Y:S01]  /*4f0a0*/  IMAD.MOV.U32 R153, RZ, RZ, R114 ;  /* 0x000000ffff997224 */ /* 0x000fe200078e0072 */
[----:B------:R-:W-:Y:S01]  /*4f0b0*/  MOV R154, R48 ;  /* 0x00000030009a7202 */ /* 0x000fe20000000f00 */
[----:B------:R-:W-:Y:S01]  /*4f0c0*/  IMAD.MOV.U32 R155, RZ, RZ, R50 ;  /* 0x000000ffff9b7224 */ /* 0x000fe200078e0032 */
[----:B------:R-:W-:Y:S06]  /*4f0d0*/  BAR.SYNC.DEFER_BLOCKING 0x0 ;  /* 0x0000000000007b1d */ /* 0x000fec0000010000 */
[----:B------:R-:W-:Y:S02]  /*4f0e0*/  STSM.16.M88.4 [R0], R152 ;  /* 0x0000009800007844 */ /* 0x000fe40000000200 */
[----:B------:R-:W-:Y:S06]  /*4f0f0*/  BAR.SYNC.DEFER_BLOCKING 0x0 ;  /* 0x0000000000007b1d */ /* 0x000fec0000010000 */
[----:B------:R-:W3:Y:S02]  /*4f100*/  LDS.128 R152, [R8] ;  /* 0x0000000008987984 */ /* 0x000ee40000000c00 */
[----:B------:R-:W-:Y:S06]  /*4f110*/  BAR.SYNC.DEFER_BLOCKING 0x0 ;  /* 0x0000000000007b1d */ /* 0x000fec0000010000 */
[----:B----4-:R4:W-:Y:S04]  /*4f120*/  STSM.16.M88.4 [R0], R160 ;  /* 0x000000a000007844 */ /* 0x0109e80000000200 */
[----:B----4-:R-:W4:Y:S04]  /*4f130*/  LDL.LU R160, [R1+0x70] ;  /* 0x0000700001a07983 */ /* 0x010f280000300800 */
[----:B------:R-:W4:Y:S04]  /*4f140*/  LDL.LU R161, [R1+0x78] ;  /* 0x0000780001a17983 */ /* 0x000f280000300800 */
[----:B------:R-:W2:Y:S04]  /*4f150*/  LDL.LU R168, [R1+0x74] ;  /* 0x0000740001a87983 */ /* 0x000ea80000300800 */
[----:B------:R-:W2:Y:S01]  /*4f160*/  LDL.LU R169, [R1+0x7c] ;  /* 0x00007c0001a97983 */ /* 0x000ea20000300800 */
[----:B------:R-:W-:Y:S01]  /*4f170*/  MOV R112, R113 ;  /* 0x0000007100707202 */ /* 0x000fe20000000f00 */
[----:B------:R-:W-:Y:S01]  /*4f180*/  IMAD.MOV.U32 R113, RZ, RZ, R115 ;  /* 0x000000ffff717224 */ /* 0x000fe200078e0073 */
[----:B------:R-:W-:Y:S01]  /*4f190*/  MOV R114, R49 ;  /* 0x0000003100727202 */ /* 0x000fe20000000f00 */
[----:B------:R-:W-:Y:S01]  /*4f1a0*/  IMAD.MOV.U32 R115, RZ, RZ, R51 ;  /* 0x000000ffff737224 */ /* 0x000fe200078e0033 */
[----:B------:R-:W-:Y:S06]  /*4f1b0*/  BAR.SYNC.DEFER_BLOCKING 0x0 ;  /* 0x0000000000007b1d */ /* 0x000fec0000010000 */
[----:B------:R-:W3:Y:S02]  /*4f1c0*/  LDS.128 R48, [R8] ;  /* 0x0000000008307984 */ /* 0x000ee40000000c00 */
        /* <DEDUP_REMOVED lines=10> */
[----:B------:R-:W-:Y:S06]  /*4f270*/  BAR.SYNC.DEFER_BLOCKING 0x0 ;  /* 0x0000000000007b1d */ /* 0x000fec0000010000 */
[----:B------:R-:W3:Y:S01]  /*4f280*/  LDS.128 R172, [R8] ;  /* 0x0000000008ac7984 */ /* 0x000ee20000000c00 */
[----:B----4-:R-:W-:Y:S01]  /*4f290*/  MOV R160, R116 ;  /* 0x0000007400a07202 */ /* 0x010fe20000000f00 */
[----:B------:R-:W-:Y:S01]  /*4f2a0*/  IMAD.MOV.U32 R161, RZ, RZ, R118 ;  /* 0x000000ffffa17224 */ /* 0x000fe200078e0076 */
[----:B------:R-:W-:Y:S01]  /*4f2b0*/  MOV R162, R52 ;  /* 0x0000003400a27202 */ /* 0x000fe20000000f00 */
[----:B------:R-:W-:Y:S01]  /*4f2c0*/  IMAD.MOV.U32 R163, RZ, RZ, R54 ;  /* 0x000000ffffa37224 */ /* 0x000fe200078e0036 */
[----:B------:R-:W-:Y:S06]  /*4f2d0*/  BAR.SYNC.DEFER_BLOCKING 0x0 ;  /* 0x0000000000007b1d */ /* 0x000fec0000010000 */
[----:B------:R-:W-:Y:S02]  /*4f2e0*/  STSM.16.M88.4 [R0], R160 ;  /* 0x000000a000007844 */ /* 0x000fe40000000200 */
[----:B------:R-:W-:Y:S06]  /*4f2f0*/  BAR.SYNC.DEFER_BLOCKING 0x0 ;  /* 0x0000000000007b1d */ /* 0x000fec0000010000 */
[----:B------:R-:W4:Y:S02]  /*4f300*/  LDS.128 R160, [R8] ;  /* 0x0000000008a07984 */ /* 0x000f240000000c00 */
[----:B------:R-:W-:Y:S06]  /*4f310*/  BAR.SYNC.DEFER_BLOCKING 0x0 ;  /* 0x0000000000007b1d */ /* 0x000fec0000010000 */
[----:B--2---:R2:W-:Y:S04]  /*4f320*/  STSM.16.M88.4 [R0], R168 ;  /* 0x000000a800007844 */ /* 0x0045e80000000200 */
[----:B--2---:R-:W2:Y:S04]  /*4f330*/  LDL.LU R168, [R1+0x80] ;  /* 0x0000800001a87983 */ /* 0x004ea80000300800 */
[----:B------:R-:W2:Y:S04]  /*4f340*/  LDL.LU R169, [R1+0x88] ;  /* 0x0000880001a97983 */ /* 0x000ea80000300800 */
[----:B------:R-:W3:Y:S04]  /*4f350*/  LDL.LU R176, [R1+0x84] ;  /* 0x0000840001b07983 */ /* 0x000ee80000300800 */
[----:B------:R-:W3:Y:S01]  /*4f360*/  LDL.LU R177, [R1+0x8c] ;  /* 0x00008c0001b17983 */ /* 0x000ee20000300800 */
[----:B------:R-:W-:Y:S01]  /*4f370*/  MOV R116, R117 ;  /* 0x0000007500747202 */ /* 0x000fe20000000f00 */
[----:B------:R-:W-:Y:S01]  /*4f380*/  IMAD.MOV.U32 R117, RZ, RZ, R119 ;  /* 0x000000ffff757224 */ /* 0x000fe200078e0077 */
[----:B------:R-:W-:Y:S01]  /*4f390*/  MOV R118, R53 ;  /* 0x0000003500767202 */ /* 0x000fe20000000f00 */
[----:B------:R-:W-:Y:S01]  /*4f3a0*/  IMAD.MOV.U32 R119, RZ, RZ, R55 ;  /* 0x000000ffff777224 */ /* 0x000fe200078e0037 */
[----:B------:R-:W-:Y:S06]  /*4f3b0*/  BAR.SYNC.DEFER_BLOCKING 0x0 ;  /* 0x0000000000007b1d */ /* 0x000fec0000010000 */
[----:B------:R-:W4:Y:S02]  /*4f3c0*/  LDS.128 R52, [R8] ;  /* 0x0000000008347984 */ /* 0x000f240000000c00 */
[----:B------:R-:W-:Y:S06]  /*4f3d0*/  BAR.SYNC.DEFER_BLOCKING 0x0 ;  /* 0x0000000000007b1d */ /* 0x000fec0000010000 */
[----:B------:R-:W-:Y:S02]  /*4f3e0*/  STSM.16.M88.4 [R0], R116 ;  /* 0x0000007400007844 */ /* 0x000fe40000000200 */
[----:B------:R-:W-:Y:S01]  /*4f3f0*/  BAR.SYNC.DEFER_BLOCKING 0x0 ;  /* 0x0000000000007b1d */ /* 0x000fe20000010000 */
[----:B------:R-:W-:Y:S01]  /*4f400*/  MOV R170, R184 ;  /* 0x000000b800aa7202 */ /* 0x000fe20000000f00 */
[----:B------:R-:W-:-:S04]  /*4f410*/  IMAD.MOV.U32 R171, RZ, RZ, R186 ;  /* 0x000000ffffab7224 */ /* 0x000fc800078e00ba */
[----:B------:R-:W4:Y:S02]  /*4f420*/  LDS.128 R116, [R8] ;  /* 0x0000000008747984 */ /* 0x000f240000000c00 */
[----:B------:R-:W-:Y:S01]  /*4f430*/  BAR.SYNC.DEFER_BLOCKING 0x0 ;  /* 0x0000000000007b1d */ /* 0x000fe20000010000 */
[----:B------:R-:W-:Y:S01]  /*4f440*/  MOV R178, R185 ;  /* 0x000000b900b27202 */ /* 0x000fe20000000f00 */
[----:B------:R-:W-:-:S04]  /*4f450*/  IMAD.MOV.U32 R179, RZ, RZ, R187 ;  /* 0x000000ffffb37224 */ /* 0x000fc800078e00bb */
[----:B--2---:R2:W-:Y:S02]  /*4f460*/  STSM.16.M88.4 [R0], R168 ;  /* 0x000000a800007844 */ /* 0x0045e40000000200 */
[----:B------:R-:W-:Y:S06]  /*4f470*/  BAR.SYNC.DEFER_BLOCKING 0x0 ;  /* 0x0000000000007b1d */ /* 0x000fec0000010000 */
[----:B------:R-:W4:Y:S01]  /*4f480*/  LDS.128 R180, [R8] ;  /* 0x0000000008b47984 */ /* 0x000f220000000c00 */
        /* <DEDUP_REMOVED lines=46> */
[----:B------:R-:W-:Y:S01]  /*4f770*/  BAR.SYNC.DEFER_BLOCKING 0x0 ;  /* 0x0000000000007b1d */ /* 0x000fe20000010000 */
[----:B------:R-:W-:Y:S01]  /*4f780*/  MOV R124, R125 ;  /* 0x0000007d007c7202 */ /* 0x000fe20000000f00 */
[----:B------:R-:W-:Y:S01]  /*4f790*/  IMAD.MOV.U32 R125, RZ, RZ, R127 ;  /* 0x000000ffff7d7224 */ /* 0x000fe200078e007f */
[----:B------:R-:W-:Y:S01]  /*4f7a0*/  MOV R126, R61 ;  /* 0x0000003d007e7202 */ /* 0x000fe20000000f00 */
[----:B------:R-:W-:-:S02]  /*4f7b0*/  IMAD.MOV.U32 R127, RZ, RZ, R63 ;  /* 0x000000ffff7f7224 */ /* 0x000fc400078e003f */
[----:B------:R-:W3:Y:S02]  /*4f7c0*/  LDS.128 R60, [R8] ;  /* 0x00000000083c7984 */ /* 0x000ee40000000c00 */
[----:B------:R-:W-:Y:S06]  /*4f7d0*/  BAR.SYNC.DEFER_BLOCKING 0x0 ;  /* 0x0000000000007b1d */ /* 0x000fec0000010000 */
[----:B------:R-:W-:Y:S02]  /*4f7e0*/  STSM.16.M88.4 [R0], R124 ;  /* 0x0000007c00007844 */ /* 0x000fe40000000200 */
[----:B------:R-:W-:Y:S01]  /*4f7f0*/  BAR.SYNC.DEFER_BLOCKING 0x0 ;  /* 0x0000000000007b1d */ /* 0x000fe20000010000 */
[----:B------:R-:W-:Y:S01]  /*4f800*/  MOV R186, R192 ;  /* 0x000000c000ba7202 */ /* 0x000fe20000000f00 */
[----:B------:R-:W-:-:S04]  /*4f810*/  IMAD.MOV.U32 R187, RZ, RZ, R194 ;  /* 0x000000ffffbb7224 */ /* 0x000fc800078e00c2 */
[----:B------:R-:W3:Y:S02]  /*4f820*/  LDS.128 R124, [R8] ;  /* 0x00000000087c7984 */ /* 0x000ee40000000c00 */
[----:B------:R-:W-:Y:S06]  /*4f830*/  BAR.SYNC.DEFER_BLOCKING 0x0 ;  /* 0x0000000000007b1d */ /* 0x000fec0000010000 */
        /* <DEDUP_REMOVED lines=17> */
[----:B------:R-:W-:Y:S01]  /*4f950*/  BAR.SYNC.DEFER_BLOCKING 0x0 ;  /* 0x0000000000007b1d */ /* 0x000fe20000010000 */
[----:B------:R-:W-:Y:S01]  /*4f960*/  MOV R128, R129 ;  /* 0x0000008100807202 */ /* 0x000fe20000000f00 */
[----:B------:R-:W-:Y:S01]  /*4f970*/  IMAD.MOV.U32 R129, RZ, RZ, R131 ;  /* 0x000000ffff817224 */ /* 0x000fe200078e0083 */
[----:B------:R-:W-:Y:S01]  /*4f980*/  MOV R130, R65 ;  /* 0x0000004100827202 */ /* 0x000fe20000000f00 */
[----:B------:R-:W-:-:S02]  /*4f990*/  IMAD.MOV.U32 R131, RZ, RZ, R67 ;  /* 0x000000ffff837224 */ /* 0x000fc400078e0043 */
[----:B------:R-:W4:Y:S02]  /*4f9a0*/  LDS.128 R64, [R8] ;  /* 0x0000000008407984 */ /* 0x000f240000000c00 */
[----:B------:R-:W-:Y:S06]  /*4f9b0*/  BAR.SYNC.DEFER_BLOCKING 0x0 ;  /* 0x0000000000007b1d */ /* 0x000fec0000010000 */
[----:B------:R-:W-:Y:S02]  /*4f9c0*/  STSM.16.M88.4 [R0], R128 ;  /* 0x0000008000007844 */ /* 0x000fe40000000200 */
[----:B------:R-:W-:Y:S01]  /*4f9d0*/  BAR.SYNC.DEFER_BLOCKING 0x0 ;  /* 0x0000000000007b1d */ /* 0x000fe20000010000 */
[----:B------:R-:W-:Y:S01]  /*4f9e0*/  MOV R218, R196 ;  /* 0x000000c400da7202 */ /* 0x000fe20000000f00 */
[----:B------:R-:W-:-:S04]  /*4f9f0*/  IMAD.MOV.U32 R219, RZ, RZ, R198 ;  /* 0x000000ffffdb7224 */ /* 0x000fc800078e00c6 */
        /* <DEDUP_REMOVED lines=19> */
[----:B------:R-:W-:Y:S01]  /*4fb30*/  BAR.SYNC.DEFER_BLOCKING 0x0 ;  /* 0x0000000000007b1d */ /* 0x000fe20000010000 */
[----:B------:R-:W-:Y:S01]  /*4fb40*/  MOV R132, R133 ;  /* 0x0000008500847202 */ /* 0x000fe20000000f00 */
[----:B------:R-:W-:Y:S01]  /*4fb50*/  IMAD.MOV.U32 R133, RZ, RZ, R135 ;  /* 0x000000ffff857224 */ /* 0x000fe200078e0087 */
[----:B------:R-:W-:Y:S01]  /*4fb60*/  MOV R134, R69 ;  /* 0x0000004500867202 */ /* 0x000fe20000000f00 */
[----:B------:R-:W-:-:S02]  /*4fb70*/  IMAD.MOV.U32 R135, RZ, RZ, R71 ;  /* 0x000000ffff877224 */ /* 0x000fc400078e0047 */
[----:B------:R-:W2:Y:S02]  /*4fb80*/  LDS.128 R68, [R8] ;  /* 0x0000000008447984 */ /* 0x000ea40000000c00 */
[----:B------:R-:W-:Y:S06]  /*4fb90*/  BAR.SYNC.DEFER_BLOCKING 0x0 ;  /* 0x0000000000007b1d */ /* 0x000fec0000010000 */
[----:B------:R-:W-:Y:S02]  /*4fba0*/  STSM.16.M88.4 [R0], R132 ;  /* 0x0000008400007844 */ /* 0x000fe40000000200 */
[----:B------:R-:W-:Y:S01]  /*4fbb0*/  BAR.SYNC.DEFER_BLOCKING 0x0 ;  /* 0x0000000000007b1d */ /* 0x000fe20000010000 */
[----:B------:R-:W-:Y:S01]  /*4fbc0*/  MOV R222, R200 ;  /* 0x000000c800de7202 */ /* 0x000fe20000000f00 */
[----:B------:R-:W-:-:S04]  /*4fbd0*/  IMAD.MOV.U32 R223, RZ, RZ, R202 ;  /* 0x000000ffffdf7224 */ /* 0x000fc800078e00ca */
[----:B------:R-:W2:Y:S02]  /*4fbe0*/  LDS.128 R132, [R8] ;  /* 0x0000000008847984 */ /* 0x000ea40000000c00 */
[----:B------:R-:W-:Y:S06]  /*4fbf0*/  BAR.SYNC.DEFER_BLOCKING 0x0 ;  /* 0x0000000000007b1d */ /* 0x000fec0000010000 */
        /* <DEDUP_REMOVED lines=65> */
[----:B------:R-:W-:Y:S01]  /*50010*/  BAR.SYNC.DEFER_BLOCKING 0x0 ;  /* 0x0000000000007b1d */ /* 0x000fe20000010000 */
[----:B------:R-:W-:Y:S01]  /*50020*/  MOV R230, R80 ;  /* 0x0000005000e67202 */ /* 0x000fe20000000f00 */
[----:B------:R-:W-:-:S05]  /*50030*/  IMAD.MOV.U32 R231, RZ, RZ, R82 ;  /* 0x000000ffffe77224 */ /* 0x000fca00078e0052 */
[----:B------:R-:W-:Y:S01]  /*50040*/  STSM.16.M88.4 [R0], R228 ;  /* 0x000000e400007844 */ /* 0x000fe20000000200 */
[----:B------:R-:W-:Y:S06]  /*50050*/  BAR.SYNC.DEFER_BLOCKING 0x0 ;  /* 0x0000000000007b1d */ /* 0x000fec0000010000 */
[----:B------:R-:W2:Y:S02]  /*50060*/  LDS.128 R228, [R8] ;  /* 0x0000000008e47984 */ /* 0x000ea40000000c00 */
[----:B------:R-:W-:Y:S06]  /*50070*/  BAR.SYNC.DEFER_BLOCKING 0x0 ;  /* 0x0000000000007b1d */ /* 0x000fec0000010000 */
[----:B---3--:R-:W-:Y:S02]  /*50080*/  STSM.16.M88.4 [R0], R232 ;  /* 0x000000e800007844 */ /* 0x008fe40000000200 */
[----:B------:R-:W-:Y:S06]  /*50090*/  BAR.SYNC.DEFER_BLOCKING 0x0 ;  /* 0x0000000000007b1d */ /* 0x000fec0000010000 */
[----:B------:R-:W3:Y:S02]  /*500a0*/  LDS.128 R144, [R8] ;  /* 0x0000000008907984 */ /* 0x000ee40000000c00 */
[----:B------:R-:W-:Y:S06]  /*500b0*/  BAR.SYNC.DEFER_BLOCKING 0x0 ;  /* 0x0000000000007b1d */ /* 0x000fec0000010000 */
[----:B------:R1:W-:Y:S02]  /*500c0*/  STSM.16.M88.4 [R0], R244 ;  /* 0x000000f400007844 */ /* 0x0003e40000000200 */
[----:B------:R-:W-:Y:S06]  /*500d0*/  BAR.SYNC.DEFER_BLOCKING 0x0 ;  /* 0x0000000000007b1d */ /* 0x000fec0000010000 */
[----:B-1----:R-:W4:Y:S04]  /*500e0*/  LDL.LU R246, [R1+0xc44] ;  /* 0x000c440001f67983 */ /* 0x002f280000300800 */
[----:B------:R-:W2:Y:S04]  /*500f0*/  LDL.LU R236, [R1+0xf0] ;  /* 0x0000f00001ec7983 */ /* 0x000ea80000300800 */
[----:B------:R-:W2:Y:S04]  /*50100*/  LDL.LU R237, [R1+0xf8] ;  /* 0x0000f80001ed7983 */ /* 0x000ea80000300800 */
[----:B------:R-:W1:Y:S01]  /*50110*/  LDS.128 R80, [R8] ;  /* 0x0000000008507984 */ /* 0x000e620000000c00 */
[----:B------:R-:W-:Y:S01]  /*50120*/  BAR.SYNC.DEFER_BLOCKING 0x0 ;  /* 0x0000000000007b1d */ /* 0x000fe20000010000 */
[----:B------:R-:W-:Y:S01]  /*50130*/  MOV R232, R148 ;  /* 0x0000009400e87202 */ /* 0x000fe20000000f00 */
[----:B------:R-:W-:Y:S01]  /*50140*/  IMAD.MOV.U32 R233, RZ, RZ, R150 ;  /* 0x000000ffffe97224 */ /* 0x000fe200078e0096 */
[----:B------:R-:W-:Y:S01]  /*50150*/  MOV R234, R84 ;  /* 0x0000005400ea7202 */ /* 0x000fe20000000f00 */
[----:B------:R-:W-:-:S02]  /*50160*/  IMAD.MOV.U32 R235, RZ, RZ, R86 ;  /* 0x000000ffffeb7224 */ /* 0x000fc400078e0056 */
[----:B--2---:R-:W-:Y:S02]  /*50170*/  STSM.16.M88.4 [R0], R236 ;  /* 0x000000ec00007844 */ /* 0x004fe40000000200 */
[----:B------:R-:W-:Y:S06]  /*50180*/  BAR.SYNC.DEFER_BLOCKING 0x0 ;  /* 0x0000000000007b1d */ /* 0x000fec0000010000 */
[----:B------:R-:W2:Y:S02]  /*50190*/  LDS.128 R236, [R8] ;  /* 0x0000000008ec7984 */ /* 0x000ea40000000c00 */
[----:B------:R-:W-:Y:S06]  /*501a0*/  BAR.SYNC.DEFER_BLOCKING 0x0 ;  /* 0x0000000000007b1d */ /* 0x000fec0000010000 */
[----:B------:R3:W-:Y:S04]  /*501b0*/  STSM.16.M88.4 [R0], R232 ;  /* 0x000000e800007844 */ /* 0x0007e80000000200 */
[----:B---3--:R-:W3:Y:S04]  /*501c0*/  LDL.LU R232, [R1+0xf4] ;  /* 0x0000f40001e87983 */ /* 0x008ee80000300800 */
[----:B------:R-:W3:Y:S04]  /*501d0*/  LDL.LU R233, [R1+0xfc] ;  /* 0x0000fc0001e97983 */ /* 0x000ee80000300800 */
[----:B------:R-:W4:Y:S01]  /*501e0*/  LDL.LU R249, [R1+0x130] ;  /* 0x0001300001f97983 */ /* 0x000f220000300800 */
[----:B------:R-:W-:Y:S01]  /*501f0*/  MOV R234, R213 ;  /* 0x000000d500ea7202 */ /* 0x000fe20000000f00 */
[----:B------:R-:W-:Y:S01]  /*50200*/  IMAD.MOV.U32 R235, RZ, RZ, R215 ;  /* 0x000000ffffeb7224 */ /* 0x000fe200078e00d7 */
[----:B------:R-:W-:Y:S01]  /*50210*/  BAR.SYNC.DEFER_BLOCKING 0x0 ;  /* 0x0000000000007b1d */ /* 0x000fe20000010000 */
[----:B------:R-:W-:-:S02]  /*50220*/  IMAD.MOV.U32 R148, RZ, RZ, R149 ;  /* 0x000000ffff947224 */ /* 0x000fc400078e0095 */
[----:B------:R-:W-:Y:S01]  /*50230*/  IMAD.MOV.U32 R150, RZ, RZ, R85 ;  /* 0x000000ffff967224 */ /* 0x000fe200078e0055 */
[----:B------:R-:W-:Y:S02]  /*50240*/  LEA R4, P0, R2, UR4, 0x2 ;  /* 0x0000000402047c11 */ /* 0x000fe4000f8010ff */
[----:B------:R-:W-:Y:S01]  /*50250*/  LEA R6, R6, R2, 0x7 ;  /* 0x0000000206067211 */ /* 0x000fe200078e38ff */
[----:B------:R-:W2:Y:S04]  /*50260*/  LDL.LU R250, [R1+0x120] ;  /* 0x0001200001fa7983 */ /* 0x000ea80000300800 */
[----:B------:R-:W1:Y:S01]  /*50270*/  LDS.128 R212, [R8] ;  /* 0x0000000008d47984 */ /* 0x000e620000000c00 */
[----:B------:R-:W-:Y:S01]  /*50280*/  BAR.SYNC.DEFER_BLOCKING 0x0 ;  /* 0x0000000000007b1d */ /* 0x000fe20000010000 */
[----:B------:R-:W-:-:S02]  /*50290*/  MOV R149, R151 ;  /* 0x0000009700957202 */ /* 0x000fc40000000f00 */
[----:B------:R-:W-:Y:S02]  /*502a0*/  MOV R151, R87 ;  /* 0x0000005700977202 */ /* 0x000fe40000000f00 */
[----:B------:R-:W-:Y:S01]  /*502b0*/  LEA.HI.X.SX32 R5, R2, UR5, 0x2, P0 ;  /* 0x0000000502057c11 */ /* 0x000fe200080f16ff */
[----:B------:R-:W2:Y:S01]  /*502c0*/  LDL.LU R251, [R1+0x138] ;  /* 0x0001380001fb7983 */ /* 0x000ea20000300800 */
[----:B------:R-:W-:-:S03]  /*502d0*/  LEA R10, P5, R6, UR4, 0x2 ;  /* 0x00000004060a7c11 */ /* 0x000fc6000f8a10ff */
[----:B------:R-:W2:Y:S01]  /*502e0*/  LDL.LU R252, [R1+0x13c] ;  /* 0x00013c0001fc7983 */ /* 0x000ea20000300800 */
[----:B------:R-:W-:-:S03]  /*502f0*/  VIADD R2, R3, 0x5 ;  /* 0x0000000503027836 */ /* 0x000fc60000000000 */
[----:B------:R-:W2:Y:S01]  /*50300*/  LDL.LU R244, [R1+0x12c] ;  /* 0x00012c0001f47983 */ /* 0x000ea20000300800 */
[----:B------:R-:W-:Y:S01]  /*50310*/  LEA.HI.X.SX32 R11, R6, UR5, 0x2, P5 ;  /* 0x00000005060b7c11 */ /* 0x000fe2000a8f16ff */
[----:B------:R-:W-:Y:S02]  /*50320*/  ULDC.64 UR4, c[0x0][0x228] ;  /* 0x00008a0000047ab9 */ /* 0x000fe40000000a00 */
[----:B------:R-:W2:Y:S04]  /*50330*/  LDL.LU R245, [R1+0x11c] ;  /* 0x00011c0001f57983 */ /* 0x000ea80000300800 */
[----:B------:R-:W2:Y:S04]  /*50340*/  LDL.LU R247, [R1+0x10c] ;  /* 0x00010c0001f77983 */ /* 0x000ea80000300800 */
[----:B---3--:R3:W-:Y:S01]  /*50350*/  STSM.16.M88.4 [R0], R232 ;  /* 0x000000e800007844 */ /* 0x0087e20000000200 */
[----:B------:R-:W-:Y:S06]  /*50360*/  BAR.SYNC.DEFER_BLOCKING 0x0 ;  /* 0x0000000000007b1d */ /* 0x000fec0000010000 */
[----:B---3--:R-:W3:Y:S04]  /*50370*/  LDL.LU R234, [R1+0x114] ;  /* 0x0001140001ea7983 */ /* 0x008ee80000300800 */
[----:B------:R-:W3:Y:S04]  /*50380*/  LDL.LU R235, [R1+0x104] ;  /* 0x0001040001eb7983 */ /* 0x000ee80000300800 */
[----:B------:R-:W3:Y:S04]  /*50390*/  LDL.LU R6, [R1+0x124] ;  /* 0x0001240001067983 */ /* 0x000ee80000300800 */
[----:B------:R-:W1:Y:S01]  /*503a0*/  LDS.128 R84, [R8] ;  /* 0x0000000008547984 */ /* 0x000e620000000c00 */
[----:B------:R-:W-:Y:S06]  /*503b0*/  BAR.SYNC.DEFER_BLOCKING 0x0 ;  /* 0x0000000000007b1d */ /* 0x000fec0000010000 */
[----:B------:R4:W-:Y:S02]  /*503c0*/  STSM.16.M88.4 [R0], R148 ;  /* 0x0000009400007844 */ /* 0x0009e40000000200 */
[----:B----4-:R-:W-:-:S04]  /*503d0*/  IMAD R150, R3, UR26, RZ ;  /* 0x0000001a03967c24 */ /* 0x010fc8000f8e02ff */
[----:B------:R-:W-:Y:S01]  /*503e0*/  IMAD.WIDE R232, R150, 0x4, R4 ;  /* 0x0000000496e87825 */ /* 0x000fe200078e0204 */
[----:B------:R-:W-:Y:S06]  /*503f0*/  BAR.SYNC.DEFER_BLOCKING 0x0 ;  /* 0x0000000000007b1d */ /* 0x000fec0000010000 */
[----:B------:R4:W-:Y:S01]  /*50400*/  @P3 STG.E desc[UR8][R232.64], R249 ;  /* 0x000000f9e8003986 */ /* 0x0009e2000c101908 */
[----:B------:R-:W-:-:S03]  /*50410*/  ISETP.GE.AND P3, PT, R2, R246, PT ;  /* 0x000000f60200720c */ /* 0x000fc60003f66270 */
[----:B----4-:R-:W4:Y:S04]  /*50420*/  LDL.LU R249, [R1+0xf58] ;  /* 0x000f580001f97983 */ /* 0x010f280000300800 */
[----:B------:R-:W3:Y:S04]  /*50430*/  LDL.LU R232, [R1+0x100] ;  /* 0x0001000001e87983 */ /* 0x000ee80000300800 */
[----:B------:R-:W4:Y:S04]  /*50440*/  LDL.LU R233, [R1+0x134] ;  /* 0x0001340001e97983 */ /* 0x000f280000300800 */
[----:B------:R-:W3:Y:S01]  /*50450*/  LDL.LU R2, [R1+0x110] ;  /* 0x0001100001027983 */ /* 0x000ee20000300800 */
[----:B------:R-:W-:-:S02]  /*50460*/  ISETP.GE.AND P0, PT, R3, R246, PT ;  /* 0x000000f60300720c */ /* 0x000fc40003f06270 */
[----:B------:R-:W-:Y:S02]  /*50470*/  ISETP.LT.AND P5, PT, R7, UR22, !P4 ;  /* 0x0000001607007c0c */ /* 0x000fe4000e7a1270 */
[C---:B------:R-:W-:Y:S02]  /*50480*/  ISETP.LT.AND P0, PT, R9.reuse, UR24, !P0 ;  /* 0x0000001809007c0c */ /* 0x040fe4000c701270 */
[C---:B------:R-:W-:Y:S01]  /*50490*/  IADD3 R0, R150.reuse, UR26, RZ ;  /* 0x0000001a96007c10 */ /* 0x040fe2000fffe0ff */
[----:B------:R-:W-:Y:S01]  /*504a0*/  IMAD.WIDE R150, R150, 0x4, R10 ;  /* 0x0000000496967825 */ /* 0x000fe200078e020a */
[----:B------:R-:W-:-:S03]  /*504b0*/  ISETP.LT.AND P4, PT, R9, UR20, !P4 ;  /* 0x0000001409007c0c */ /* 0x000fc6000e781270 */
[----:B------:R-:W-:-:S06]  /*504c0*/  IMAD.WIDE R148, R0, 0x4, R4 ;  /* 0x0000000400947825 */ /* 0x000fcc00078e0204 */
[----:B--2---:R2:W-:Y:S01]  /*504d0*/  @P0 STG.E desc[UR8][R150.64], R250 ;  /* 0x000000fa96000986 */ /* 0x0045e2000c101908 */
[----:B------:R-:W-:Y:S01]  /*504e0*/  ISETP.LT.AND P0, PT, R7, UR14, !P2 ;  /* 0x0000000e07007c0c */ /* 0x000fe2000d701270 */
[----:B--2---:R-:W-:Y:S01]  /*504f0*/  VIADD R150, R0, UR26 ;  /* 0x0000001a00967c36 */ /* 0x004fe20008000000 */
[----:B------:R-:W-:Y:S01]  /*50500*/  ISETP.LT.AND P2, PT, R9, UR12, !P2 ;  /* 0x0000000c09007c0c */ /* 0x000fe2000d741270 */
[----:B------:R-:W2:Y:S01]  /*50510*/  LDL.LU R250, [R1+0xf54] ;  /* 0x000f540001fa7983 */ /* 0x000ea20000300800 */
[----:B------:R-:W-:-:S03]  /*50520*/  ULDC UR12, c[0x0][0x228] ;  /* 0x00008a00000c7ab9 */ /* 0x000fc60000000800 */
[----:B---3--:R3:W-:Y:S01]  /*50530*/  @P5 STG.E desc[UR8][R148.64], R2 ;  /* 0x0000000294005986 */ /* 0x0087e2000c101908 */
[----:B------:R-:W-:Y:S02]  /*50540*/  ISETP.LT.AND P5, PT, R7, UR18, !P6 ;  /* 0x0000001207007c0c */ /* 0x000fe4000f7a1270 */
[----:B------:R-:W-:Y:S01]  /*50550*/  ISETP.LT.AND P6, PT, R9, UR16, !P6 ;  /* 0x0000001009007c0c */ /* 0x000fe2000f7c1270 */
[----:B---3--:R-:W-:-:S05]  /*50560*/  IMAD.WIDE R148, R0, 0x4, R10 ;  /* 0x0000000400947825 */ /* 0x008fca00078e020a */
[----:B------:R3:W-:Y:S01]  /*50570*/  @P4 STG.E desc[UR8][R148.64], R232 ;  /* 0x000000e894004986 */ /* 0x0007e2000c101908 */
[C---:B------:R-:W-:Y:S02]  /*50580*/  VIADD R2, R150.reuse, UR26 ;  /* 0x0000001a96027c36 */ /* 0x040fe40008000000 */
[----:B---3--:R-:W-:-:S04]  /*50590*/  IMAD.WIDE R148, R150, 0x4, R4 ;  /* 0x0000000496947825 */ /* 0x008fc800078e0204 */
[----:B------:R-:W-:Y:S01]  /*505a0*/  IMAD.WIDE R150, R150, 0x4, R10 ;  /* 0x0000000496967825 */ /* 0x000fe200078e020a */
[----:B----4-:R3:W-:Y:S04]  /*505b0*/  @P5 STG.E desc[UR8][R148.64], R233 ;  /* 0x000000e994005986 */ /* 0x0107e8000c101908 */
[----:B------:R4:W-:Y:S01]  /*505c0*/  @P6 STG.E desc[UR8][R150.64], R6 ;  /* 0x0000000696006986 */ /* 0x0009e2000c101908 */
[----:B---3--:R-:W-:Y:S01]  /*505d0*/  IMAD.WIDE R148, R2, 0x4, R4 ;  /* 0x0000000402947825 */ /* 0x008fe200078e0204 */
[----:B------:R-:W-:-:S04]  /*505e0*/  IADD3 R0, R3, 0x6, RZ ;  /* 0x0000000603007810 */ /* 0x000fc80007ffe0ff */
[----:B------:R3:W-:Y:S01]  /*505f0*/  @P0 STG.E desc[UR8][R148.64], R234 ;  /* 0x000000ea94000986 */ /* 0x0007e2000c101908 */
[----:B------:R-:W-:Y:S01]  /*50600*/  ISETP.LT.AND P0, PT, R7, UR10, !P1 ;  /* 0x0000000a07007c0c */ /* 0x000fe2000cf01270 */
[C---:B----4-:R-:W-:Y:S01]  /*50610*/  VIADD R6, R3.reuse, 0x8 ;  /* 0x0000000803067836 */ /* 0x050fe20000000000 */
[----:B------:R-:W-:Y:S01]  /*50620*/  ISETP.GE.AND P4, PT, R0, R246, PT ;  /* 0x000000f60000720c */ /* 0x000fe20003f86270 */
[----:B------:R-:W-:Y:S01]  /*50630*/  ULDC UR10, c[0x0][0x228] ;  /* 0x00008a00000a7ab9 */ /* 0x000fe20000000800 */
[----:B------:R-:W-:Y:S01]  /*50640*/  IADD3 R0, R3, 0x7, RZ ;  /* 0x0000000703007810 */ /* 0x000fe20007ffe0ff */
[C---:B---3--:R-:W-:Y:S01]  /*50650*/  IMAD.WIDE R148, R2.reuse, 0x4, R10 ;  /* 0x0000000402947825 */ /* 0x048fe200078e020a */
[----:B------:R-:W-:-:S04]  /*50660*/  IADD3 R2, R2, UR26, RZ ;  /* 0x0000001a02027c10 */ /* 0x000fc8000fffe0ff */
[----:B------:R3:W-:Y:S01]  /*50670*/  @P2 STG.E desc[UR8][R148.64], R235 ;  /* 0x000000eb94002986 */ /* 0x0007e2000c101908 */
[-C--:B------:R-:W-:Y:S01]  /*50680*/  ISETP.GE.AND P2, PT, R6, R246.reuse, PT ;  /* 0x000000f60600720c */ /* 0x080fe20003f46270 */
[----:B------:R-:W-:Y:S01]  /*50690*/  IMAD.WIDE R232, R2, 0x4, R10 ;  /* 0x0000000402e87825 */ /* 0x000fe200078e020a */
[-C--:B------:R-:W-:Y:S02]  /*506a0*/  ISETP.GE.AND P5, PT, R0, R246.reuse, PT ;  /* 0x000000f60000720c */ /* 0x080fe40003fa6270 */
[----:B------:R-:W-:Y:S01]  /*506b0*/  IADD3 R6, R3, 0x9, RZ ;  /* 0x0000000903067810 */ /* 0x000fe20007ffe0ff */
[C---:B------:R-:W-:Y:S02]  /*506c0*/  VIADD R0, R2.reuse, UR26 ;  /* 0x0000001a02007c36 */ /* 0x040fe40008000000 */
[----:B---3--:R-:W-:Y:S02]  /*506d0*/  IMAD.WIDE R234, R2, 0x4, R4 ;  /* 0x0000000402ea7825 */ /* 0x008fe400078e0204 */
[----:B------:R-:W3:Y:S04]  /*506e0*/  LDL.LU R2, [R1+0x108] ;  /* 0x0001080001027983 */ /* 0x000ee80000300800 */
[----:B------:R4:W-:Y:S01]  /*506f0*/  @P0 STG.E desc[UR8][R234.64], R251 ;  /* 0x000000fbea000986 */ /* 0x0009e2000c101908 */
[----:B------:R-:W-:-:S03]  /*50700*/  ISETP.GE.AND P0, PT, R6, R246, PT ;  /* 0x000000f60600720c */ /* 0x000fc60003f06270 */
[----:B----4-:R-:W4:Y:S04]  /*50710*/  LDL.LU R251, [R1+0xf50] ;  /* 0x000f500001fb7983 */ /* 0x010f280000300800 */
[----:B------:R-:W2:Y:S04]  /*50720*/  LDL.LU R235, [R1+0x118] ;  /* 0x0001180001eb7983 */ /* 0x000ea80000300800 */
[----:B------:R-:W4:Y:S04]  /*50730*/  LDL.LU R234, [R1+0x10] ;  /* 0x0000100001ea7983 */ /* 0x000f280000300800 */
[----:B------:R-:W3:Y:S01]  /*50740*/  LDL.LU R6, [R1+0x128] ;  /* 0x0001280001067983 */ /* 0x000ee20000300800 */
[----:B------:R-:W-:-:S02]  /*50750*/  ISETP.LT.AND P1, PT, R9, UR6, !P1 ;  /* 0x0000000609007c0c */ /* 0x000fc4000cf21270 */
[----:B------:R-:W-:Y:S01]  /*50760*/  ISETP.LT.AND P6, PT, R7, UR4, !P3 ;  /* 0x0000000407007c0c */ /* 0x000fe2000dfc1270 */
[C---:B------:R-:W-:Y:S01]  /*50770*/  IMAD.WIDE R150, R0.reuse, 0x4, R4 ;  /* 0x0000000400967825 */ /* 0x040fe200078e0204 */
[----:B------:R-:W-:Y:S01]  /*50780*/  ISETP.LT.AND P3, PT, R9, UR28, !P3 ;  /* 0x0000001c09007c0c */ /* 0x000fe2000df61270 */
[----:B------:R-:W-:Y:S01]  /*50790*/  ULDC UR4, c[0x0][0x228] ;  /* 0x00008a0000047ab9 */ /* 0x000fe20000000800 */
[----:B------:R-:W-:Y:S01]  /*507a0*/  ULDC UR6, c[0x0][0x228] ;  /* 0x00008a0000067ab9 */ /* 0x000fe20000000800 */
[----:B------:R-:W-:-:S06]  /*507b0*/  IMAD.WIDE R148, R0, 0x4, R10 ;  /* 0x0000000400947825 */ /* 0x000fcc00078e020a */
[----:B---3--:R3:W-:Y:S01]  /*507c0*/  @P1 STG.E desc[UR8][R232.64], R6 ;  /* 0x00000006e8001986 */ /* 0x0087e2000c101908 */
[----:B------:R-:W-:-:S03]  /*507d0*/  ISETP.LT.AND P1, PT, R7, UR30, !P4 ;  /* 0x0000001e07007c0c */ /* 0x000fc6000e721270 */
[----:B--2---:R-:W-:Y:S04]  /*507e0*/  @P6 STG.E desc[UR8][R150.64], R235 ;  /* 0x000000eb96006986 */ /* 0x004fe8000c101908 */
[----:B------:R2:W-:Y:S01]  /*507f0*/  @P3 STG.E desc[UR8][R148.64], R2 ;  /* 0x0000000294003986 */ /* 0x0005e2000c101908 */
[----:B---3--:R-:W-:-:S04]  /*50800*/  VIADD R232, R0, UR26 ;  /* 0x0000001a00e87c36 */ /* 0x008fc80008000000 */
[----:B--2---:R-:W-:-:S05]  /*50810*/  IMAD.WIDE R148, R232, 0x4, R4 ;  /* 0x00000004e8947825 */ /* 0x004fca00078e0204 */
[----:B------:R2:W-:Y:S04]  /*50820*/  @P1 STG.E desc[UR8][R148.64], R252 ;  /* 0x000000fc94001986 */ /* 0x0005e8000c101908 */
[----:B--2---:R-:W2:Y:S01]  /*50830*/  LDL.LU R252, [R1] ;  /* 0x0000000001fc7983 */ /* 0x004ea20000300800 */
[----:B------:R-:W-:Y:S01]  /*50840*/  ISETP.LT.AND P4, PT, R9, UR4, !P4 ;  /* 0x0000000409007c0c */ /* 0x000fe2000e781270 */
[C---:B------:R-:W-:Y:S01]  /*50850*/  VIADD R0, R232.reuse, UR26 ;  /* 0x0000001ae8007c36 */ /* 0x040fe20008000000 */
[----:B------:R-:W-:Y:S01]  /*50860*/  ISETP.LT.AND P6, PT, R7, UR6, !P5 ;  /* 0x0000000607007c0c */ /* 0x000fe2000efc1270 */
[----:B------:R-:W-:Y:S01]  /*50870*/  IMAD.WIDE R232, R232, 0x4, R10 ;  /* 0x00000004e8e87825 */ /* 0x000fe200078e020a */
[----:B------:R-:W-:Y:S01]  /*50880*/  ULDC UR4, c[0x0][0x228] ;  /* 0x00008a0000047ab9 */ /* 0x000fe20000000800 */
[----:B------:R-:W-:Y:S01]  /*50890*/  ISETP.LT.AND P5, PT, R9, UR10, !P5 ;  /* 0x0000000a09007c0c */ /* 0x000fe2000efa1270 */
[----:B------:R-:W3:Y:S01]  /*508a0*/  LDL.LU R6, [R1+0x4] ;  /* 0x0000040001067983 */ /* 0x000ee20000300800 */
[C---:B------:R-:W-:Y:S01]  /*508b0*/  IMAD.WIDE R150, R0.reuse, 0x4, R4 ;  /* 0x0000000400967825 */ /* 0x040fe200078e0204 */
[C---:B------:R-:W-:Y:S01]  /*508c0*/  IADD3 R235, R0.reuse, UR26, RZ ;  /* 0x0000001a00eb7c10 */ /* 0x040fe2000fffe0ff */
[----:B------:R-:W-:Y:S01]  /*508d0*/  ULDC UR6, c[0x0][0x228] ;  /* 0x00008a0000067ab9 */ /* 0x000fe20000000800 */
[----:B------:R-:W-:Y:S01]  /*508e0*/  IADD3 R2, R3, 0xa, RZ ;  /* 0x0000000a03027810 */ /* 0x000fe20007ffe0ff */
[----:B------:R-:W-:Y:S01]  /*508f0*/  IMAD.WIDE R148, R0, 0x4, R10 ;  /* 0x0000000400947825 */ /* 0x000fe200078e020a */
[----:B------:R-:W-:Y:S01]  /*50900*/  ULDC UR10, c[0x0][0x228] ;  /* 0x00008a00000a7ab9 */ /* 0x000fe20000000800 */
[----:B------:R-:W-:Y:S01]  /*50910*/  @P4 STG.E desc[UR8][R232.64], R244 ;  /* 0x000000f4e8004986 */ /* 0x000fe2000c101908 */
[----:B------:R-:W-:Y:S01]  /*50920*/  ISETP.LT.AND P4, PT, R7, UR4, !P2 ;  /* 0x0000000407007c0c */ /* 0x000fe2000d781270 */
[----:B------:R-:W-:-:S02]  /*50930*/  ULDC UR4, c[0x0][0x228] ;  /* 0x00008a0000047ab9 */ /* 0x000fc40000000800 */
[----:B------:R-:W-:Y:S01]  /*50940*/  ISETP.LT.AND P2, PT, R9, UR4, !P2 ;  /* 0x0000000409007c0c */ /* 0x000fe2000d741270 */
[----:B------:R1:W-:Y:S01]  /*50950*/  @P6 STG.E desc[UR8][R150.64], R245 ;  /* 0x000000f596006986 */ /* 0x0003e2000c101908 */
[----:B------:R-:W-:Y:S01]  /*50960*/  ISETP.GE.AND P3, PT, R2, R246, PT ;  /* 0x000000f60200720c */ /* 0x000fe20003f66270 */
[----:B------:R-:W-:Y:S02]  /*50970*/  ULDC UR4, c[0x0][0x228] ;  /* 0x00008a0000047ab9 */ /* 0x000fe40000000800 */
[----:B------:R4:W-:Y:S01]  /*50980*/  @P5 STG.E desc[UR8][R148.64], R247 ;  /* 0x000000f794005986 */ /* 0x0009e2000c101908 */
[----:B-1----:R-:W-:-:S03]  /*50990*/  IMAD.WIDE R150, R235, 0x4, R4 ;  /* 0x00000004eb967825 */ /* 0x002fc600078e0204 */
[----:B------:R-:W3:Y:S01]  /*509a0*/  LDL.LU R245, [R1+0x18] ;  /* 0x0000180001f57983 */ /* 0x000ee20000300800 */
[----:B----4-:R-:W-:-:S03]  /*509b0*/  VIADD R148, R235, UR26 ;  /* 0x0000001aeb947c36 */ /* 0x010fc60008000000 */
[----:B------:R1:W-:Y:S04]  /*509c0*/  @P4 STG.E desc[UR8][R150.64], R234 ;  /* 0x000000ea96004986 */ /* 0x0003e8000c101908 */
[----:B------:R-:W4:Y:S04]  /*509d0*/  LDL.LU R244, [R1+0x8] ;  /* 0x0000080001f47983 */ /* 0x000f280000300800 */
[----:B------:R-:W4:Y:S01]  /*509e0*/  LDL.LU R247, [R1+0x1c] ;  /* 0x00001c0001f77983 */ /* 0x000f220000300800 */
[----:B-1----:R-:W-:-:S05]  /*509f0*/  IMAD.WIDE R234, R235, 0x4, R10 ;  /* 0x00000004ebea7825 */ /* 0x002fca00078e020a */
[----:B--2---:R1:W-:Y:S04]  /*50a00*/  @P2 STG.E desc[UR8][R234.64], R252 ;  /* 0x000000fcea002986 */ /* 0x0043e8000c101908 */
[----:B-1----:R-:W2:Y:S04]  /*50a10*/  LDL.LU R252, [R1+0xf4c] ;  /* 0x000f4c0001fc7983 */ /* 0x002ea80000300800 */
[----:B------:R-:W3:Y:S01]  /*50a20*/  LDL.LU R235, [R1+0x14] ;  /* 0x0000140001eb7983 */ /* 0x000ee20000300800 */
[----:B------:R-:W-:Y:S02]  /*50a30*/  ISETP.LT.AND P5, PT, R7, UR6, !P0 ;  /* 0x0000000607007c0c */ /* 0x000fe4000c7a1270 */
[----:B------:R-:W-:-:S02]  /*50a40*/  IADD3 R2, R3, 0xb, RZ ;  /* 0x0000000b03027810 */ /* 0x000fc40007ffe0ff */
[----:B------:R-:W-:Y:S01]  /*50a50*/  ISETP.LT.AND P6, PT, R7, UR12, !P3 ;  /* 0x0000000c07007c0c */ /* 0x000fe2000dfc1270 */
[C---:B------:R-:W-:Y:S01]  /*50a60*/  IMAD.WIDE R232, R148.reuse, 0x4, R4 ;  /* 0x0000000494e87825 */ /* 0x040fe200078e0204 */
[----:B------:R-:W-:Y:S01]  /*50a70*/  ISETP.LT.AND P0, PT, R9, UR10, !P0 ;  /* 0x0000000a09007c0c */ /* 0x000fe2000c701270 */
[----:B------:R-:W-:Y:S01]  /*50a80*/  ULDC UR6, c[0x0][0x228] ;  /* 0x00008a0000067ab9 */ /* 0x000fe20000000800 */
[----:B------:R-:W-:Y:S02]  /*50a90*/  IADD3 R0, R148, UR26, RZ ;  /* 0x0000001a94007c10 */ /* 0x000fe4000fffe0ff */
[-C--:B------:R-:W-:Y:S01]  /*50aa0*/  ISETP.GE.AND P1, PT, R2, R246.reuse, PT ;  /* 0x000000f60200720c */ /* 0x080fe20003f26270 */
[----:B------:R-:W-:Y:S01]  /*50ab0*/  VIADD R2, R3, 0xc ;  /* 0x0000000c03027836 */ /* 0x000fe20000000000 */
[----:B------:R-:W-:Y:S01]  /*50ac0*/  ISETP.LT.AND P3, PT, R9, UR4, !P3 ;  /* 0x0000000409007c0c */ /* 0x000fe2000df61270 */
[----:B------:R-:W-:Y:S01]  /*50ad0*/  IMAD.WIDE R148, R148, 0x4, R10 ;  /* 0x0000000494947825 */ /* 0x000fe200078e020a */
[----:B------:R1:W-:Y:S01]  /*50ae0*/  @P5 STG.E desc[UR8][R232.64], R248 ;  /* 0x000000f8e8005986 */ /* 0x0003e2000c101908 */
[----:B------:R-:W-:Y:S01]  /*50af0*/  ULDC UR4, c[0x0][0x228] ;  /* 0x00008a0000047ab9 */ /* 0x000fe20000000800 */
[----:B------:R-:W-:Y:S01]  /*50b00*/  ISETP.LT.AND P5, PT, R7, UR6, !P1 ;  /* 0x0000000607007c0c */ /* 0x000fe2000cfa1270 */
[----:B------:R-:W-:Y:S01]  /*50b10*/  IMAD.WIDE R150, R0, 0x4, R4 ;  /* 0x0000000400967825 */ /* 0x000fe200078e0204 */
[----:B------:R-:W-:Y:S01]  /*50b20*/  ISETP.LT.AND P1, PT, R9, UR4, !P1 ;  /* 0x0000000409007c0c */ /* 0x000fe2000cf21270 */
[----:B------:R-:W-:Y:S01]  /*50b30*/  ULDC UR10, c[0x0][0x228] ;  /* 0x00008a00000a7ab9 */ /* 0x000fe20000000800 */
[-C--:B------:R-:W-:Y:S01]  /*50b40*/  ISETP.GE.AND P4, PT, R2, R246.reuse, PT ;  /* 0x000000f60200720c */ /* 0x080fe20003f86270 */
[----:B------:R4:W-:Y:S01]  /*50b50*/  @P0 STG.E desc[UR8][R148.64], R240 ;  /* 0x000000f094000986 */ /* 0x0009e2000c101908 */
[C---:B------:R-:W-:Y:S01]  /*50b60*/  VIADD R2, R3.reuse, 0xd ;  /* 0x0000000d03027836 */ /* 0x040fe20000000000 */
[----:B------:R-:W-:Y:S01]  /*50b70*/  ULDC UR4, c[0x0][0x228] ;  /* 0x00008a0000047ab9 */ /* 0x000fe20000000800 */
[----:B------:R-:W-:Y:S01]  /*50b80*/  ULDC UR6, c[0x0][0x228] ;  /* 0x00008a0000067ab9 */ /* 0x000fe20000000800 */
[----:B------:R-:W-:Y:S01]  /*50b90*/  ULDC UR12, c[0x0][0x228] ;  /* 0x00008a00000c7ab9 */ /* 0x000fe20000000800 */
[----:B-1----:R-:W-:Y:S01]  /*50ba0*/  VIADD R233, R0, UR26 ;  /* 0x0000001a00e97c36 */ /* 0x002fe20008000000 */
[----:B------:R-:W-:Y:S01]  /*50bb0*/  ISETP.GE.AND P2, PT, R2, R246, PT ;  /* 0x000000f60200720c */ /* 0x000fe20003f46270 */
[----:B----4-:R-:W-:Y:S01]  /*50bc0*/  IMAD.WIDE R148, R0, 0x4, R10 ;  /* 0x0000000400947825 */ /* 0x010fe200078e020a */
[----:B------:R-:W-:-:S03]  /*50bd0*/  IADD3 R2, R3, 0xe, RZ ;  /* 0x0000000e03027810 */ /* 0x000fc60007ffe0ff */
[C---:B------:R-:W-:Y:S01]  /*50be0*/  VIADD R0, R3.reuse, 0xf ;  /* 0x0000000f03007836 */ /* 0x040fe20000000000 */
[----:B------:R-:W-:Y:S01]  /*50bf0*/  ISETP.GE.AND P0, PT, R2, R246, PT ;  /* 0x000000f60200720c */ /* 0x000fe20003f06270 */
[----:B------:R-:W-:Y:S01]  /*50c00*/  VIADD R2, R3, 0x11 ;  /* 0x0000001103027836 */ /* 0x000fe20000000000 */
[----:B---3--:R1:W-:Y:S01]  /*50c10*/  @P6 STG.E desc[UR8][R150.64], R235 ;  /* 0x000000eb96006986 */ /* 0x0083e2000c101908 */
[----:B------:R-:W-:Y:S01]  /*50c20*/  ISETP.LT.AND P6, PT, R7, UR10, !P4 ;  /* 0x0000000a07007c0c */ /* 0x000fe2000e7c1270 */
[----:B------:R-:W-:Y:S01]  /*50c30*/  ULDC UR10, c[0x0][0x228] ;  /* 0x00008a00000a7ab9 */ /* 0x000fe20000000800 */
[----:B------:R-:W-:Y:S01]  /*50c40*/  ISETP.LT.AND P4, PT, R9, UR4, !P4 ;  /* 0x0000000409007c0c */ /* 0x000fe2000e781270 */
[----:B------:R3:W-:Y:S01]  /*50c50*/  @P3 STG.E desc[UR8][R148.64], R6 ;  /* 0x0000000694003986 */ /* 0x0007e2000c101908 */
[----:B------:R-:W-:Y:S01]  /*50c60*/  ULDC UR4, c[0x0][0x228] ;  /* 0x00008a0000047ab9 */ /* 0x000fe20000000800 */
[C---:B-1----:R-:W-:Y:S01]  /*50c70*/  IADD3 R235, R233.reuse, UR26, RZ ;  /* 0x0000001ae9eb7c10 */ /* 0x042fe2000fffe0ff */
[----:B------:R-:W-:-:S04]  /*50c80*/  IMAD.WIDE R150, R233, 0x4, R4 ;  /* 0x00000004e9967825 */ /* 0x000fc800078e0204 */
[----:B------:R-:W-:Y:S01]  /*50c90*/  IMAD.WIDE R232, R233, 0x4, R10 ;  /* 0x00000004e9e87825 */ /* 0x000fe200078e020a */
[----:B------:R1:W-:Y:S03]  /*50ca0*/  @P5 STG.E desc[UR8][R150.64], R249 ;  /* 0x000000f996005986 */ /* 0x0003e6000c101908 */
[----:B---3--:R-:W-:Y:S01]  /*50cb0*/  IMAD.WIDE R148, R235, 0x4, R4 ;  /* 0x00000004eb947825 */ /* 0x008fe200078e0204 */
[----:B------:R-:W-:Y:S01]  /*50cc0*/  @P1 STG.E desc[UR8][R232.64], R241 ;  /* 0x000000f1e8001986 */ /* 0x000fe2000c101908 */
[----:B------:R-:W-:Y:S01]  /*50cd0*/  ISETP.LT.AND P1, PT, R7, UR4, !P2 ;  /* 0x0000000407007c0c */ /* 0x000fe2000d721270 */
[----:B------:R-:W-:Y:S02]  /*50ce0*/  ULDC UR4, c[0x0][0x228] ;  /* 0x00008a0000047ab9 */ /* 0x000fe40000000800 */
[----:B------:R-:W-:Y:S01]  /*50cf0*/  ISETP.LT.AND P2, PT, R9, UR4, !P2 ;  /* 0x0000000409007c0c */ /* 0x000fe2000d741270 */
[----:B------:R3:W-:Y:S01]  /*50d00*/  @P6 STG.E desc[UR8][R148.64], R245 ;  /* 0x000000f594006986 */ /* 0x0007e2000c101908 */
[----:B------:R-:W-:Y:S01]  /*50d10*/  ISETP.LT.AND P6, PT, R7, UR6, !P0 ;  /* 0x0000000607007c0c */ /* 0x000fe2000c7c1270 */
[----:B------:R-:W-:Y:S01]  /*50d20*/  ULDC UR4, c[0x0][0x228] ;  /* 0x00008a0000047ab9 */ /* 0x000fe20000000800 */
[----:B-1----:R-:W-:Y:S01]  /*50d30*/  IMAD.WIDE R150, R235, 0x4, R10 ;  /* 0x00000004eb967825 */ /* 0x002fe200078e020a */
[----:B------:R-:W-:Y:S01]  /*50d40*/  ISETP.GE.AND P3, PT, R0, R246, PT ;  /* 0x000000f60000720c */ /* 0x000fe20003f66270 */
[----:B------:R-:W-:Y:S01]  /*50d50*/  ULDC UR6, c[0x0][0x228] ;  /* 0x00008a0000067ab9 */ /* 0x000fe20000000800 */
[----:B------:R-:W-:-:S02]  /*50d60*/  IADD3 R0, R3, 0x10, RZ ;  /* 0x0000001003007810 */ /* 0x000fc40007ffe0ff */
[----:B---3--:R-:W-:Y:S02]  /*50d70*/  IADD3 R245, R235, UR26, RZ ;  /* 0x0000001aebf57c10 */ /* 0x008fe4000fffe0ff */
[----:B------:R-:W-:Y:S01]  /*50d80*/  ISETP.LT.AND P0, PT, R9, UR4, !P0 ;  /* 0x0000000409007c0c */ /* 0x000fe2000c701270 */
[----:B------:R-:W-:Y:S01]  /*50d90*/  @P4 STG.E desc[UR8][R150.64], R244 ;  /* 0x000000f496004986 */ /* 0x000fe2000c101908 */
[----:B------:R-:W-:Y:S01]  /*50da0*/  ISETP.GE.AND P5, PT, R0, R246, PT ;  /* 0x000000f60000720c */ /* 0x000fe20003fa6270 */
[----:B------:R-:W-:Y:S01]  /*50db0*/  IMAD.WIDE R148, R245, 0x4, R4 ;  /* 0x00000004f5947825 */ /* 0x000fe200078e0204 */
[----:B------:R-:W-:-:S03]  /*50dc0*/  ULDC UR4, c[0x0][0x228] ;  /* 0x00008a0000047ab9 */ /* 0x000fc60000000800 */
[C---:B------:R-:W-:Y:S01]  /*50dd0*/  IMAD.WIDE R232, R245.reuse, 0x4, R10 ;  /* 0x00000004f5e87825 */ /* 0x040fe200078e020a */
[----:B------:R1:W-:Y:S03]  /*50de0*/  @P1 STG.E desc[UR8][R148.64], R250 ;  /* 0x000000fa94001986 */ /* 0x0003e6000c101908 */
[----:B------:R-:W-:Y:S01]  /*50df0*/  VIADD R241, R245, UR26 ;  /* 0x0000001af5f17c36 */ /* 0x000fe20008000000 */
[----:B------:R-:W-:Y:S01]  /*50e00*/  IADD3 R0, R3, 0x7f, RZ ;  /* 0x0000007f03007810 */ /* 0x000fe20007ffe0ff */
[----:B------:R3:W-:Y:S01]  /*50e10*/  @P2 STG.E desc[UR8][R232.64], R242 ;  /* 0x000000f2e8002986 */ /* 0x0007e2000c101908 */
[----:B------:R-:W-:Y:S01]  /*50e20*/  ISETP.LT.AND P2, PT, R7, UR4, !P3 ;  /* 0x0000000407007c0c */ /* 0x000fe2000df41270 */
[----:B------:R-:W-:Y:S01]  /*50e30*/  IMAD.WIDE R234, R241, 0x4, R4 ;  /* 0x00000004f1ea7825 */ /* 0x000fe200078e0204 */
[----:B------:R-:W-:Y:S01]  /*50e40*/  ISETP.GE.AND P1, PT, R0, UR29, PT ;  /* 0x0000001d00007c0c */ /* 0x000fe2000bf26270 */
[----:B------:R-:W-:-:S02]  /*50e50*/  ULDC UR4, c[0x0][0x22c] ;  /* 0x00008b0000047ab9 */ /* 0x000fc40000000800 */
[C---:B-1----:R-:W-:Y:S01]  /*50e60*/  IMAD.WIDE R148, R241.reuse, 0x4, R10 ;  /* 0x00000004f1947825 */ /* 0x042fe200078e020a */
[----:B------:R-:W-:Y:S01]  /*50e70*/  IADD3 R241, R241, UR26, RZ ;  /* 0x0000001af1f17c10 */ /* 0x000fe2000fffe0ff */
[----:B------:R1:W-:Y:S01]  /*50e80*/  @P6 STG.E desc[UR8][R234.64], R247 ;  /* 0x000000f7ea006986 */ /* 0x0003e2000c101908 */
[----:B------:R-:W-:Y:S01]  /*50e90*/  ISETP.LT.AND P3, PT, R9, UR6, !P3 ;  /* 0x0000000609007c0c */ /* 0x000fe2000df61270 */
[----:B------:R-:W-:Y:S01]  /*50ea0*/  VIADD R0, R3, 0x12 ;  /* 0x0000001203007836 */ /* 0x000fe20000000000 */
[----:B------:R-:W-:Y:S01]  /*50eb0*/  ISETP.LT.AND P6, PT, R7, UR10, !P5 ;  /* 0x0000000a07007c0c */ /* 0x000fe2000efc1270 */
[----:B--2---:R2:W-:Y:S01]  /*50ec0*/  @P0 STG.E desc[UR8][R148.64], R252 ;  /* 0x000000fc94000986 */ /* 0x0045e2000c101908 */
[C---:B------:R-:W-:Y:S01]  /*50ed0*/  IMAD.WIDE R150, R241.reuse, 0x4, R4 ;  /* 0x00000004f1967825 */ /* 0x040fe200078e0204 */
[----:B------:R-:W-:Y:S01]  /*50ee0*/  ISETP.GE.AND P4, PT, R2, R246, PT ;  /* 0x000000f60200720c */ /* 0x000fe20003f86270 */
[----:B------:R-:W-:Y:S01]  /*50ef0*/  ULDC UR6, c[0x0][0x228] ;  /* 0x00008a0000067ab9 */ /* 0x000fe20000000800 */
[----:B------:R-:W-:Y:S01]  /*50f00*/  ISETP.GE.AND P0, PT, R0, UR4, PT ;  /* 0x0000000400007c0c */ /* 0x000fe2000bf06270 */
[----:B------:R-:W-:Y:S01]  /*50f10*/  VIADD R245, R241, UR26 ;  /* 0x0000001af1f57c36 */ /* 0x000fe20008000000 */
[----:B------:R-:W-:Y:S01]  /*50f20*/  IADD3 R0, R3, 0x13, RZ ;  /* 0x0000001303007810 */ /* 0x000fe20007ffe0ff */
[----:B------:R-:W-:Y:S01]  /*50f30*/  ULDC UR4, c[0x0][0x22c] ;  /* 0x00008b0000047ab9 */ /* 0x000fe20000000800 */
[----:B---3--:R-:W-:Y:S01]  /*50f40*/  IMAD.WIDE R232, R241, 0x4, R10 ;  /* 0x00000004f1e87825 */ /* 0x008fe200078e020a */
[----:B------:R3:W-:Y:S01]  /*50f50*/  @P2 STG.E desc[UR8][R150.64], R251 ;  /* 0x000000fb96002986 */ /* 0x0007e2000c101908 */
[----:B------:R-:W-:Y:S01]  /*50f60*/  ISETP.GE.AND P2, PT, R0, UR4, PT ;  /* 0x0000000400007c0c */ /* 0x000fe2000bf46270 */
[----:B------:R-:W-:Y:S01]  /*50f70*/  ULDC UR4, c[0x0][0x228] ;  /* 0x00008a0000047ab9 */ /* 0x000fe20000000800 */
[----:B-1----:R-:W-:Y:S01]  /*50f80*/  IMAD.WIDE R234, R245, 0x4, R4 ;  /* 0x00000004f5ea7825 */ /* 0x002fe200078e0204 */
[----:B------:R-:W-:Y:S01]  /*50f90*/  ISETP.LT.AND P5, PT, R9, UR4, !P5 ;  /* 0x0000000409007c0c */ /* 0x000fe2000efa1270 */
[----:B------:R1:W-:Y:S01]  /*50fa0*/  @P3 STG.E desc[UR8][R232.64], R243 ;  /* 0x000000f3e8003986 */ /* 0x0003e2000c101908 */
[----:B------:R-:W-:Y:S01]  /*50fb0*/  ULDC UR4, c[0x0][0x228] ;  /* 0x00008a0000047ab9 */ /* 0x000fe20000000800 */
[----:B------:R-:W-:Y:S01]  /*50fc0*/  VIADD R0, R3, 0x14 ;  /* 0x0000001403007836 */ /* 0x000fe20000000000 */
[----:B------:R-:W-:Y:S01]  /*50fd0*/  ULDC UR10, c[0x0][0x228] ;  /* 0x00008a00000a7ab9 */ /* 0x000fe20000000800 */
[----:B------:R-:W-:Y:S01]  /*50fe0*/  @P6 STG.E desc[UR8][R234.64], R20 ;  /* 0x00000014ea006986 */ /* 0x000fe2000c101908 */
[----:B------:R-:W-:Y:S01]  /*50ff0*/  ISETP.LT.AND P6, PT, R7, UR4, !P4 ;  /* 0x0000000407007c0c */ /* 0x000fe2000e7c1270 */
[----:B------:R-:W-:Y:S01]  /*51000*/  ULDC UR4, c[0x0][0x22c] ;  /* 0x00008b0000047ab9 */ /* 0x000fe20000000800 */
[C---:B------:R-:W-:Y:S01]  /*51010*/  IADD3 R241, R245.reuse, UR26, RZ ;  /* 0x0000001af5f17c10 */ /* 0x040fe2000fffe0ff */
[----:B--2---:R-:W-:Y:S01]  /*51020*/  IMAD.WIDE R148, R245, 0x4, R10 ;  /* 0x00000004f5947825 */ /* 0x004fe200078e020a */
[----:B------:R-:W-:Y:S01]  /*51030*/  ISETP.GE.AND P3, PT, R0, UR4, PT ;  /* 0x0000000400007c0c */ /* 0x000fe2000bf66270 */
[----:B------:R-:W-:Y:S01]  /*51040*/  ULDC UR4, c[0x0][0x22c] ;  /* 0x00008b0000047ab9 */ /* 0x000fe20000000800 */
[----:B------:R-:W-:Y:S01]  /*51050*/  ISETP.LT.AND P4, PT, R9, UR6, !P4 ;  /* 0x0000000609007c0c */ /* 0x000fe2000e781270 */
[----:B------:R-:W-:-:S02]  /*51060*/  VIADD R0, R3, 0x15 ;  /* 0x0000001503007836 */ /* 0x000fc40000000000 */
[C---:B---3--:R-:W-:Y:S01]  /*51070*/  IMAD.WIDE R150, R241.reuse, 0x4, R4 ;  /* 0x00000004f1967825 */ /* 0x048fe200078e0204 */
[----:B------:R2:W-:Y:S01]  /*51080*/  @P5 STG.E desc[UR8][R148.64], R12 ;  /* 0x0000000c94005986 */ /* 0x0005e2000c101908 */
[----:B------:R-:W-:Y:S01]  /*51090*/  ULDC UR6, c[0x0][0x228] ;  /* 0x00008a0000067ab9 */ /* 0x000fe20000000800 */
[----:B------:R-:W-:Y:S01]  /*510a0*/  ISETP.GE.AND P5, PT, R0, UR4, PT ;  /* 0x0000000400007c0c */ /* 0x000fe2000bfa6270 */
[----:B------:R-:W-:Y:S01]  /*510b0*/  ULDC UR4, c[0x0][0x228] ;  /* 0x00008a0000047ab9 */ /* 0x000fe20000000800 */
[----:B------:R3:W-:Y:S01]  /*510c0*/  @P6 STG.E desc[UR8][R150.64], R24 ;  /* 0x0000001896006986 */ /* 0x0007e2000c101908 */
[----:B-1----:R-:W-:Y:S01]  /*510d0*/  IMAD.WIDE R232, R241, 0x4, R10 ;  /* 0x00000004f1e87825 */ /* 0x002fe200078e020a */
[----:B------:R-:W-:Y:S01]  /*510e0*/  ISETP.LT.AND P6, PT, R7, UR4, !P0 ;  /* 0x0000000407007c0c */ /* 0x000fe2000c7c1270 */
[----:B------:R-:W-:Y:S01]  /*510f0*/  ULDC UR4, c[0x0][0x228] ;  /* 0x00008a0000047ab9 */ /* 0x000fe20000000800 */
[----:B------:R-:W-:Y:S01]  /*51100*/  ISETP.LT.AND P0, PT, R9, UR6, !P0 ;  /* 0x0000000609007c0c */ /* 0x000fe2000c701270 */
[----:B------:R-:W-:Y:S01]  /*51110*/  VIADD R0, R3, 0x16 ;  /* 0x0000001603007836 */ /* 0x000fe20000000000 */
[----:B------:R-:W-:Y:S01]  /*51120*/  IADD3 R241, R241, UR26, RZ ;  /* 0x0000001af1f17c10 */ /* 0x000fe2000fffe0ff */
[----:B------:R1:W-:Y:S01]  /*51130*/  @P4 STG.E desc[UR8][R232.64], R16 ;  /* 0x00000010e8004986 */ /* 0x0003e2000c101908 */
[----:B------:R-:W-:Y:S01]  /*51140*/  ISETP.LT.AND P4, PT, R7, UR4, !P2 ;  /* 0x0000000407007c0c */ /* 0x000fe2000d781270 */
[----:B------:R-:W-:Y:S01]  /*51150*/  ULDC UR6, c[0x0][0x228] ;  /* 0x00008a0000067ab9 */ /* 0x000fe20000000800 */
[----:B------:R-:W-:Y:S01]  /*51160*/  ULDC UR4, c[0x0][0x22c] ;  /* 0x00008b0000047ab9 */ /* 0x000fe20000000800 */
[----:B--2---:R-:W-:-:S04]  /*51170*/  IMAD.WIDE R148, R241, 0x4, R4 ;  /* 0x00000004f1947825 */ /* 0x004fc800078e0204 */
[C---:B---3--:R-:W-:Y:S01]  /*51180*/  IMAD.WIDE R150, R241.reuse, 0x4, R10 ;  /* 0x00000004f1967825 */ /* 0x048fe200078e020a */
[----:B------:R-:W-:Y:S01]  /*51190*/  IADD3 R241, R241, UR26, RZ ;  /* 0x0000001af1f17c10 */ /* 0x000fe2000fffe0ff */
[----:B------:R-:W-:Y:S01]  /*511a0*/  @P6 STG.E desc[UR8][R148.64], R21 ;  /* 0x0000001594006986 */ /* 0x000fe2000c101908 */
[----:B------:R-:W-:Y:S01]  /*511b0*/  ISETP.LT.AND P2, PT, R9, UR6, !P2 ;  /* 0x0000000609007c0c */ /* 0x000fe2000d741270 */
[----:B------:R-:W-:Y:S01]  /*511c0*/  ULDC UR6, c[0x0][0x228] ;  /* 0x00008a0000067ab9 */ /* 0x000fe20000000800 */
[----:B------:R-:W-:Y:S01]  /*511d0*/  ISETP.GE.AND P6, PT, R0, UR4, PT ;  /* 0x0000000400007c0c */ /* 0x000fe2000bfc6270 */
[----:B-1----:R-:W-:Y:S01]  /*511e0*/  IMAD.WIDE R232, R241, 0x4, R4 ;  /* 0x00000004f1e87825 */ /* 0x002fe200078e0204 */
[----:B------:R-:W-:Y:S01]  /*511f0*/  ULDC UR4, c[0x0][0x228] ;  /* 0x00008a0000047ab9 */ /* 0x000fe20000000800 */
[----:B------:R1:W-:Y:S02]  /*51200*/  @P0 STG.E desc[UR8][R150.64], R13 ;  /* 0x0000000d96000986 */ /* 0x0003e4000c101908 */
[----:B------:R-:W-:Y:S01]  /*51210*/  VIADD R0, R3, 0x17 ;  /* 0x0000001703007836 */ /* 0x000fe20000000000 */
[----:B------:R-:W-:Y:S01]  /*51220*/  ISETP.LT.AND P0, PT, R7, UR4, !P3 ;  /* 0x0000000407007c0c */ /* 0x000fe2000df01270 */
[----:B------:R-:W-:Y:S01]  /*51230*/  ULDC UR4, c[0x0][0x22c] ;  /* 0x00008b0000047ab9 */ /* 0x000fe20000000800 */
[C---:B------:R-:W-:Y:S01]  /*51240*/  IMAD.WIDE R234, R241.reuse, 0x4, R10 ;  /* 0x00000004f1ea7825 */ /* 0x040fe200078e020a */
[----:B------:R2:W-:Y:S01]  /*51250*/  @P4 STG.E desc[UR8][R232.64], R25 ;  /* 0x00000019e8004986 */ /* 0x0005e2000c101908 */
[----:B------:R-:W-:-:S02]  /*51260*/  IADD3 R241, R241, UR26, RZ ;  /* 0x0000001af1f17c10 */ /* 0x000fc4000fffe0ff */
[----:B------:R-:W-:Y:S01]  /*51270*/  ISETP.GE.AND P4, PT, R0, UR4, PT ;  /* 0x0000000400007c0c */ /* 0x000fe2000bf86270 */
[----:B------:R-:W-:Y:S02]  /*51280*/  ULDC UR4, c[0x0][0x228] ;  /* 0x00008a0000047ab9 */ /* 0x000fe40000000800 */
[----:B------:R-:W-:Y:S01]  /*51290*/  ISETP.LT.AND P3, PT, R9, UR4, !P3 ;  /* 0x0000000409007c0c */ /* 0x000fe2000df61270 */
[----:B------:R3:W-:Y:S01]  /*512a0*/  @P2 STG.E desc[UR8][R234.64], R17 ;  /* 0x00000011ea002986 */ /* 0x0007e2000c101908 */
[----:B-1----:R-:W-:Y:S01]  /*512b0*/  IMAD.WIDE R12, R241, 0x4, R4 ;  /* 0x00000004f10c7825 */ /* 0x002fe200078e0204 */
[----:B------:R-:W-:Y:S01]  /*512c0*/  ISETP.LT.AND P2, PT, R7, UR6, !P5 ;  /* 0x0000000607007c0c */ /* 0x000fe2000ef41270 */
[----:B------:R-:W-:Y:S01]  /*512d0*/  ULDC UR4, c[0x0][0x22c] ;  /* 0x00008b0000047ab9 */ /* 0x000fe20000000800 */
[----:B------:R-:W-:Y:S01]  /*512e0*/  ULDC UR6, c[0x0][0x228] ;  /* 0x00008a0000067ab9 */ /* 0x000fe20000000800 */
[----:B------:R-:W-:Y:S01]  /*512f0*/  VIADD R0, R3, 0x18 ;  /* 0x0000001803007836 */ /* 0x000fe20000000000 */
[C---:B--2---:R-:W-:Y:S01]  /*51300*/  IADD3 R25, R241.reuse, UR26, RZ ;  /* 0x0000001af1197c10 */ /* 0x044fe2000fffe0ff */
[----:B------:R1:W-:Y:S03]  /*51310*/  @P0 STG.E desc[UR8][R12.64], R22 ;  /* 0x000000160c000986 */ /* 0x0003e6000c101908 */
[----:B------:R-:W-:Y:S01]  /*51320*/  ISETP.GE.AND P0, PT, R0, UR4, PT ;  /* 0x0000000400007c0c */ /* 0x000fe2000bf06270 */
[----:B------:R-:W-:Y:S01]  /*51330*/  ULDC UR4, c[0x0][0x228] ;  /* 0x00008a0000047ab9 */ /* 0x000fe20000000800 */
[----:B---3--:R-:W-:Y:S01]  /*51340*/  IMAD.WIDE R16, R241, 0x4, R10 ;  /* 0x00000004f1107825 */ /* 0x008fe200078e020a */
[----:B------:R-:W-:Y:S01]  /*51350*/  ISETP.LT.AND P5, PT, R9, UR4, !P5 ;  /* 0x0000000409007c0c */ /* 0x000fe2000efa1270 */
[----:B------:R-:W-:-:S02]  /*51360*/  ULDC UR4, c[0x0][0x22c] ;  /* 0x00008b0000047ab9 */ /* 0x000fc40000000800 */
[----:B------:R-:W-:Y:S02]  /*51370*/  VIADD R0, R3, 0x19 ;  /* 0x0000001903007836 */ /* 0x000fe40000000000 */
[----:B------:R-:W-:Y:S01]  /*51380*/  IMAD.WIDE R20, R25, 0x4, R4 ;  /* 0x0000000419147825 */ /* 0x000fe200078e0204 */
[----:B------:R2:W-:Y:S02]  /*51390*/  @P3 STG.E desc[UR8][R16.64], R14 ;  /* 0x0000000e10003986 */ /* 0x0005e4000c101908 */
[----:B------:R-:W-:Y:S01]  /*513a0*/  ISETP.GE.AND P3, PT, R0, UR4, PT ;  /* 0x0000000400007c0c */ /* 0x000fe2000bf66270 */
[----:B------:R-:W-:Y:S01]  /*513b0*/  ULDC UR4, c[0x0][0x228] ;  /* 0x00008a0000047ab9 */ /* 0x000fe20000000800 */
[----:B------:R3:W-:Y:S01]  /*513c0*/  @P2 STG.E desc[UR8][R20.64], R26 ;  /* 0x0000001a14002986 */ /* 0x0007e2000c101908 */
[----:B------:R-:W-:Y:S01]  /*513d0*/  ISETP.LT.AND P2, PT, R7, UR4, !P6 ;  /* 0x0000000407007c0c */ /* 0x000fe2000f741270 */
[C---:B-1----:R-:W-:Y:S01]  /*513e0*/  IMAD.WIDE R12, R25.reuse, 0x4, R10 ;  /* 0x00000004190c7825 */ /* 0x042fe200078e020a */
[----:B------:R-:W-:Y:S01]  /*513f0*/  ULDC UR4, c[0x0][0x228] ;  /* 0x00008a0000047ab9 */ /* 0x000fe20000000800 */
[----:B------:R-:W-:-:S02]  /*51400*/  IADD3 R25, R25, UR26, RZ ;  /* 0x0000001a19197c10 */ /* 0x000fc4000fffe0ff */
[----:B------:R-:W-:Y:S01]  /*51410*/  ISETP.LT.AND P6, PT, R9, UR4, !P6 ;  /* 0x0000000409007c0c */ /* 0x000fe2000f7c1270 */
[----:B------:R-:W-:Y:S01]  /*51420*/  ULDC UR4, c[0x0][0x228] ;  /* 0x00008a0000047ab9 */ /* 0x000fe20000000800 */
[----:B------:R1:W-:Y:S01]  /*51430*/  @P5 STG.E desc[UR8][R12.64], R18 ;  /* 0x000000120c005986 */ /* 0x0003e2000c101908 */
[----:B------:R-:W-:Y:S01]  /*51440*/  ISETP.LT.AND P5, PT, R7, UR4, !P4 ;  /* 0x0000000407007c0c */ /* 0x000fe2000e7a1270 */
[C---:B--2---:R-:W-:Y:S01]  /*51450*/  IMAD.WIDE R16, R25.reuse, 0x4, R4 ;  /* 0x0000000419107825 */ /* 0x044fe200078e0204 */
[----:B------:R-:W-:Y:S01]  /*51460*/  IADD3 R149, R25, UR26, RZ ;  /* 0x0000001a19957c10 */ /* 0x000fe2000fffe0ff */
[----:B------:R-:W-:Y:S02]  /*51470*/  ULDC UR4, c[0x0][0x22c] ;  /* 0x00008b0000047ab9 */ /* 0x000fe40000000800 */
[----:B------:R-:W-:Y:S01]  /*51480*/  VIADD R0, R3, 0x1a ;  /* 0x0000001a03007836 */ /* 0x000fe20000000000 */
[----:B------:R2:W-:Y:S01]  /*51490*/  @P2 STG.E desc[UR8][R16.64], R23 ;  /* 0x0000001710002986 */ /* 0x0005e2000c101908 */
[----:B---3--:R-:W-:-:S03]  /*514a0*/  IMAD.WIDE R20, R25, 0x4, R10 ;  /* 0x0000000419147825 */ /* 0x008fc600078e020a */
[----:B------:R-:W-:Y:S01]  /*514b0*/  ISETP.GE.AND P2, PT, R0, UR4, PT ;  /* 0x0000000400007c0c */ /* 0x000fe2000bf46270 */
[----:B------:R-:W-:Y:S01]  /*514c0*/  ULDC UR4, c[0x0][0x228] ;  /* 0x00008a0000047ab9 */ /* 0x000fe20000000800 */
[----:B------:R-:W-:Y:S01]  /*514d0*/  IMAD.WIDE R24, R149, 0x4, R4 ;  /* 0x0000000495187825 */ /* 0x000fe200078e0204 */
[----:B------:R-:W-:Y:S01]  /*514e0*/  ISETP.LT.AND P4, PT, R9, UR4, !P4 ;  /* 0x0000000409007c0c */ /* 0x000fe2000e781270 */
[----:B------:R3:W-:Y:S01]  /*514f0*/  @P6 STG.E desc[UR8][R20.64], R15 ;  /* 0x0000000f14006986 */ /* 0x0007e2000c101908 */
[----:B------:R-:W-:-:S03]  /*51500*/  ULDC UR4, c[0x0][0x228] ;  /* 0x00008a0000047ab9 */ /* 0x000fc60000000800 */
[----:B------:R-:W-:Y:S01]  /*51510*/  @P5 STG.E desc[UR8][R24.64], R27 ;  /* 0x0000001b18005986 */ /* 0x000fe2000c101908 */
[----:B------:R-:W-:Y:S01]  /*51520*/  ISETP.LT.AND P5, PT, R7, UR4, !P0 ;  /* 0x0000000407007c0c */ /* 0x000fe2000c7a1270 */
[C---:B-1----:R-:W-:Y:S01]  /*51530*/  IMAD.WIDE R12, R149.reuse, 0x4, R10 ;  /* 0x00000004950c7825 */ /* 0x042fe200078e020a */
[----:B--2---:R-:W-:Y:S01]  /*51540*/  IADD3 R17, R149, UR26, RZ ;  /* 0x0000001a95117c10 */ /* 0x004fe2000fffe0ff */
[----:B------:R-:W-:Y:S01]  /*51550*/  ULDC UR4, c[0x0][0x22c] ;  /* 0x00008b0000047ab9 */ /* 0x000fe20000000800 */
[----:B------:R-:W-:Y:S01]  /*51560*/  ISETP.LT.AND P0, PT, R9, UR6, !P0 ;  /* 0x0000000609007c0c */ /* 0x000fe2000c701270 */
[----:B------:R-:W-:Y:S01]  /*51570*/  VIADD R0, R3, 0x1b ;  /* 0x0000001b03007836 */ /* 0x000fe20000000000 */
[----:B------:R-:W-:Y:S01]  /*51580*/  ISETP.LT.AND P6, PT, R7, UR10, !P3 ;  /* 0x0000000a07007c0c */ /* 0x000fe2000dfc1270 */
[C---:B---3--:R-:W-:Y:S01]  /*51590*/  IMAD.WIDE R14, R17.reuse, 0x4, R4 ;  /* 0x00000004110e7825 */ /* 0x048fe200078e0204 */
[----:B------:R1:W-:Y:S01]  /*515a0*/  @P4 STG.E desc[UR8][R12.64], R19 ;  /* 0x000000130c004986 */ /* 0x0003e2000c101908 */
[----:B------:R-:W-:Y:S01]  /*515b0*/  ULDC UR6, c[0x0][0x228] ;  /* 0x00008a0000067ab9 */ /* 0x000fe20000000800 */
[----:B------:R-:W-:Y:S01]  /*515c0*/  ISETP.GE.AND P4, PT, R0, UR4, PT ;  /* 0x0000000400007c0c */ /* 0x000fe2000bf86270 */
[----:B------:R-:W-:Y:S01]  /*515d0*/  VIADD R23, R17, UR26 ;  /* 0x0000001a11177c36 */ /* 0x000fe20008000000 */
[----:B------:R-:W-:Y:S01]  /*515e0*/  IADD3 R0, R3, 0x1c, RZ ;  /* 0x0000001c03007810 */ /* 0x000fe20007ffe0ff */
[----:B------:R-:W-:Y:S01]  /*515f0*/  IMAD.WIDE R16, R17, 0x4, R10 ;  /* 0x0000000411107825 */ /* 0x000fe200078e020a */
[----:B------:R-:W-:Y:S01]  /*51600*/  ULDC UR4, c[0x0][0x22c] ;  /* 0x00008b0000047ab9 */ /* 0x000fe20000000800 */
[----:B------:R-:W-:Y:S01]  /*51610*/  ISETP.LT.AND P3, PT, R9, UR6, !P3 ;  /* 0x0000000609007c0c */ /* 0x000fe2000df61270 */
[----:B------:R2:W-:Y:S01]  /*51620*/  @P5 STG.E desc[UR8][R14.64], R88 ;  /* 0x000000580e005986 */ /* 0x0005e2000c101908 */
[----:B------:R-:W-:Y:S01]  /*51630*/  ISETP.GE.AND P5, PT, R0, UR4, PT ;  /* 0x0000000400007c0c */ /* 0x000fe2000bfa6270 */
[----:B------:R-:W-:Y:S01]  /*51640*/  ULDC UR4, c[0x0][0x228] ;  /* 0x00008a0000047ab9 */ /* 0x000fe20000000800 */
[----:B------:R-:W-:Y:S01]  /*51650*/  IMAD.WIDE R20, R23, 0x4, R4 ;  /* 0x0000000417147825 */ /* 0x000fe200078e0204 */
[----:B------:R3:W-:Y:S01]  /*51660*/  @P0 STG.E desc[UR8][R16.64], R28 ;  /* 0x0000001c10000986 */ /* 0x0007e2000c101908 */
[----:B------:R-:W-:Y:S01]  /*51670*/  ISETP.LT.AND P0, PT, R7, UR4, !P2 ;  /* 0x0000000407007c0c */ /* 0x000fe2000d701270 */
[----:B------:R-:W-:Y:S01]  /*51680*/  ULDC UR6, c[0x0][0x228] ;  /* 0x00008a0000067ab9 */ /* 0x000fe20000000800 */
[C---:B-1----:R-:W-:Y:S01]  /*51690*/  IMAD.WIDE R12, R23.reuse, 0x4, R10 ;  /* 0x00000004170c7825 */ /* 0x042fe200078e020a */
[----:B------:R-:W-:Y:S01]  /*516a0*/  IADD3 R23, R23, UR26, RZ ;  /* 0x0000001a17177c10 */ /* 0x000fe2000fffe0ff */
[----:B------:R-:W-:Y:S01]  /*516b0*/  ULDC UR10, c[0x0][0x228] ;  /* 0x00008a00000a7ab9 */ /* 0x000fe20000000800 */
[----:B------:R1:W-:Y:S01]  /*516c0*/  @P6 STG.E desc[UR8][R20.64], R36 ;  /* 0x0000002414006986 */ /* 0x0003e2000c101908 */
[----:B------:R-:W-:Y:S01]  /*516d0*/  VIADD R0, R3, 0x1d ;  /* 0x0000001d03007836 */ /* 0x000fe20000000000 */
[----:B------:R-:W-:Y:S01]  /*516e0*/  ISETP.LT.AND P2, PT, R9, UR6, !P2 ;  /* 0x0000000609007c0c */ /* 0x000fe2000d741270 */
[----:B------:R-:W-:Y:S01]  /*516f0*/  ULDC UR4, c[0x0][0x22c] ;  /* 0x00008b0000047ab9 */ /* 0x000fe20000000800 */
[----:B------:R-:W-:Y:S01]  /*51700*/  ISETP.LT.AND P6, PT, R7, UR10, !P4 ;  /* 0x0000000a07007c0c */ /* 0x000fe2000e7c1270 */
[----:B------:R4:W-:Y:S01]  /*51710*/  @P3 STG.E desc[UR8][R12.64], R32 ;  /* 0x000000200c003986 */ /* 0x0009e2000c101908 */
[----:B--2---:R-:W-:Y:S01]  /*51720*/  IMAD.WIDE R14, R23, 0x4, R4 ;  /* 0x00000004170e7825 */ /* 0x004fe200078e0204 */
[----:B------:R-:W-:Y:S01]  /*51730*/  ISETP.GE.AND P3, PT, R0, UR4, PT ;  /* 0x0000000400007c0c */ /* 0x000fe2000bf66270 */
[----:B------:R-:W-:Y:S01]  /*51740*/  ULDC UR4, c[0x0][0x22c] ;  /* 0x00008b0000047ab9 */ /* 0x000fe20000000800 */
[----:B------:R-:W-:Y:S01]  /*51750*/  IADD3 R0, R3, 0x1e, RZ ;  /* 0x0000001e03007810 */ /* 0x000fe20007ffe0ff */
[----:B---3--:R-:W-:Y:S01]  /*51760*/  IMAD.WIDE R16, R23, 0x4, R10 ;  /* 0x0000000417107825 */ /* 0x008fe200078e020a */
[----:B------:R2:W-:Y:S01]  /*51770*/  @P0 STG.E desc[UR8][R14.64], R89 ;  /* 0x000000590e000986 */ /* 0x0005e2000c101908 */
[----:B------:R-:W-:-:S02]  /*51780*/  ULDC UR6, c[0x0][0x228] ;  /* 0x00008a0000067ab9 */ /* 0x000fc40000000800 */
[----:B-1----:R-:W-:Y:S01]  /*51790*/  VIADD R21, R23, UR26 ;  /* 0x0000001a17157c36 */ /* 0x002fe20008000000 */
[----:B------:R-:W-:Y:S01]  /*517a0*/  ISETP.GE.AND P0, PT, R0, UR4, PT ;  /* 0x0000000400007c0c */ /* 0x000fe2000bf06270 */
[----:B------:R-:W-:Y:S01]  /*517b0*/  ULDC UR4, c[0x0][0x228] ;  /* 0x00008a0000047ab9 */ /* 0x000fe20000000800 */
[----:B------:R-:W-:Y:S01]  /*517c0*/  ULDC UR10, c[0x0][0x228] ;  /* 0x00008a00000a7ab9 */ /* 0x000fe20000000800 */
[----:B------:R-:W-:Y:S01]  /*517d0*/  IMAD.WIDE R18, R21, 0x4, R4 ;  /* 0x0000000415127825 */ /* 0x000fe200078e0204 */
[----:B------:R-:W-:Y:S01]  /*517e0*/  ISETP.LT.AND P4, PT, R9, UR4, !P4 ;  /* 0x0000000409007c0c */ /* 0x000fe2000e781270 */
[----:B------:R1:W-:Y:S01]  /*517f0*/  @P2 STG.E desc[UR8][R16.64], R29 ;  /* 0x0000001d10002986 */ /* 0x0003e2000c101908 */
[----:B------:R-:W-:Y:S01]  /*51800*/  ULDC UR4, c[0x0][0x228] ;  /* 0x00008a0000047ab9 */ /* 0x000fe20000000800 */
[----:B------:R-:W-:Y:S02]  /*51810*/  VIADD R0, R3, 0x1f ;  /* 0x0000001f03007836 */ /* 0x000fe40000000000 */
[----:B------:R-:W-:Y:S01]  /*51820*/  @P6 STG.E desc[UR8][R18.64], R37 ;  /* 0x0000002512006986 */ /* 0x000fe2000c101908 */
[----:B------:R-:W-:Y:S01]  /*51830*/  ISETP.LT.AND P6, PT, R7, UR4, !P5 ;  /* 0x0000000407007c0c */ /* 0x000fe2000efc1270 */
[----:B------:R-:W-:Y:S01]  /*51840*/  ULDC UR4, c[0x0][0x22c] ;  /* 0x00008b0000047ab9 */ /* 0x000fe20000000800 */
[C---:B------:R-:W-:Y:S01]  /*51850*/  IADD3 R23, R21.reuse, UR26, RZ ;  /* 0x0000001a15177c10 */ /* 0x040fe2000fffe0ff */
[----:B----4-:R-:W-:Y:S01]  /*51860*/  IMAD.WIDE R12, R21, 0x4, R10 ;  /* 0x00000004150c7825 */ /* 0x010fe200078e020a */
[----:B------:R-:W-:Y:S01]  /*51870*/  ISETP.GE.AND P2, PT, R0, UR4, PT ;  /* 0x0000000400007c0c */ /* 0x000fe2000bf46270 */
[----:B------:R-:W-:Y:S01]  /*51880*/  ULDC UR4, c[0x0][0x22c] ;  /* 0x00008b0000047ab9 */ /* 0x000fe20000000800 */
[----:B------:R-:W-:Y:S01]  /*51890*/  ISETP.LT.AND P5, PT, R9, UR6, !P5 ;  /* 0x0000000609007c0c */ /* 0x000fe2000efa1270 */
[----:B------:R-:W-:Y:S01]  /*518a0*/  VIADD R0, R3, 0x20 ;  /* 0x0000002003007836 */ /* 0x000fe20000000000 */
[----:B------:R-:W3:Y:S01]  /*518b0*/  LDS.128 R24, [R8] ;  /* 0x0000000008187984 */ /* 0x000ee20000000c00 */
[----:B--2---:R-:W-:Y:S01]  /*518c0*/  IMAD.WIDE R14, R23, 0x4, R4 ;  /* 0x00000004170e7825 */ /* 0x004fe200078e0204 */
[----:B------:R-:W-:-:S02]  /*518d0*/  ULDC UR6, c[0x0][0x228] ;  /* 0x00008a0000067ab9 */ /* 0x000fc40000000800 */
[----:B------:R2:W-:Y:S01]  /*518e0*/  @P4 STG.E desc[UR8][R12.64], R33 ;  /* 0x000000210c004986 */ /* 0x0005e2000c101908 */
[----:B------:R-:W-:Y:S01]  /*518f0*/  ISETP.GE.AND P4, PT, R0, UR4, PT ;  /* 0x0000000400007c0c */ /* 0x000fe2000bf86270 */
[----:B------:R-:W-:Y:S01]  /*51900*/  ULDC UR4, c[0x0][0x228] ;  /* 0x00008a0000047ab9 */ /* 0x000fe20000000800 */
[----:B-1----:R-:W-:Y:S01]  /*51910*/  IMAD.WIDE R16, R23, 0x4, R10 ;  /* 0x0000000417107825 */ /* 0x002fe200078e020a */
[----:B------:R1:W-:Y:S01]  /*51920*/  @P6 STG.E desc[UR8][R14.64], R90 ;  /* 0x0000005a0e006986 */ /* 0x0003e2000c101908 */
[----:B------:R-:W-:Y:S01]  /*51930*/  ISETP.LT.AND P6, PT, R7, UR4, !P3 ;  /* 0x0000000407007c0c */ /* 0x000fe2000dfc1270 */
[----:B------:R-:W-:Y:S01]  /*51940*/  ULDC UR4, c[0x0][0x228] ;  /* 0x00008a0000047ab9 */ /* 0x000fe20000000800 */
[----:B------:R-:W-:Y:S02]  /*51950*/  ISETP.LT.AND P3, PT, R9, UR6, !P3 ;  /* 0x0000000609007c0c */ /* 0x000fe4000df61270 */
[----:B------:R-:W-:Y:S01]  /*51960*/  IADD3 R23, R23, UR26, RZ ;  /* 0x0000001a17177c10 */ /* 0x000fe2000fffe0ff */
[----:B------:R4:W-:Y:S01]  /*51970*/  @P5 STG.E desc[UR8][R16.64], R30 ;  /* 0x0000001e10005986 */ /* 0x0009e2000c101908 */
[----:B------:R-:W-:Y:S01]  /*51980*/  ISETP.LT.AND P5, PT, R7, UR4, !P0 ;  /* 0x0000000407007c0c */ /* 0x000fe2000c7a1270 */
[----:B------:R-:W-:Y:S01]  /*51990*/  VIADD R0, R3, 0x21 ;  /* 0x0000002103007836 */ /* 0x000fe20000000000 */
[----:B------:R-:W-:Y:S01]  /*519a0*/  ULDC UR6, c[0x0][0x228] ;  /* 0x00008a0000067ab9 */ /* 0x000fe20000000800 */
[----:B--2---:R-:W-:Y:S01]  /*519b0*/  IMAD.WIDE R12, R23, 0x4, R4 ;  /* 0x00000004170c7825 */ /* 0x004fe200078e0204 */
[----:B------:R-:W-:-:S03]  /*519c0*/  ULDC UR4, c[0x0][0x22c] ;  /* 0x00008b0000047ab9 */ /* 0x000fc60000000800 */
[C---:B-1----:R-:W-:Y:S01]  /*519d0*/  IMAD.WIDE R14, R23.reuse, 0x4, R10 ;  /* 0x00000004170e7825 */ /* 0x042fe200078e020a */
[----:B------:R-:W-:Y:S01]  /*519e0*/  IADD3 R23, R23, UR26, RZ ;  /* 0x0000001a17177c10 */ /* 0x000fe2000fffe0ff */
[----:B------:R1:W-:Y:S01]  /*519f0*/  @P6 STG.E desc[UR8][R12.64], R38 ;  /* 0x000000260c006986 */ /* 0x0003e2000c101908 */
[----:B------:R-:W-:Y:S01]  /*51a00*/  ISETP.LT.AND P0, PT, R9, UR6, !P0 ;  /* 0x0000000609007c0c */ /* 0x000fe2000c701270 */
[----:B------:R-:W-:Y:S01]  /*51a10*/  ULDC UR6, c[0x0][0x228] ;  /* 0x00008a0000067ab9 */ /* 0x000fe20000000800 */
[----:B------:R-:W-:Y:S01]  /*51a20*/  ISETP.GE.AND P6, PT, R0, UR4, PT ;  /* 0x0000000400007c0c */ /* 0x000fe2000bfc6270 */
[----:B----4-:R-:W-:Y:S01]  /*51a30*/  IMAD.WIDE R16, R23, 0x4, R4 ;  /* 0x0000000417107825 */ /* 0x010fe200078e0204 */
        /* <DEDUP_REMOVED lines=11> */
[----:B------:R-:W-:Y:S01]  /*51af0*/  @P0 STG.E desc[UR8][R18.64], R31 ;  /* 0x0000001f12000986 */ /* 0x000fe2000c101908 */
[----:B-1----:R-:W-:Y:S01]  /*51b00*/  IMAD.WIDE R12, R23, 0x4, R4 ;  /* 0x00000004170c7825 */ /* 0x002fe200078e0204 */
[----:B------:R-:W-:Y:S01]  /*51b10*/  ISETP.LT.AND P0, PT, R7, UR6, !P4 ;  /* 0x0000000607007c0c */ /* 0x000fe2000e701270 */
[----:B------:R-:W-:Y:S01]  /*51b20*/  ULDC UR4, c[0x0][0x22c] ;  /* 0x00008b0000047ab9 */ /* 0x000fe20000000800 */
[----:B------:R-:W-:Y:S01]  /*51b30*/  IADD3 R21, R23, UR26, RZ ;  /* 0x0000001a17157c10 */ /* 0x000fe2000fffe0ff */
[----:B------:R-:W-:Y:S01]  /*51b40*/  VIADD R0, R3, 0x23 ;  /* 0x0000002303007836 */ /* 0x000fe20000000000 */
[----:B------:R1:W-:Y:S01]  /*51b50*/  @P3 STG.E desc[UR8][R12.64], R39 ;  /* 0x000000270c003986 */ /* 0x0003e2000c101908 */
[----:B--2---:R-:W-:Y:S01]  /*51b60*/  IMAD.WIDE R14, R23, 0x4, R10 ;  /* 0x00000004170e7825 */ /* 0x004fe200078e020a */
[----:B------:R-:W-:-:S02]  /*51b70*/  ULDC UR6, c[0x0][0x228] ;  /* 0x00008a0000067ab9 */ /* 0x000fc40000000800 */
[----:B------:R-:W-:Y:S01]  /*51b80*/  ISETP.GE.AND P3, PT, R0, UR4, PT ;  /* 0x0000000400007c0c */ /* 0x000fe2000bf66270 */
[----:B------:R-:W-:Y:S01]  /*51b90*/  ULDC UR4, c[0x0][0x228] ;  /* 0x00008a0000047ab9 */ /* 0x000fe20000000800 */
[----:B------:R-:W-:Y:S01]  /*51ba0*/  VIADD R0, R3, 0x24 ;  /* 0x0000002403007836 */ /* 0x000fe20000000000 */
[----:B------:R-:W-:Y:S01]  /*51bb0*/  ISETP.LT.AND P4, PT, R9, UR4, !P4 ;  /* 0x0000000409007c0c */ /* 0x000fe2000e781270 */
[----:B----4-:R-:W-:Y:S01]  /*51bc0*/  IMAD.WIDE R16, R21, 0x4, R4 ;  /* 0x0000000415107825 */ /* 0x010fe200078e0204 */
[----:B------:R-:W-:Y:S01]  /*51bd0*/  ULDC UR4, c[0x0][0x22c] ;  /* 0x00008b0000047ab9 */ /* 0x000fe20000000800 */
[----:B------:R2:W-:Y:S01]  /*51be0*/  @P2 STG.E desc[UR8][R14.64], R35 ;  /* 0x000000230e002986 */ /* 0x0005e2000c101908 */
[----:B------:R-:W-:Y:S01]  /*51bf0*/  ISETP.GE.AND P2, PT, R0, UR4, PT ;  /* 0x0000000400007c0c */ /* 0x000fe2000bf46270 */
[----:B------:R-:W-:Y:S02]  /*51c00*/  ULDC UR4, c[0x0][0x228] ;  /* 0x00008a0000047ab9 */ /* 0x000fe40000000800 */
        /* <DEDUP_REMOVED lines=14> */
[----:B----4-:R-:W-:-:S03]  /*51cf0*/  IMAD.WIDE R16, R21, 0x4, R10 ;  /* 0x0000000415107825 */ /* 0x010fc600078e020a */
[----:B------:R-:W-:Y:S01]  /*51d00*/  ISETP.GE.AND P0, PT, R0, UR4, PT ;  /* 0x0000000400007c0c */ /* 0x000fe2000bf06270 */
[----:B------:R-:W-:Y:S01]  /*51d10*/  ULDC UR4, c[0x0][0x228] ;  /* 0x00008a0000047ab9 */ /* 0x000fe20000000800 */
[----:B------:R-:W-:Y:S01]  /*51d20*/  IMAD.WIDE R18, R23, 0x4, R4 ;  /* 0x0000000417127825 */ /* 0x000fe200078e0204 */
[----:B------:R-:W-:Y:S01]  /*51d30*/  ISETP.LT.AND P5, PT, R9, UR4, !P5 ;  /* 0x0000000409007c0c */ /* 0x000fe2000efa1270 */
[----:B------:R4:W-:Y:S01]  /*51d40*/  @P6 STG.E desc[UR8][R16.64], R96 ;  /* 0x0000006010006986 */ /* 0x0009e2000c101908 */
[----:B------:R-:W-:-:S03]  /*51d50*/  ULDC UR4, c[0x0][0x228] ;  /* 0x00008a0000047ab9 */ /* 0x000fc60000000800 */
[----:B------:R3:W-:Y:S01]  /*51d60*/  @P4 STG.E desc[UR8][R18.64], R101 ;  /* 0x0000006512004986 */ /* 0x0007e2000c101908 */
[----:B------:R-:W-:Y:S01]  /*51d70*/  ISETP.LT.AND P4, PT, R7, UR4, !P3 ;  /* 0x0000000407007c0c */ /* 0x000fe2000df81270 */
[C---:B-1----:R-:W-:Y:S01]  /*51d80*/  IMAD.WIDE R12, R23.reuse, 0x4, R10 ;  /* 0x00000004170c7825 */ /* 0x042fe200078e020a */
[----:B------:R-:W-:Y:S01]  /*51d90*/  IADD3 R21, R23, UR26, RZ ;  /* 0x0000001a17157c10 */ /* 0x000fe2000fffe0ff */
[----:B------:R-:W-:Y:S01]  /*51da0*/  ULDC UR4, c[0x0][0x22c] ;  /* 0x00008b0000047ab9 */ /* 0x000fe20000000800 */
[----:B------:R-:W-:Y:S01]  /*51db0*/  ISETP.LT.AND P3, PT, R9, UR6, !P3 ;  /* 0x0000000609007c0c */ /* 0x000fe2000df61270 */
[----:B------:R-:W-:Y:S01]  /*51dc0*/  VIADD R0, R3, 0x26 ;  /* 0x0000002603007836 */ /* 0x000fe20000000000 */
[----:B------:R-:W-:Y:S01]  /*51dd0*/  ISETP.LT.AND P6, PT, R7, UR10, !P2 ;  /* 0x0000000a07007c0c */ /* 0x000fe2000d7c1270 */
[C---:B--2---:R-:W-:Y:S01]  /*51de0*/  IMAD.WIDE R14, R21.reuse, 0x4, R4 ;  /* 0x00000004150e7825 */ /* 0x044fe200078e0204 */
[----:B------:R1:W-:Y:S01]  /*51df0*/  @P5 STG.E desc[UR8][R12.64], R93 ;  /* 0x0000005d0c005986 */ /* 0x0003e2000c101908 */
[----:B------:R-:W-:Y:S01]  /*51e00*/  ULDC UR6, c[0x0][0x228] ;  /* 0x00008a0000067ab9 */ /* 0x000fe20000000800 */
[----:B------:R-:W-:Y:S01]  /*51e10*/  ISETP.GE.AND P5, PT, R0, UR4, PT ;  /* 0x0000000400007c0c */ /* 0x000fe2000bfa6270 */
[----:B----4-:R-:W-:Y:S01]  /*51e20*/  IMAD.WIDE R16, R21, 0x4, R10 ;  /* 0x0000000415107825 */ /* 0x010fe200078e020a */
[----:B------:R-:W-:Y:S01]  /*51e30*/  IADD3 R0, R3, 0x27, RZ ;  /* 0x0000002703007810 */ /* 0x000fe20007ffe0ff */
[----:B------:R-:W-:Y:S01]  /*51e40*/  ULDC UR4, c[0x0][0x22c] ;  /* 0x00008b0000047ab9 */ /* 0x000fe20000000800 */
[----:B------:R-:W-:Y:S01]  /*51e50*/  ISETP.LT.AND P2, PT, R9, UR6, !P2 ;  /* 0x0000000609007c0c */ /* 0x000fe2000d741270 */
[----:B------:R-:W-:Y:S01]  /*51e60*/  VIADD R23, R21, UR26 ;  /* 0x0000001a15177c36 */ /* 0x000fe20008000000 */
[----:B------:R2:W-:Y:S01]  /*51e70*/  @P4 STG.E desc[UR8][R14.64], R41 ;  /* 0x000000290e004986 */ /* 0x0005e2000c101908 */
[----:B------:R-:W-:Y:S01]  /*51e80*/  ISETP.GE.AND P4, PT, R0, UR4, PT ;  /* 0x0000000400007c0c */ /* 0x000fe2000bf86270 */
[----:B------:R-:W-:Y:S01]  /*51e90*/  ULDC UR4, c[0x0][0x228] ;  /* 0x00008a0000047ab9 */ /* 0x000fe20000000800 */
[----:B---3--:R-:W-:Y:S01]  /*51ea0*/  IMAD.WIDE R18, R23, 0x4, R4 ;  /* 0x0000000417127825 */ /* 0x008fe200078e0204 */
        /* <DEDUP_REMOVED lines=16> */
[C---:B------:R-:W-:Y:S01]  /*51fb0*/  VIADD R21, R23.reuse, UR26 ;  /* 0x0000001a17157c36 */ /* 0x040fe20008000000 */
[----:B------:R2:W-:Y:S01]  /*51fc0*/  @P3 STG.E desc[UR8][R14.64], R42 ;  /* 0x0000002a0e003986 */ /* 0x0005e2000c101908 */
[----:B---3--:R-:W-:Y:S01]  /*51fd0*/  IMAD.WIDE R16, R23, 0x4, R10 ;  /* 0x0000000417107825 */ /* 0x008fe200078e020a */
[----:B------:R-:W-:Y:S01]  /*51fe0*/  ISETP.GE.AND P3, PT, R0, UR4, PT ;  /* 0x0000000400007c0c */ /* 0x000fe2000bf66270 */
[----:B------:R-:W-:Y:S01]  /*51ff0*/  ULDC UR4, c[0x0][0x228] ;  /* 0x00008a0000047ab9 */ /* 0x000fe20000000800 */
        /* <DEDUP_REMOVED lines=15> */
[----:B------:R-:W-:-:S02]  /*520f0*/  VIADD R0, R3, 0x2b ;  /* 0x0000002b03007836 */ /* 0x000fc40000000000 */
[C---:B--2---:R-:W-:Y:S01]  /*52100*/  IMAD.WIDE R14, R23.reuse, 0x4, R4 ;  /* 0x00000004170e7825 */ /* 0x044fe200078e0204 */
        /* <DEDUP_REMOVED lines=18> */
[----:B------:R2:W-:Y:S01]  /*52230*/  @P6 STG.E desc[UR8][R12.64], R156 ;  /* 0x0000009c0c006986 */ /* 0x0005e2000c101908 */
        /* <DEDUP_REMOVED lines=16> */
[----:B--2---:R-:W-:Y:S01]  /*52340*/  IMAD.WIDE R12, R23, 0x4, R4 ;  /* 0x00000004170c7825 */ /* 0x004fe200078e0204 */
[----:B------:R-:W-:Y:S01]  /*52350*/  ISETP.LT.AND P3, PT, R7, UR6, !P5 ;  /* 0x0000000607007c0c */ /* 0x000fe2000ef61270 */
[----:B------:R-:W-:Y:S01]  /*52360*/  ULDC UR4, c[0x0][0x22c] ;  /* 0x00008b0000047ab9 */ /* 0x000fe20000000800 */
[----:B------:R-:W-:Y:S01]  /*52370*/  IADD3 R21, R23, UR26, RZ ;  /* 0x0000001a17157c10 */ /* 0x000fe2000fffe0ff */
[----:B------:R-:W-:Y:S01]  /*52380*/  VIADD R0, R3, 0x2e ;  /* 0x0000002e03007836 */ /* 0x000fe20000000000 */
[----:B------:R2:W-:Y:S01]  /*52390*/  @P2 STG.E desc[UR8][R12.64], R157 ;  /* 0x0000009d0c002986 */ /* 0x0005e2000c101908 */
[----:B-1----:R-:W-:Y:S01]  /*523a0*/  IMAD.WIDE R14, R23, 0x4, R10 ;  /* 0x00000004170e7825 */ /* 0x002fe200078e020a */
[----:B------:R-:W-:-:S02]  /*523b0*/  ULDC UR6, c[0x0][0x228] ;  /* 0x00008a0000067ab9 */ /* 0x000fc40000000800 */
[----:B------:R-:W-:Y:S01]  /*523c0*/  ISETP.GE.AND P2, PT, R0, UR4, PT ;  /* 0x0000000400007c0c */ /* 0x000fe2000bf46270 */
[----:B------:R-:W-:Y:S01]  /*523d0*/  ULDC UR4, c[0x0][0x228] ;  /* 0x00008a0000047ab9 */ /* 0x000fe20000000800 */
[----:B------:R-:W-:Y:S01]  /*523e0*/  VIADD R0, R3, 0x2f ;  /* 0x0000002f03007836 */ /* 0x000fe20000000000 */
[----:B------:R-:W-:Y:S01]  /*523f0*/  ISETP.LT.AND P5, PT, R9, UR4, !P5 ;  /* 0x0000000409007c0c */ /* 0x000fe2000efa1270 */
[----:B---3--:R-:W-:Y:S01]  /*52400*/  IMAD.WIDE R16, R21, 0x4, R4 ;  /* 0x0000000415107825 */ /* 0x008fe200078e0204 */
[----:B------:R-:W-:Y:S01]  /*52410*/  ULDC UR4, c[0x0][0x22c] ;  /* 0x00008b0000047ab9 */ /* 0x000fe20000000800 */
[----:B------:R1:W-:Y:S01]  /*52420*/  @P0 STG.E desc[UR8][R14.64], R105 ;  /* 0x000000690e000986 */ /* 0x0003e2000c101908 */
[----:B------:R-:W-:Y:S01]  /*52430*/  ISETP.GE.AND P0, PT, R0, UR4, PT ;  /* 0x0000000400007c0c */ /* 0x000fe2000bf06270 */
[----:B------:R-:W-:Y:S02]  /*52440*/  ULDC UR4, c[0x0][0x228] ;  /* 0x00008a0000047ab9 */ /* 0x000fe40000000800 */
[----:B------:R3:W-:Y:S01]  /*52450*/  @P3 STG.E desc[UR8][R16.64], R45 ;  /* 0x0000002d10003986 */ /* 0x0007e2000c101908 */
[----:B------:R-:W-:Y:S01]  /*52460*/  ISETP.LT.AND P3, PT, R7, UR4, !P6 ;  /* 0x0000000407007c0c */ /* 0x000fe2000f761270 */
[C---:B--2---:R-:W-:Y:S01]  /*52470*/  IMAD.WIDE R12, R21.reuse, 0x4, R10 ;  /* 0x00000004150c7825 */ /* 0x044fe200078e020a */
[----:B------:R-:W-:Y:S01]  /*52480*/  ULDC UR4, c[0x0][0x228] ;  /* 0x00008a0000047ab9 */ /* 0x000fe20000000800 */
[----:B------:R-:W-:-:S02]  /*52490*/  IADD3 R21, R21, UR26, RZ ;  /* 0x0000001a15157c10 */ /* 0x000fc4000fffe0ff */
[----:B------:R-:W-:Y:S01]  /*524a0*/  ISETP.LT.AND P6, PT, R9, UR4, !P6 ;  /* 0x0000000409007c0c */ /* 0x000fe2000f7c1270 */
[----:B------:R-:W-:Y:S01]  /*524b0*/  ULDC UR4, c[0x0][0x228] ;  /* 0x00008a0000047ab9 */ /* 0x000fe20000000800 */
[----:B------:R2:W-:Y:S01]  /*524c0*/  @P5 STG.E desc[UR8][R12.64], R109 ;  /* 0x0000006d0c005986 */ /* 0x0005e2000c101908 */
[----:B------:R-:W-:Y:S01]  /*524d0*/  ISETP.LT.AND P5, PT, R7, UR4, !P4 ;  /* 0x0000000407007c0c */ /* 0x000fe2000e7a1270 */
[C---:B-1----:R-:W-:Y:S01]  /*524e0*/  IMAD.WIDE R14, R21.reuse, 0x4, R4 ;  /* 0x00000004150e7825 */ /* 0x042fe200078e0204 */
        /* <DEDUP_REMOVED lines=13> */
[C---:B--2---:R-:W-:Y:S01]  /*525c0*/  IMAD.WIDE R12, R23.reuse, 0x4, R10 ;  /* 0x00000004170c7825 */ /* 0x044fe200078e020a */
[----:B------:R-:W-:Y:S01]  /*525d0*/  IADD3 R21, R23, UR26, RZ ;  /* 0x0000001a17157c10 */ /* 0x000fe2000fffe0ff */
[----:B------:R-:W-:Y:S01]  /*525e0*/  ULDC UR4, c[0x0][0x22c] ;  /* 0x00008b0000047ab9 */ /* 0x000fe20000000800 */
[----:B------:R-:W-:Y:S01]  /*525f0*/  ISETP.LT.AND P2, PT, R9, UR6, !P2 ;  /* 0x0000000609007c0c */ /* 0x000fe2000d741270 */
[----:B------:R-:W-:Y:S01]  /*52600*/  VIADD R0, R3, 0x31 ;  /* 0x0000003103007836 */ /* 0x000fe20000000000 */
[----:B------:R-:W-:Y:S01]  /*52610*/  ISETP.LT.AND P6, PT, R7, UR10, !P0 ;  /* 0x0000000a07007c0c */ /* 0x000fe2000c7c1270 */
[C---:B-1----:R-:W-:Y:S01]  /*52620*/  IMAD.WIDE R14, R21.reuse, 0x4, R4 ;  /* 0x00000004150e7825 */ /* 0x042fe200078e0204 */
[----:B------:R1:W-:Y:S01]  /*52630*/  @P4 STG.E desc[UR8][R12.64], R110 ;  /* 0x0000006e0c004986 */ /* 0x0003e2000c101908 */
[----:B------:R-:W-:Y:S01]  /*52640*/  ULDC UR6, c[0x0][0x228] ;  /* 0x00008a0000067ab9 */ /* 0x000fe20000000800 */
[----:B------:R-:W-:Y:S01]  /*52650*/  ISETP.GE.AND P4, PT, R0, UR4, PT ;  /* 0x0000000400007c0c */ /* 0x000fe2000bf86270 */
[----:B---3--:R-:W-:Y:S01]  /*52660*/  IMAD.WIDE R16, R21, 0x4, R10 ;  /* 0x0000000415107825 */ /* 0x008fe200078e020a */
[----:B------:R-:W-:Y:S01]  /*52670*/  IADD3 R0, R3, 0x32, RZ ;  /* 0x0000003203007810 */ /* 0x000fe20007ffe0ff */
[----:B------:R-:W-:Y:S01]  /*52680*/  ULDC UR4, c[0x0][0x22c] ;  /* 0x00008b0000047ab9 */ /* 0x000fe20000000800 */
[----:B------:R-:W-:Y:S01]  /*52690*/  ISETP.LT.AND P0, PT, R9, UR6, !P0 ;  /* 0x0000000609007c0c */ /* 0x000fe2000c701270 */
[----:B------:R-:W-:Y:S01]  /*526a0*/  VIADD R23, R21, UR26 ;  /* 0x0000001a15177c36 */ /* 0x000fe20008000000 */
[----:B------:R2:W-:Y:S01]  /*526b0*/  @P5 STG.E desc[UR8][R14.64], R159 ;  /* 0x0000009f0e005986 */ /* 0x0005e2000c101908 */
[----:B------:R-:W-:Y:S01]  /*526c0*/  ISETP.GE.AND P5, PT, R0, UR4, PT ;  /* 0x0000000400007c0c */ /* 0x000fe2000bfa6270 */
[----:B------:R-:W-:Y:S01]  /*526d0*/  ULDC UR4, c[0x0][0x228] ;  /* 0x00008a0000047ab9 */ /* 0x000fe20000000800 */
[----:B----4-:R-:W-:Y:S01]  /*526e0*/  IMAD.WIDE R18, R23, 0x4, R4 ;  /* 0x0000000417127825 */ /* 0x010fe200078e0204 */
        /* <DEDUP_REMOVED lines=250> */
[----:B------:R-:W-:Y:S01]  /*53690*/  ULDC UR6, c[0x0][0x228] ;  /* 0x00008a0000067ab9 */ /* 0x000fe20000000800 */
[C---:B-1----:R-:W-:Y:S01]  /*536a0*/  IMAD.WIDE R14, R21.reuse, 0x4, R4 ;  /* 0x00000004150e7825 */ /* 0x042fe200078e0204 */
[----:B------:R1:W-:Y:S02]  /*536b0*/  @P4 STG.E desc[UR8][R12.64], R121 ;  /* 0x000000790c004986 */ /* 0x0003e4000c101908 */
[----:B------:R-:W-:Y:S01]  /*536c0*/  ISETP.GE.AND P4, PT, R0, UR4, PT ;  /* 0x0000000400007c0c */ /* 0x000fe2000bf86270 */
[----:B---3--:R-:W-:Y:S01]  /*536d0*/  IMAD.WIDE R16, R21, 0x4, R10 ;  /* 0x0000000415107825 */ /* 0x008fe200078e020a */
[----:B------:R-:W-:Y:S01]  /*536e0*/  IADD3 R0, R3, 0x48, RZ ;  /* 0x0000004803007810 */ /* 0x000fe20007ffe0ff */
[----:B------:R-:W-:Y:S01]  /*536f0*/  ULDC UR4, c[0x0][0x22c] ;  /* 0x00008b0000047ab9 */ /* 0x000fe20000000800 */
[----:B------:R-:W-:Y:S01]  /*53700*/  ISETP.LT.AND P6, PT, R7, UR10, !P2 ;  /* 0x0000000a07007c0c */ /* 0x000fe2000d7c1270 */
[----:B------:R2:W-:Y:S01]  /*53710*/  @P5 STG.E desc[UR8][R14.64], R182 ;  /* 0x000000b60e005986 */ /* 0x0005e2000c101908 */
[----:B------:R-:W-:Y:S01]  /*53720*/  ISETP.LT.AND P2, PT, R9, UR6, !P2 ;  /* 0x0000000609007c0c */ /* 0x000fe2000d741270 */
[----:B------:R-:W-:Y:S01]  /*53730*/  VIADD R23, R21, UR26 ;  /* 0x0000001a15177c36 */ /* 0x000fe20008000000 */
[----:B------:R-:W-:Y:S01]  /*53740*/  ISETP.GE.AND P5, PT, R0, UR4, PT ;  /* 0x0000000400007c0c */ /* 0x000fe2000bfa6270 */
[----:B------:R-:W-:Y:S01]  /*53750*/  ULDC UR4, c[0x0][0x228] ;  /* 0x00008a0000047ab9 */ /* 0x000fe20000000800 */
[----:B------:R3:W-:Y:S01]  /*53760*/  @P3 STG.E desc[UR8][R16.64], R170 ;  /* 0x000000aa10003986 */ /* 0x0007e2000c101908 */
[----:B------:R-:W-:Y:S01]  /*53770*/  ISETP.LT.AND P3, PT, R7, UR4, !P0 ;  /* 0x0000000407007c0c */ /* 0x000fe2000c761270 */
[C---:B----4-:R-:W-:Y:S01]  /*53780*/  IMAD.WIDE R18, R23.reuse, 0x4, R4 ;  /* 0x0000000417127825 */ /* 0x050fe200078e0204 */
[----:B------:R-:W-:Y:S01]  /*53790*/  ULDC UR6, c[0x0][0x228] ;  /* 0x00008a0000067ab9 */ /* 0x000fe20000000800 */
[----:B------:R-:W-:Y:S01]  /*537a0*/  ULDC UR4, c[0x0][0x22c] ;  /* 0x00008b0000047ab9 */ /* 0x000fe20000000800 */
[----:B------:R-:W-:Y:S01]  /*537b0*/  ULDC UR10, c[0x0][0x228] ;  /* 0x00008a00000a7ab9 */ /* 0x000fe20000000800 */
[C---:B-1----:R-:W-:Y:S01]  /*537c0*/  IMAD.WIDE R12, R23.reuse, 0x4, R10 ;  /* 0x00000004170c7825 */ /* 0x042fe200078e020a */
[----:B------:R-:W-:-:S03]  /*537d0*/  IADD3 R23, R23, UR26, RZ ;  /* 0x0000001a17177c10 */ /* 0x000fc6000fffe0ff */
[----:B------:R-:W-:Y:S01]  /*537e0*/  VIADD R0, R3, 0x49 ;  /* 0x0000004903007836 */ /* 0x000fe20000000000 */
[----:B------:R-:W-:Y:S01]  /*537f0*/  ISETP.LT.AND P0, PT, R9, UR6, !P0 ;  /* 0x0000000609007c0c */ /* 0x000fe2000c701270 */
[----:B------:R1:W-:Y:S01]  /*53800*/  @P6 STG.E desc[UR8][R18.64], R58 ;  /* 0x0000003a12006986 */ /* 0x0003e2000c101908 */
[----:B--2---:R-:W-:Y:S01]  /*53810*/  IMAD.WIDE R14, R23, 0x4, R4 ;  /* 0x00000004170e7825 */ /* 0x004fe200078e0204 */
[----:B------:R-:W-:Y:S02]  /*53820*/  ULDC UR6, c[0x0][0x228] ;  /* 0x00008a0000067ab9 */ /* 0x000fe40000000800 */
[----:B------:R2:W-:Y:S01]  /*53830*/  @P2 STG.E desc[UR8][R12.64], R122 ;  /* 0x0000007a0c002986 */ /* 0x0005e2000c101908 */
[----:B------:R-:W-:Y:S01]  /*53840*/  ISETP.GE.AND P2, PT, R0, UR4, PT ;  /* 0x0000000400007c0c */ /* 0x000fe2000bf46270 */
[----:B------:R-:W-:Y:S01]  /*53850*/  ULDC UR4, c[0x0][0x22c] ;  /* 0x00008b0000047ab9 */ /* 0x000fe20000000800 */
[----:B------:R-:W-:Y:S02]  /*53860*/  IADD3 R0, R3, 0x4a, RZ ;  /* 0x0000004a03007810 */ /* 0x000fe40007ffe0ff */
[----:B------:R-:W-:Y:S01]  /*53870*/  ISETP.LT.AND P6, PT, R7, UR10, !P4 ;  /* 0x0000000a07007c0c */ /* 0x000fe2000e7c1270 */
[----:B------:R4:W-:Y:S01]  /*53880*/  @P3 STG.E desc[UR8][R14.64], R183 ;  /* 0x000000b70e003986 */ /* 0x0009e2000c101908 */
[C---:B---3--:R-:W-:Y:S01]  /*53890*/  IMAD.WIDE R16, R23.reuse, 0x4, R10 ;  /* 0x0000000417107825 */ /* 0x048fe200078e020a */
[----:B------:R-:W-:Y:S01]  /*538a0*/  ISETP.GE.AND P3, PT, R0, UR4, PT ;  /* 0x0000000400007c0c */ /* 0x000fe2000bf66270 */
[----:B------:R-:W-:Y:S01]  /*538b0*/  ULDC UR4, c[0x0][0x228] ;  /* 0x00008a0000047ab9 */ /* 0x000fe20000000800 */
[----:B------:R-:W-:Y:S01]  /*538c0*/  ULDC UR10, c[0x0][0x228] ;  /* 0x00008a00000a7ab9 */ /* 0x000fe20000000800 */
[----:B------:R-:W-:Y:S01]  /*538d0*/  VIADD R21, R23, UR26 ;  /* 0x0000001a17157c36 */ /* 0x000fe20008000000 */
[----:B------:R-:W-:Y:S01]  /*538e0*/  ISETP.LT.AND P4, PT, R9, UR4, !P4 ;  /* 0x0000000409007c0c */ /* 0x000fe2000e781270 */
[----:B------:R-:W-:Y:S01]  /*538f0*/  ULDC UR4, c[0x0][0x228] ;  /* 0x00008a0000047ab9 */ /* 0x000fe20000000800 */
[----:B------:R3:W-:Y:S01]  /*53900*/  @P0 STG.E desc[UR8][R16.64], R171 ;  /* 0x000000ab10000986 */ /* 0x0007e2000c101908 */
[----:B-1----:R-:W-:Y:S01]  /*53910*/  IMAD.WIDE R18, R21, 0x4, R4 ;  /* 0x0000000415127825 */ /* 0x002fe200078e0204 */
[----:B------:R-:W-:Y:S01]  /*53920*/  ISETP.LT.AND P0, PT, R7, UR4, !P5 ;  /* 0x0000000407007c0c */ /* 0x000fe2000ef01270 */
[----:B------:R-:W-:-:S02]  /*53930*/  ULDC UR4, c[0x0][0x22c] ;  /* 0x00008b0000047ab9 */ /* 0x000fc40000000800 */
[----:B------:R-:W-:Y:S01]  /*53940*/  VIADD R0, R3, 0x4b ;  /* 0x0000004b03007836 */ /* 0x000fe20000000000 */
[C---:B------:R-:W-:Y:S01]  /*53950*/  IADD3 R23, R21.reuse, UR26, RZ ;  /* 0x0000001a15177c10 */ /* 0x040fe2000fffe0ff */
[----:B------:R-:W-:Y:S01]  /*53960*/  @P6 STG.E desc[UR8][R18.64], R59 ;  /* 0x0000003b12006986 */ /* 0x000fe2000c101908 */
[----:B--2---:R-:W-:Y:S01]  /*53970*/  IMAD.WIDE R12, R21, 0x4, R10 ;  /* 0x00000004150c7825 */ /* 0x004fe200078e020a */
[----:B------:R-:W-:Y:S01]  /*53980*/  ISETP.LT.AND P5, PT, R9, UR6, !P5 ;  /* 0x0000000609007c0c */ /* 0x000fe2000efa1270 */
[----:B------:R-:W-:Y:S01]  /*53990*/  ULDC UR6, c[0x0][0x228] ;  /* 0x00008a0000067ab9 */ /* 0x000fe20000000800 */
[----:B------:R-:W-:Y:S01]  /*539a0*/  ISETP.GE.AND P6, PT, R0, UR4, PT ;  /* 0x0000000400007c0c */ /* 0x000fe2000bfc6270 */
[----:B------:R-:W-:Y:S01]  /*539b0*/  VIADD R0, R3, 0x4c ;  /* 0x0000004c03007836 */ /* 0x000fe20000000000 */
[----:B------:R-:W-:Y:S01]  /*539c0*/  ULDC UR4, c[0x0][0x22c] ;  /* 0x00008b0000047ab9 */ /* 0x000fe20000000800 */
[C---:B----4-:R-:W-:Y:S01]  /*539d0*/  IMAD.WIDE R14, R23.reuse, 0x4, R4 ;  /* 0x00000004170e7825 */ /* 0x050fe200078e0204 */
[----:B------:R1:W-:Y:S02]  /*539e0*/  @P4 STG.E desc[UR8][R12.64], R123 ;  /* 0x0000007b0c004986 */ /* 0x0003e4000c101908 */
[----:B------:R-:W-:Y:S01]  /*539f0*/  ISETP.GE.AND P4, PT, R0, UR4, PT ;  /* 0x0000000400007c0c */ /* 0x000fe2000bf86270 */
[----:B------:R-:W-:Y:S01]  /*53a00*/  ULDC UR4, c[0x0][0x228] ;  /* 0x00008a0000047ab9 */ /* 0x000fe20000000800 */
[----:B------:R2:W-:Y:S01]  /*53a10*/  @P0 STG.E desc[UR8][R14.64], R188 ;  /* 0x000000bc0e000986 */ /* 0x0005e2000c101908 */
[----:B---3--:R-:W-:Y:S01]  /*53a20*/  IMAD.WIDE R16, R23, 0x4, R10 ;  /* 0x0000000417107825 */ /* 0x008fe200078e020a */
        /* <DEDUP_REMOVED lines=9> */
[----:B-1----:R-:W-:-:S04]  /*53ac0*/  IMAD.WIDE R12, R23, 0x4, R4 ;  /* 0x00000004170c7825 */ /* 0x002fc800078e0204 */
[C---:B--2---:R-:W-:Y:S01]  /*53ad0*/  IMAD.WIDE R14, R23.reuse, 0x4, R10 ;  /* 0x00000004170e7825 */ /* 0x044fe200078e020a */
[----:B------:R-:W-:Y:S01]  /*53ae0*/  IADD3 R23, R23, UR26, RZ ;  /* 0x0000001a17177c10 */ /* 0x000fe2000fffe0ff */
[----:B------:R1:W-:Y:S01]  /*53af0*/  @P0 STG.E desc[UR8][R12.64], R60 ;  /* 0x0000003c0c000986 */ /* 0x0003e2000c101908 */
[----:B------:R-:W-:Y:S01]  /*53b00*/  ISETP.LT.AND P3, PT, R9, UR6, !P3 ;  /* 0x0000000609007c0c */ /* 0x000fe2000df61270 */
[----:B------:R-:W-:Y:S01]  /*53b10*/  ULDC UR6, c[0x0][0x228] ;  /* 0x00008a0000067ab9 */ /* 0x000fe20000000800 */
[----:B------:R-:W-:Y:S01]  /*53b20*/  ISETP.GE.AND P0, PT, R0, UR4, PT ;  /* 0x0000000400007c0c */ /* 0x000fe2000bf06270 */
[----:B---3--:R-:W-:Y:S01]  /*53b30*/  IMAD.WIDE R16, R23, 0x4, R4 ;  /* 0x0000000417107825 */ /* 0x008fe200078e0204 */
        /* <DEDUP_REMOVED lines=31> */
[C---:B-1----:R-:W-:Y:S01]  /*53d30*/  IMAD.WIDE R12, R21.reuse, 0x4, R10 ;  /* 0x00000004150c7825 */ /* 0x042fe200078e020a */
[----:B------:R-:W-:Y:S01]  /*53d40*/  IADD3 R21, R21, UR26, RZ ;  /* 0x0000001a15157c10 */ /* 0x000fe2000fffe0ff */
[----:B------:R-:W-:-:S02]  /*53d50*/  ULDC UR4, c[0x0][0x228] ;  /* 0x00008a0000047ab9 */ /* 0x000fc40000000800 */
[----:B------:R-:W-:Y:S01]  /*53d60*/  ISETP.LT.AND P0, PT, R9, UR4, !P0 ;  /* 0x0000000409007c0c */ /* 0x000fe2000c701270 */
[----:B------:R-:W-:Y:S01]  /*53d70*/  ULDC UR4, c[0x0][0x228] ;  /* 0x00008a0000047ab9 */ /* 0x000fe20000000800 */
[----:B--2---:R-:W-:Y:S01]  /*53d80*/  IMAD.WIDE R14, R21, 0x4, R4 ;  /* 0x00000004150e7825 */ /* 0x004fe200078e0204 */
[----:B------:R1:W-:Y:S01]  /*53d90*/  @P4 STG.E desc[UR8][R12.64], R178 ;  /* 0x000000b20c004986 */ /* 0x0003e2000c101908 */
[----:B------:R-:W-:Y:S01]  /*53da0*/  ISETP.LT.AND P4, PT, R7, UR4, !P5 ;  /* 0x0000000407007c0c */ /* 0x000fe2000ef81270 */
[----:B------:R-:W-:Y:S01]  /*53db0*/  ULDC UR4, c[0x0][0x22c] ;  /* 0x00008b0000047ab9 */ /* 0x000fe20000000800 */
[----:B------:R-:W-:Y:S02]  /*53dc0*/  VIADD R0, R3, 0x51 ;  /* 0x0000005103007836 */ /* 0x000fe40000000000 */
[----:B------:R2:W-:Y:S01]  /*53dd0*/  @P3 STG.E desc[UR8][R14.64], R62 ;  /* 0x0000003e0e003986 */ /* 0x0005e2000c101908 */
[----:B---3--:R-:W-:Y:S02]  /*53de0*/  IMAD.WIDE R16, R21, 0x4, R10 ;  /* 0x0000000415107825 */ /* 0x008fe400078e020a */
[----:B------:R-:W-:Y:S01]  /*53df0*/  ISETP.GE.AND P3, PT, R0, UR4, PT ;  /* 0x0000000400007c0c */ /* 0x000fe2000bf66270 */
[----:B------:R-:W-:-:S02]  /*53e00*/  ULDC UR4, c[0x0][0x228] ;  /* 0x00008a0000047ab9 */ /* 0x000fc40000000800 */
[----:B------:R-:W-:Y:S01]  /*53e10*/  ISETP.LT.AND P5, PT, R9, UR4, !P5 ;  /* 0x0000000409007c0c */ /* 0x000fe2000efa1270 */
[----:B------:R-:W-:Y:S01]  /*53e20*/  ULDC UR4, c[0x0][0x228] ;  /* 0x00008a0000047ab9 */ /* 0x000fe20000000800 */
[----:B------:R-:W-:Y:S01]  /*53e30*/  IADD3 R23, R21, UR26, RZ ;  /* 0x0000001a15177c10 */ /* 0x000fe2000fffe0ff */
[----:B------:R3:W-:Y:S01]  /*53e40*/  @P0 STG.E desc[UR8][R16.64], R126 ;  /* 0x0000007e10000986 */ /* 0x0007e2000c101908 */
[----:B------:R-:W-:Y:S01]  /*53e50*/  ISETP.LT.AND P0, PT, R7, UR4, !P2 ;  /* 0x0000000407007c0c */ /* 0x000fe2000d701270 */
[----:B------:R-:W-:Y:S01]  /*53e60*/  VIADD R0, R3, 0x52 ;  /* 0x0000005203007836 */ /* 0x000fe20000000000 */
[C---:B------:R-:W-:Y:S01]  /*53e70*/  IADD3 R21, R23.reuse, UR26, RZ ;  /* 0x0000001a17157c10 */ /* 0x040fe2000fffe0ff */
[----:B------:R-:W-:Y:S01]  /*53e80*/  IMAD.WIDE R18, R23, 0x4, R4 ;  /* 0x0000000417127825 */ /* 0x000fe200078e0204 */
[----:B------:R-:W-:Y:S01]  /*53e90*/  ISETP.LT.AND P2, PT, R9, UR6, !P2 ;  /* 0x0000000609007c0c */ /* 0x000fe2000d741270 */
[----:B------:R-:W-:Y:S01]  /*53ea0*/  ULDC UR4, c[0x0][0x22c] ;  /* 0x00008b0000047ab9 */ /* 0x000fe20000000800 */
[----:B------:R-:W-:Y:S01]  /*53eb0*/  ULDC UR6, c[0x0][0x228] ;  /* 0x00008a0000067ab9 */ /* 0x000fe20000000800 */
[----:B-1----:R-:W-:Y:S01]  /*53ec0*/  IMAD.WIDE R12, R23, 0x4, R10 ;  /* 0x00000004170c7825 */ /* 0x002fe200078e020a */
[----:B------:R1:W-:Y:S03]  /*53ed0*/  @P4 STG.E desc[UR8][R18.64], R191 ;  /* 0x000000bf12004986 */ /* 0x0003e6000c101908 */
[----:B--2---:R-:W-:Y:S01]  /*53ee0*/  IMAD.WIDE R14, R21, 0x4, R4 ;  /* 0x00000004150e7825 */ /* 0x004fe200078e0204 */
[----:B------:R2:W-:Y:S01]  /*53ef0*/  @P5 STG.E desc[UR8][R12.64], R179 ;  /* 0x000000b30c005986 */ /* 0x0005e2000c101908 */
[----:B------:R-:W-:Y:S01]  /*53f00*/  ISETP.GE.AND P5, PT, R0, UR4, PT ;  /* 0x0000000400007c0c */ /* 0x000fe2000bfa6270 */
[----:B------:R-:W-:Y:S01]  /*53f10*/  ULDC UR4, c[0x0][0x22c] ;  /* 0x00008b0000047ab9 */ /* 0x000fe20000000800 */
[----:B------:R-:W-:Y:S01]  /*53f20*/  IADD3 R0, R3, 0x53, RZ ;  /* 0x0000005303007810 */ /* 0x000fe20007ffe0ff */
[----:B---3--:R-:W-:Y:S01]  /*53f30*/  IMAD.WIDE R16, R21, 0x4, R10 ;  /* 0x0000000415107825 */ /* 0x008fe200078e020a */
        /* <DEDUP_REMOVED lines=8> */
[C---:B-1----:R-:W-:Y:S01]  /*53fc0*/  IMAD.WIDE R18, R23.reuse, 0x4, R4 ;  /* 0x0000000417127825 */ /* 0x042fe200078e0204 */
[----:B------:R-:W-:Y:S01]  /*53fd0*/  ULDC UR6, c[0x0][0x228] ;  /* 0x00008a0000067ab9 */ /* 0x000fe20000000800 */
[----:B------:R-:W-:Y:S01]  /*53fe0*/  ULDC UR4, c[0x0][0x22c] ;  /* 0x00008b0000047ab9 */ /* 0x000fe20000000800 */
[----:B------:R-:W-:Y:S01]  /*53ff0*/  ULDC UR10, c[0x0][0x228] ;  /* 0x00008a00000a7ab9 */ /* 0x000fe20000000800 */
[C---:B--2---:R-:W-:Y:S01]  /*54000*/  IMAD.WIDE R12, R23.reuse, 0x4, R10 ;  /* 0x00000004170c7825 */ /* 0x044fe200078e020a */
[----:B------:R-:W-:-:S03]  /*54010*/  IADD3 R23, R23, UR26, RZ ;  /* 0x0000001a17177c10 */ /* 0x000fc6000fffe0ff */
[----:B------:R-:W-:Y:S01]  /*54020*/  VIADD R0, R3, 0x54 ;  /* 0x0000005403007836 */ /* 0x000fe20000000000 */
[----:B------:R-:W-:Y:S01]  /*54030*/  ISETP.LT.AND P3, PT, R9, UR6, !P3 ;  /* 0x0000000609007c0c */ /* 0x000fe2000df61270 */
[----:B------:R1:W-:Y:S01]  /*54040*/  @P4 STG.E desc[UR8][R18.64], R192 ;  /* 0x000000c012004986 */ /* 0x0003e2000c101908 */
[----:B---3--:R-:W-:Y:S01]  /*54050*/  IMAD.WIDE R14, R23, 0x4, R4 ;  /* 0x00000004170e7825 */ /* 0x008fe200078e0204 */
[----:B------:R-:W-:Y:S02]  /*54060*/  ULDC UR6, c[0x0][0x228] ;  /* 0x00008a0000067ab9 */ /* 0x000fe40000000800 */
[----:B------:R2:W-:Y:S01]  /*54070*/  @P6 STG.E desc[UR8][R12.64], R184 ;  /* 0x000000b80c006986 */ /* 0x0005e2000c101908 */
[----:B------:R-:W-:Y:S01]  /*54080*/  ISETP.GE.AND P6, PT, R0, UR4, PT ;  /* 0x0000000400007c0c */ /* 0x000fe2000bfc6270 */
[----:B------:R-:W-:Y:S01]  /*54090*/  ULDC UR4, c[0x0][0x22c] ;  /* 0x00008b0000047ab9 */ /* 0x000fe20000000800 */
[----:B------:R-:W-:Y:S02]  /*540a0*/  IADD3 R0, R3, 0x55, RZ ;  /* 0x0000005503007810 */ /* 0x000fe40007ffe0ff */
[----:B------:R-:W-:Y:S01]  /*540b0*/  ISETP.LT.AND P4, PT, R7, UR10, !P5 ;  /* 0x0000000a07007c0c */ /* 0x000fe2000ef81270 */
[----:B------:R3:W-:Y:S01]  /*540c0*/  @P2 STG.E desc[UR8][R14.64], R64 ;  /* 0x000000400e002986 */ /* 0x0007e2000c101908 */
[C---:B----4-:R-:W-:Y:S01]  /*540d0*/  IMAD.WIDE R16, R23.reuse, 0x4, R10 ;  /* 0x0000000417107825 */ /* 0x050fe200078e020a */
        /* <DEDUP_REMOVED lines=19> */
[C---:B---3--:R-:W-:Y:S01]  /*54210*/  IMAD.WIDE R14, R23.reuse, 0x4, R4 ;  /* 0x00000004170e7825 */ /* 0x048fe200078e0204 */
[----:B------:R1:W-:Y:S02]  /*54220*/  @P5 STG.E desc[UR8][R12.64], R185 ;  /* 0x000000b90c005986 */ /* 0x0003e4000c101908 */
[----:B------:R-:W-:Y:S01]  /*54230*/  ISETP.GE.AND P5, PT, R0, UR4, PT ;  /* 0x0000000400007c0c */ /* 0x000fe2000bfa6270 */
[----:B------:R-:W-:Y:S01]  /*54240*/  ULDC UR4, c[0x0][0x228] ;  /* 0x00008a0000047ab9 */ /* 0x000fe20000000800 */
[----:B------:R2:W-:Y:S01]  /*54250*/  @P3 STG.E desc[UR8][R14.64], R65 ;  /* 0x000000410e003986 */ /* 0x0005e2000c101908 */
[----:B----4-:R-:W-:Y:S01]  /*54260*/  IMAD.WIDE R16, R23, 0x4, R10 ;  /* 0x0000000417107825 */ /* 0x010fe200078e020a */
        /* <DEDUP_REMOVED lines=57> */
[----:B------:R-:W-:Y:S01]  /*54600*/  VIADD R0, R3, 0x5c ;  /* 0x0000005c03007836 */ /* 0x000fe20000000000 */
[C---:B------:R-:W-:Y:S01]  /*54610*/  IADD3 R23, R21.reuse, UR26, RZ ;  /* 0x0000001a15177c10 */ /* 0x040fe2000fffe0ff */
[----:B------:R2:W-:Y:S01]  /*54620*/  @P2 STG.E desc[UR8][R14.64], R196 ;  /* 0x000000c40e002986 */ /* 0x0005e2000c101908 */
[----:B---3--:R-:W-:Y:S02]  /*54630*/  IMAD.WIDE R16, R21, 0x4, R10 ;  /* 0x0000000415107825 */ /* 0x008fe400078e020a */
[----:B------:R-:W-:Y:S01]  /*54640*/  ISETP.GE.AND P2, PT, R0, UR4, PT ;  /* 0x0000000400007c0c */ /* 0x000fe2000bf46270 */
[----:B------:R-:W-:-:S02]  /*54650*/  ULDC UR4, c[0x0][0x228] ;  /* 0x00008a0000047ab9 */ /* 0x000fc40000000800 */
[----:B------:R-:W-:Y:S01]  /*54660*/  ISETP.LT.AND P0, PT, R9, UR4, !P0 ;  /* 0x0000000409007c0c */ /* 0x000fe2000c701270 */
[----:B------:R-:W-:Y:S01]  /*54670*/  IMAD.WIDE R18, R23, 0x4, R4 ;  /* 0x0000000417127825 */ /* 0x000fe200078e0204 */
[----:B------:R-:W-:Y:S01]  /*54680*/  ULDC UR4, c[0x0][0x228] ;  /* 0x00008a0000047ab9 */ /* 0x000fe20000000800 */
[----:B------:R3:W-:Y:S01]  /*54690*/  @P3 STG.E desc[UR8][R16.64], R216 ;  /* 0x000000d810003986 */ /* 0x0007e2000c101908 */
[----:B------:R-:W-:Y:S01]  /*546a0*/  ISETP.LT.AND P3, PT, R7, UR4, !P6 ;  /* 0x0000000407007c0c */ /* 0x000fe2000f761270 */
[C---:B-1----:R-:W-:Y:S01]  /*546b0*/  IMAD.WIDE R12, R23.reuse, 0x4, R10 ;  /* 0x00000004170c7825 */ /* 0x042fe200078e020a */
[----:B------:R-:W-:Y:S01]  /*546c0*/  IADD3 R21, R23, UR26, RZ ;  /* 0x0000001a17157c10 */ /* 0x000fe2000fffe0ff */
[----:B------:R1:W-:Y:S01]  /*546d0*/  @P5 STG.E desc[UR8][R18.64], R68 ;  /* 0x0000004412005986 */ /* 0x0003e2000c101908 */
[----:B------:R-:W-:Y:S01]  /*546e0*/  ISETP.LT.AND P6, PT, R9, UR6, !P6 ;  /* 0x0000000609007c0c */ /* 0x000fe2000f7c1270 */
[----:B------:R-:W-:Y:S01]  /*546f0*/  VIADD R0, R3, 0x5d ;  /* 0x0000005d03007836 */ /* 0x000fe20000000000 */
[----:B------:R-:W-:Y:S01]  /*54700*/  ISETP.LT.AND P5, PT, R7, UR10, !P4 ;  /* 0x0000000a07007c0c */ /* 0x000fe2000e7a1270 */
[----:B------:R-:W-:Y:S01]  /*54710*/  ULDC UR4, c[0x0][0x22c] ;  /* 0x00008b0000047ab9 */ /* 0x000fe20000000800 */
[C---:B------:R-:W-:Y:S01]  /*54720*/  VIADD R23, R21.reuse, UR26 ;  /* 0x0000001a15177c36 */ /* 0x040fe20008000000 */
[----:B------:R4:W-:Y:S01]  /*54730*/  @P0 STG.E desc[UR8][R12.64], R132 ;  /* 0x000000840c000986 */ /* 0x0009e2000c101908 */
[----:B--2---:R-:W-:Y:S01]  /*54740*/  IMAD.WIDE R14, R21, 0x4, R4 ;  /* 0x00000004150e7825 */ /* 0x004fe200078e0204 */
[----:B------:R-:W-:Y:S01]  /*54750*/  ISETP.GE.AND P0, PT, R0, UR4, PT ;  /* 0x0000000400007c0c */ /* 0x000fe2000bf06270 */
[----:B------:R-:W-:Y:S01]  /*54760*/  ULDC UR6, c[0x0][0x228] ;  /* 0x00008a0000067ab9 */ /* 0x000fe20000000800 */
[----:B------:R-:W-:Y:S01]  /*54770*/  IADD3 R0, R3, 0x5e, RZ ;  /* 0x0000005e03007810 */ /* 0x000fe20007ffe0ff */
[----:B---3--:R-:W-:Y:S01]  /*54780*/  IMAD.WIDE R16, R21, 0x4, R10 ;  /* 0x0000000415107825 */ /* 0x008fe200078e020a */
[----:B------:R-:W-:Y:S01]  /*54790*/  ULDC UR4, c[0x0][0x22c] ;  /* 0x00008b0000047ab9 */ /* 0x000fe20000000800 */
[----:B------:R-:W-:Y:S01]  /*547a0*/  ISETP.LT.AND P4, PT, R9, UR6, !P4 ;  /* 0x0000000609007c0c */ /* 0x000fe2000e781270 */
[----:B------:R-:W-:Y:S01]  /*547b0*/  ULDC UR10, c[0x0][0x228] ;  /* 0x00008a00000a7ab9 */ /* 0x000fe20000000800 */
[C---:B-1----:R-:W-:Y:S01]  /*547c0*/  IMAD.WIDE R18, R23.reuse, 0x4, R4 ;  /* 0x0000000417127825 */ /* 0x042fe200078e0204 */
[----:B------:R1:W-:Y:S01]  /*547d0*/  @P3 STG.E desc[UR8][R14.64], R197 ;  /* 0x000000c50e003986 */ /* 0x0003e2000c101908 */
[----:B------:R-:W-:Y:S01]  /*547e0*/  ISETP.GE.AND P3, PT, R0, UR4, PT ;  /* 0x0000000400007c0c */ /* 0x000fe2000bf66270 */
[----:B------:R-:W-:Y:S01]  /*547f0*/  ULDC UR4, c[0x0][0x228] ;  /* 0x00008a0000047ab9 */ /* 0x000fe20000000800 */
[----:B----4-:R-:W-:Y:S01]  /*54800*/  IMAD.WIDE R12, R23, 0x4, R10 ;  /* 0x00000004170c7825 */ /* 0x010fe200078e020a */
[----:B------:R2:W-:Y:S01]  /*54810*/  @P6 STG.E desc[UR8][R16.64], R217 ;  /* 0x000000d910006986 */ /* 0x0005e2000c101908 */
[----:B------:R-:W-:-:S03]  /*54820*/  ULDC UR6, c[0x0][0x228] ;  /* 0x00008a0000067ab9 */ /* 0x000fc60000000800 */
[----:B------:R3:W-:Y:S01]  /*54830*/  @P5 STG.E desc[UR8][R18.64], R69 ;  /* 0x0000004512005986 */ /* 0x0007e2000c101908 */
[----:B------:R-:W-:Y:S01]  /*54840*/  ISETP.LT.AND P5, PT, R7, UR4, !P2 ;  /* 0x0000000407007c0c */ /* 0x000fe2000d7a1270 */
[----:B------:R-:W-:Y:S01]  /*54850*/  VIADD R0, R3, 0x5f ;  /* 0x0000005f03007836 */ /* 0x000fe20000000000 */
[----:B------:R-:W-:Y:S01]  /*54860*/  IADD3 R23, R23, UR26, RZ ;  /* 0x0000001a17177c10 */ /* 0x000fe2000fffe0ff */
[----:B------:R-:W-:Y:S01]  /*54870*/  ULDC UR4, c[0x0][0x22c] ;  /* 0x00008b0000047ab9 */ /* 0x000fe20000000800 */
[----:B------:R-:W-:Y:S01]  /*54880*/  ISETP.LT.AND P2, PT, R9, UR6, !P2 ;  /* 0x0000000609007c0c */ /* 0x000fe2000d741270 */
[----:B------:R4:W-:Y:S01]  /*54890*/  @P4 STG.E desc[UR8][R12.64], R133 ;  /* 0x000000850c004986 */ /* 0x0009e2000c101908 */
[----:B------:R-:W-:Y:S01]  /*548a0*/  ISETP.GE.AND P4, PT, R0, UR4, PT ;  /* 0x0000000400007c0c */ /* 0x000fe2000bf86270 */
[----:B-1----:R-:W-:Y:S01]  /*548b0*/  IMAD.WIDE R14, R23, 0x4, R4 ;  /* 0x00000004170e7825 */ /* 0x002fe200078e0204 */
[----:B------:R-:W-:Y:S01]  /*548c0*/  IADD3 R0, R3, 0x60, RZ ;  /* 0x0000006003007810 */ /* 0x000fe20007ffe0ff */
[----:B------:R-:W-:Y:S01]  /*548d0*/  ULDC UR4, c[0x0][0x22c] ;  /* 0x00008b0000047ab9 */ /* 0x000fe20000000800 */
[----:B------:R-:W-:Y:S01]  /*548e0*/  ISETP.LT.AND P6, PT, R7, UR10, !P0 ;  /* 0x0000000a07007c0c */ /* 0x000fe2000c7c1270 */
[C---:B--2---:R-:W-:Y:S01]  /*548f0*/  IMAD.WIDE R16, R23.reuse, 0x4, R10 ;  /* 0x0000000417107825 */ /* 0x044fe200078e020a */
[----:B------:R-:W-:Y:S01]  /*54900*/  ULDC UR6, c[0x0][0x228] ;  /* 0x00008a0000067ab9 */ /* 0x000fe20000000800 */
[----:B------:R1:W-:Y:S01]  /*54910*/  @P5 STG.E desc[UR8][R14.64], R198 ;  /* 0x000000c60e005986 */ /* 0x0003e2000c101908 */
[----:B------:R-:W-:Y:S01]  /*54920*/  ISETP.GE.AND P5, PT, R0, UR4, PT ;  /* 0x0000000400007c0c */ /* 0x000fe2000bfa6270 */
[----:B------:R-:W-:Y:S01]  /*54930*/  VIADD R21, R23, UR26 ;  /* 0x0000001a17157c36 */ /* 0x000fe20008000000 */
[----:B------:R-:W-:Y:S01]  /*54940*/  ULDC UR4, c[0x0][0x228] ;  /* 0x00008a0000047ab9 */ /* 0x000fe20000000800 */
[----:B------:R-:W-:Y:S01]  /*54950*/  ULDC UR10, c[0x0][0x228] ;  /* 0x00008a00000a7ab9 */ /* 0x000fe20000000800 */
[----:B------:R-:W-:Y:S01]  /*54960*/  ISETP.LT.AND P0, PT, R9, UR4, !P0 ;  /* 0x0000000409007c0c */ /* 0x000fe2000c701270 */
[----:B------:R-:W-:Y:S01]  /*54970*/  ULDC UR4, c[0x0][0x228] ;  /* 0x00008a0000047ab9 */ /* 0x000fe20000000800 */
[----:B---3--:R-:W-:Y:S01]  /*54980*/  IMAD.WIDE R18, R21, 0x4, R4 ;  /* 0x0000000415127825 */ /* 0x008fe200078e0204 */
[----:B------:R2:W-:Y:S01]  /*54990*/  @P2 STG.E desc[UR8][R16.64], R218 ;  /* 0x000000da10002986 */ /* 0x0005e2000c101908 */
[----:B------:R-:W-:Y:S01]  /*549a0*/  ISETP.LT.AND P2, PT, R7, UR4, !P3 ;  /* 0x0000000407007c0c */ /* 0x000fe2000df41270 */
[----:B------:R-:W-:Y:S01]  /*549b0*/  ULDC UR4, c[0x0][0x22c] ;  /* 0x00008b0000047ab9 */ /* 0x000fe20000000800 */
[----:B------:R-:W-:Y:S01]  /*549c0*/  VIADD R0, R3, 0x61 ;  /* 0x0000006103007836 */ /* 0x000fe20000000000 */
[C---:B------:R-:W-:Y:S01]  /*549d0*/  IADD3 R23, R21.reuse, UR26, RZ ;  /* 0x0000001a15177c10 */ /* 0x040fe2000fffe0ff */
[----:B------:R-:W-:Y:S01]  /*549e0*/  @P6 STG.E desc[UR8][R18.64], R70 ;  /* 0x0000004612006986 */ /* 0x000fe2000c101908 */
[----:B----4-:R-:W-:Y:S01]  /*549f0*/  IMAD.WIDE R12, R21, 0x4, R10 ;  /* 0x00000004150c7825 */ /* 0x010fe200078e020a */
[----:B------:R-:W-:Y:S01]  /*54a00*/  ISETP.LT.AND P3, PT, R9, UR6, !P3 ;  /* 0x0000000609007c0c */ /* 0x000fe2000df61270 */
[----:B------:R-:W-:Y:S01]  /*54a10*/  ULDC UR6, c[0x0][0x228] ;  /* 0x00008a0000067ab9 */ /* 0x000fe20000000800 */
[----:B------:R-:W-:Y:S01]  /*54a20*/  ISETP.GE.AND P6, PT, R0, UR4, PT ;  /* 0x0000000400007c0c */ /* 0x000fe2000bfc6270 */
[----:B------:R-:W-:Y:S01]  /*54a30*/  VIADD R0, R3, 0x62 ;  /* 0x0000006203007836 */ /* 0x000fe20000000000 */
[----:B------:R-:W-:Y:S01]  /*54a40*/  ULDC UR4, c[0x0][0x22c] ;  /* 0x00008b0000047ab9 */ /* 0x000fe20000000800 */
[C---:B-1----:R-:W-:Y:S01]  /*54a50*/  IMAD.WIDE R14, R23.reuse, 0x4, R4 ;  /* 0x00000004170e7825 */ /* 0x042fe200078e0204 */
[----:B------:R1:W-:Y:S02]  /*54a60*/  @P0 STG.E desc[UR8][R12.64], R134 ;  /* 0x000000860c000986 */ /* 0x0003e4000c101908 */
[----:B------:R-:W-:Y:S01]  /*54a70*/  ISETP.GE.AND P0, PT, R0, UR4, PT ;  /* 0x0000000400007c0c */ /* 0x000fe2000bf06270 */
[----:B------:R-:W-:Y:S01]  /*54a80*/  ULDC UR4, c[0x0][0x228] ;  /* 0x00008a0000047ab9 */ /* 0x000fe20000000800 */
[----:B------:R3:W-:Y:S01]  /*54a90*/  @P2 STG.E desc[UR8][R14.64], R199 ;  /* 0x000000c70e002986 */ /* 0x0007e2000c101908 */
[----:B--2---:R-:W-:Y:S01]  /*54aa0*/  IMAD.WIDE R16, R23, 0x4, R10 ;  /* 0x0000000417107825 */ /* 0x004fe200078e020a */
        /* <DEDUP_REMOVED lines=10> */
[C---:B---3--:R-:W-:Y:S01]  /*54b50*/  IMAD.WIDE R14, R23.reuse, 0x4, R10 ;  /* 0x00000004170e7825 */ /* 0x048fe200078e020a */
[----:B------:R-:W-:Y:S01]  /*54b60*/  IADD3 R23, R23, UR26, RZ ;  /* 0x0000001a17177c10 */ /* 0x000fe2000fffe0ff */
[----:B------:R1:W-:Y:S01]  /*54b70*/  @P2 STG.E desc[UR8][R12.64], R71 ;  /* 0x000000470c002986 */ /* 0x0003e2000c101908 */
[----:B------:R-:W-:Y:S01]  /*54b80*/  ISETP.LT.AND P5, PT, R9, UR6, !P5 ;  /* 0x0000000609007c0c */ /* 0x000fe2000efa1270 */
[----:B------:R-:W-:Y:S01]  /*54b90*/  ULDC UR6, c[0x0][0x228] ;  /* 0x00008a0000067ab9 */ /* 0x000fe20000000800 */
[----:B------:R-:W-:Y:S01]  /*54ba0*/  ISETP.GE.AND P2, PT, R0, UR4, PT ;  /* 0x0000000400007c0c */ /* 0x000fe2000bf46270 */
[----:B--2---:R-:W-:Y:S01]  /*54bb0*/  IMAD.WIDE R16, R23, 0x4, R4 ;  /* 0x0000000417107825 */ /* 0x004fe200078e0204 */
        /* <DEDUP_REMOVED lines=68> */
[C---:B----4-:R-:W-:Y:S01]  /*55000*/  IMAD.WIDE R18, R23.reuse, 0x4, R4 ;  /* 0x0000000417127825 */ /* 0x050fe200078e0204 */
[----:B------:R2:W-:Y:S01]  /*55010*/  @P0 STG.E desc[UR8][R14.64], R74 ;  /* 0x0000004a0e000986 */ /* 0x0005e2000c101908 */
[----:B------:R-:W-:Y:S01]  /*55020*/  ISETP.GE.AND P0, PT, R0, UR4, PT ;  /* 0x0000000400007c0c */ /* 0x000fe2000bf06270 */
[----:B------:R-:W-:Y:S01]  /*55030*/  ULDC UR4, c[0x0][0x228] ;  /* 0x00008a0000047ab9 */ /* 0x000fe20000000800 */
[----:B-1----:R-:W-:Y:S01]  /*55040*/  IMAD.WIDE R12, R23, 0x4, R10 ;  /* 0x00000004170c7825 */ /* 0x002fe200078e020a */
[----:B------:R1:W-:Y:S01]  /*55050*/  @P4 STG.E desc[UR8][R16.64], R138 ;  /* 0x0000008a10004986 */ /* 0x0003e2000c101908 */
[----:B------:R-:W-:-:S03]  /*55060*/  ULDC UR6, c[0x0][0x228] ;  /* 0x00008a0000067ab9 */ /* 0x000fc60000000800 */
[----:B------:R3:W-:Y:S01]  /*55070*/  @P2 STG.E desc[UR8][R18.64], R203 ;  /* 0x000000cb12002986 */ /* 0x0007e2000c101908 */
[----:B------:R-:W-:Y:S01]  /*55080*/  ISETP.LT.AND P2, PT, R7, UR4, !P5 ;  /* 0x0000000407007c0c */ /* 0x000fe2000ef41270 */
[----:B------:R-:W-:Y:S01]  /*55090*/  VIADD R0, R3, 0x6a ;  /* 0x0000006a03007836 */ /* 0x000fe20000000000 */
[----:B------:R-:W-:Y:S01]  /*550a0*/  IADD3 R23, R23, UR26, RZ ;  /* 0x0000001a17177c10 */ /* 0x000fe2000fffe0ff */
[----:B------:R-:W-:Y:S01]  /*550b0*/  ULDC UR4, c[0x0][0x22c] ;  /* 0x00008b0000047ab9 */ /* 0x000fe20000000800 */
[----:B------:R-:W-:Y:S02]  /*550c0*/  ISETP.LT.AND P5, PT, R9, UR6, !P5 ;  /* 0x0000000609007c0c */ /* 0x000fe4000efa1270 */
        /* <DEDUP_REMOVED lines=8> */
[----:B-1----:R-:W-:Y:S01]  /*55150*/  IMAD.WIDE R16, R23, 0x4, R10 ;  /* 0x0000000417107825 */ /* 0x002fe200078e020a */
[----:B------:R-:W-:Y:S01]  /*55160*/  ISETP.GE.AND P2, PT, R0, UR4, PT ;  /* 0x0000000400007c0c */ /* 0x000fe2000bf46270 */
[----:B------:R-:W-:Y:S01]  /*55170*/  ULDC UR4, c[0x0][0x228] ;  /* 0x00008a0000047ab9 */ /* 0x000fe20000000800 */
[----:B------:R-:W-:Y:S01]  /*55180*/  ULDC UR6, c[0x0][0x228] ;  /* 0x00008a0000067ab9 */ /* 0x000fe20000000800 */
[----:B---3--:R-:W-:Y:S01]  /*55190*/  IMAD.WIDE R18, R21, 0x4, R4 ;  /* 0x0000000415127825 */ /* 0x008fe200078e0204 */
        /* <DEDUP_REMOVED lines=96> */
[C---:B------:R-:W-:Y:S01]  /*557a0*/  VIADD R23, R21.reuse, UR26 ;  /* 0x0000001a15177c36 */ /* 0x040fe20008000000 */
[----:B------:R2:W-:Y:S01]  /*557b0*/  @P0 STG.E desc[UR8][R12.64], R143 ;  /* 0x0000008f0c000986 */ /* 0x0005e2000c101908 */
[----:B-1----:R-:W-:Y:S01]  /*557c0*/  IMAD.WIDE R14, R21, 0x4, R4 ;  /* 0x00000004150e7825 */ /* 0x002fe200078e0204 */
[----:B------:R-:W-:Y:S01]  /*557d0*/  ISETP.GE.AND P0, PT, R0, UR4, PT ;  /* 0x0000000400007c0c */ /* 0x000fe2000bf06270 */
[----:B------:R-:W-:Y:S01]  /*557e0*/  ULDC UR4, c[0x0][0x22c] ;  /* 0x00008b0000047ab9 */ /* 0x000fe20000000800 */
[----:B------:R-:W-:Y:S01]  /*557f0*/  IADD3 R0, R3, 0x74, RZ ;  /* 0x0000007403007810 */ /* 0x000fe20007ffe0ff */
[----:B---3--:R-:W-:Y:S01]  /*55800*/  IMAD.WIDE R16, R21, 0x4, R10 ;  /* 0x0000000415107825 */ /* 0x008fe200078e020a */
[----:B------:R1:W-:Y:S01]  /*55810*/  @P3 STG.E desc[UR8][R14.64], R208 ;  /* 0x000000d00e003986 */ /* 0x0003e2000c101908 */
[----:B------:R-:W-:Y:S01]  /*55820*/  ULDC UR6, c[0x0][0x228] ;  /* 0x00008a0000067ab9 */ /* 0x000fe20000000800 */
[----:B------:R-:W-:Y:S01]  /*55830*/  ULDC UR10, c[0x0][0x228] ;  /* 0x00008a00000a7ab9 */ /* 0x000fe20000000800 */
[----:B----4-:R-:W-:Y:S01]  /*55840*/  IMAD.WIDE R18, R23, 0x4, R4 ;  /* 0x0000000417127825 */ /* 0x010fe200078e0204 */
[----:B------:R-:W-:Y:S01]  /*55850*/  ISETP.GE.AND P3, PT, R0, UR4, PT ;  /* 0x0000000400007c0c */ /* 0x000fe2000bf66270 */
[----:B------:R3:W-:Y:S01]  /*55860*/  @P6 STG.E desc[UR8][R16.64], R228 ;  /* 0x000000e410006986 */ /* 0x0007e2000c101908 */
[----:B------:R-:W-:Y:S01]  /*55870*/  ISETP.LT.AND P5, PT, R9, UR6, !P5 ;  /* 0x0000000609007c0c */ /* 0x000fe2000efa1270 */
[----:B------:R-:W-:Y:S01]  /*55880*/  ULDC UR4, c[0x0][0x228] ;  /* 0x00008a0000047ab9 */ /* 0x000fe20000000800 */
[----:B------:R-:W-:Y:S01]  /*55890*/  ULDC UR6, c[0x0][0x228] ;  /* 0x00008a0000067ab9 */ /* 0x000fe20000000800 */
[----:B------:R4:W-:Y:S01]  /*558a0*/  @P4 STG.E desc[UR8][R18.64], R144 ;  /* 0x0000009012004986 */ /* 0x0009e2000c101908 */
[----:B------:R-:W-:Y:S01]  /*558b0*/  ISETP.LT.AND P4, PT, R7, UR4, !P2 ;  /* 0x0000000407007c0c */ /* 0x000fe2000d781270 */
[----:B--2---:R-:W-:Y:S01]  /*558c0*/  IMAD.WIDE R12, R23, 0x4, R10 ;  /* 0x00000004170c7825 */ /* 0x004fe200078e020a */
[----:B------:R-:W-:Y:S01]  /*558d0*/  ISETP.LT.AND P2, PT, R9, UR6, !P2 ;  /* 0x0000000609007c0c */ /* 0x000fe2000d741270 */
[----:B------:R-:W-:Y:S01]  /*558e0*/  ULDC UR4, c[0x0][0x228] ;  /* 0x00008a0000047ab9 */ /* 0x000fe20000000800 */
[----:B------:R-:W-:Y:S01]  /*558f0*/  IADD3 R23, R23, UR26, RZ ;  /* 0x0000001a17177c10 */ /* 0x000fe2000fffe0ff */
[----:B------:R-:W-:Y:S01]  /*55900*/  ULDC UR6, c[0x0][0x228] ;  /* 0x00008a0000067ab9 */ /* 0x000fe20000000800 */
[----:B------:R-:W-:Y:S01]  /*55910*/  ISETP.LT.AND P6, PT, R7, UR10, !P0 ;  /* 0x0000000a07007c0c */ /* 0x000fe2000c7c1270 */
[----:B------:R-:W-:-:S02]  /*55920*/  VIADD R0, R3, 0x75 ;  /* 0x0000007503007836 */ /* 0x000fc40000000000 */
[C---:B-1----:R-:W-:Y:S01]  /*55930*/  IMAD.WIDE R14, R23.reuse, 0x4, R4 ;  /* 0x00000004170e7825 */ /* 0x042fe200078e0204 */
[----:B------:R1:W-:Y:S03]  /*55940*/  @P5 STG.E desc[UR8][R12.64], R80 ;  /* 0x000000500c005986 */ /* 0x0003e6000c101908 */
[----:B---3--:R-:W-:Y:S01]  /*55950*/  IMAD.WIDE R16, R23, 0x4, R10 ;  /* 0x0000000417107825 */ /* 0x008fe200078e020a */
[----:B------:R-:W-:Y:S01]  /*55960*/  ISETP.LT.AND P0, PT, R9, UR4, !P0 ;  /* 0x0000000409007c0c */ /* 0x000fe2000c701270 */
[----:B------:R2:W-:Y:S01]  /*55970*/  @P4 STG.E desc[UR8][R14.64], R209 ;  /* 0x000000d10e004986 */ /* 0x0005e2000c101908 */
[----:B------:R-:W-:Y:S01]  /*55980*/  ULDC UR4, c[0x0][0x228] ;  /* 0x00008a0000047ab9 */ /* 0x000fe20000000800 */
[----:B------:R-:W-:Y:S01]  /*55990*/  VIADD R21, R23, UR26 ;  /* 0x0000001a17157c36 */ /* 0x000fe20008000000 */
[----:B------:R-:W-:Y:S01]  /*559a0*/  ULDC UR10, c[0x0][0x228] ;  /* 0x00008a00000a7ab9 */ /* 0x000fe20000000800 */
[----:B------:R3:W-:Y:S01]  /*559b0*/  @P2 STG.E desc[UR8][R16.64], R229 ;  /* 0x000000e510002986 */ /* 0x0007e2000c101908 */
[----:B------:R-:W-:Y:S01]  /*559c0*/  ISETP.LT.AND P2, PT, R7, UR4, !P3 ;  /* 0x0000000407007c0c */ /* 0x000fe2000df41270 */
[----:B----4-:R-:W-:Y:S01]  /*559d0*/  IMAD.WIDE R18, R21, 0x4, R4 ;  /* 0x0000000415127825 */ /* 0x010fe200078e0204 */
[----:B------:R-:W-:Y:S01]  /*559e0*/  ISETP.LT.AND P3, PT, R9, UR6, !P3 ;  /* 0x0000000609007c0c */ /* 0x000fe2000df61270 */
[----:B------:R-:W-:Y:S01]  /*559f0*/  ULDC UR4, c[0x0][0x228] ;  /* 0x00008a0000047ab9 */ /* 0x000fe20000000800 */
[----:B------:R-:W-:Y:S01]  /*55a00*/  ISETP.GE.AND P5, PT, R0, UR25, PT ;  /* 0x0000001900007c0c */ /* 0x000fe2000bfa6270 */
[----:B-1----:R-:W-:Y:S01]  /*55a10*/  IMAD.WIDE R12, R21, 0x4, R10 ;  /* 0x00000004150c7825 */ /* 0x002fe200078e020a */
[----:B------:R-:W-:Y:S01]  /*55a20*/  IADD3 R0, R3, 0x76, RZ ;  /* 0x0000007603007810 */ /* 0x000fe20007ffe0ff */
[----:B------:R1:W-:Y:S01]  /*55a30*/  @P6 STG.E desc[UR8][R18.64], R145 ;  /* 0x0000009112006986 */ /* 0x0003e2000c101908 */
[----:B------:R-:W-:Y:S01]  /*55a40*/  ULDC UR6, c[0x0][0x228] ;  /* 0x00008a0000067ab9 */ /* 0x000fe20000000800 */
[----:B------:R-:W-:Y:S01]  /*55a50*/  VIADD R21, R21, UR26 ;  /* 0x0000001a15157c36 */ /* 0x000fe20008000000 */
[----:B------:R-:W-:Y:S01]  /*55a60*/  ISETP.LT.AND P6, PT, R7, UR4, !P5 ;  /* 0x0000000407007c0c */ /* 0x000fe2000efc1270 */
[----:B------:R-:W-:-:S02]  /*55a70*/  ULDC UR4, c[0x0][0x228] ;  /* 0x00008a0000047ab9 */ /* 0x000fc40000000800 */
[----:B--2---:R-:W-:Y:S01]  /*55a80*/  IMAD.WIDE R14, R21, 0x4, R4 ;  /* 0x00000004150e7825 */ /* 0x004fe200078e0204 */
[----:B------:R-:W-:-:S03]  /*55a90*/  ISETP.GE.AND P4, PT, R0, UR23, PT ;  /* 0x0000001700007c0c */ /* 0x000fc6000bf86270 */
[----:B---3--:R-:W-:Y:S01]  /*55aa0*/  IMAD.WIDE R16, R21, 0x4, R10 ;  /* 0x0000000415107825 */ /* 0x008fe200078e020a */
[----:B------:R2:W-:Y:S01]  /*55ab0*/  @P0 STG.E desc[UR8][R12.64], R81 ;  /* 0x000000510c000986 */ /* 0x0005e2000c101908 */
[----:B------:R-:W-:Y:S01]  /*55ac0*/  ISETP.LT.AND P5, PT, R9, UR4, !P5 ;  /* 0x0000000409007c0c */ /* 0x000fe2000efa1270 */
[----:B------:R-:W-:Y:S01]  /*55ad0*/  ULDC UR4, c[0x0][0x228] ;  /* 0x00008a0000047ab9 */ /* 0x000fe20000000800 */
[----:B------:R-:W-:Y:S01]  /*55ae0*/  VIADD R23, R21, UR26 ;  /* 0x0000001a15177c36 */ /* 0x000fe20008000000 */
[----:B------:R-:W-:Y:S01]  /*55af0*/  @P2 STG.E desc[UR8][R14.64], R210 ;  /* 0x000000d20e002986 */ /* 0x000fe2000c101908 */
[----:B------:R-:W-:-:S03]  /*55b00*/  IADD3 R0, R3, 0x77, RZ ;  /* 0x0000007703007810 */ /* 0x000fc60007ffe0ff */
[----:B------:R3:W-:Y:S01]  /*55b10*/  @P3 STG.E desc[UR8][R16.64], R230 ;  /* 0x000000e610003986 */ /* 0x0007e2000c101908 */
[----:B------:R-:W-:Y:S01]  /*55b20*/  ISETP.LT.AND P3, PT, R7, UR4, !P4 ;  /* 0x0000000407007c0c */ /* 0x000fe2000e761270 */
[----:B-1----:R-:W-:Y:S01]  /*55b30*/  IMAD.WIDE R18, R23, 0x4, R4 ;  /* 0x0000000417127825 */ /* 0x002fe200078e0204 */
[----:B------:R-:W-:Y:S01]  /*55b40*/  ISETP.LT.AND P4, PT, R9, UR6, !P4 ;  /* 0x0000000609007c0c */ /* 0x000fe2000e781270 */
[----:B------:R-:W-:Y:S01]  /*55b50*/  ULDC UR4, c[0x0][0x228] ;  /* 0x00008a0000047ab9 */ /* 0x000fe20000000800 */
[----:B------:R-:W-:Y:S01]  /*55b60*/  ISETP.GE.AND P0, PT, R0, UR21, PT ;  /* 0x0000001500007c0c */ /* 0x000fe2000bf06270 */
[----:B--2---:R-:W-:Y:S01]  /*55b70*/  IMAD.WIDE R12, R23, 0x4, R10 ;  /* 0x00000004170c7825 */ /* 0x004fe200078e020a */
[----:B------:R-:W-:Y:S01]  /*55b80*/  IADD3 R2, R3, 0x78, RZ ;  /* 0x0000007803027810 */ /* 0x000fe20007ffe0ff */
[----:B------:R1:W-:Y:S01]  /*55b90*/  @P6 STG.E desc[UR8][R18.64], R146 ;  /* 0x0000009212006986 */ /* 0x0003e2000c101908 */
[----:B---3--:R-:W-:Y:S01]  /*55ba0*/  IADD3 R17, R23, UR26, RZ ;  /* 0x0000001a17117c10 */ /* 0x008fe2000fffe0ff */
[----:B------:R-:W-:Y:S01]  /*55bb0*/  ULDC UR6, c[0x0][0x228] ;  /* 0x00008a0000067ab9 */ /* 0x000fe20000000800 */
[----:B------:R-:W-:Y:S01]  /*55bc0*/  ISETP.LT.AND P6, PT, R7, UR10, !P0 ;  /* 0x0000000a07007c0c */ /* 0x000fe2000c7c1270 */
[----:B------:R-:W-:Y:S01]  /*55bd0*/  @P5 STG.E desc[UR8][R12.64], R82 ;  /* 0x000000520c005986 */ /* 0x000fe2000c101908 */
[----:B------:R-:W-:Y:S01]  /*55be0*/  ISETP.LT.AND P0, PT, R9, UR12, !P0 ;  /* 0x0000000c09007c0c */ /* 0x000fe2000c701270 */
[C---:B------:R-:W-:Y:S01]  /*55bf0*/  VIADD R23, R17.reuse, UR26 ;  /* 0x0000001a11177c36 */ /* 0x040fe20008000000 */
[----:B------:R-:W-:Y:S01]  /*55c00*/  ISETP.GE.AND P2, PT, R2, UR19, PT ;  /* 0x0000001302007c0c */ /* 0x000fe2000bf46270 */
[----:B------:R-:W-:Y:S01]  /*55c10*/  IMAD.WIDE R14, R17, 0x4, R4 ;  /* 0x00000004110e7825 */ /* 0x000fe200078e0204 */
[----:B------:R-:W-:-:S03]  /*55c20*/  ULDC UR10, c[0x0][0x228] ;  /* 0x00008a00000a7ab9 */ /* 0x000fc60000000800 */
[----:B------:R-:W-:Y:S01]  /*55c30*/  IMAD.WIDE R16, R17, 0x4, R10 ;  /* 0x0000000411107825 */ /* 0x000fe200078e020a */
[----:B------:R2:W-:Y:S03]  /*55c40*/  @P3 STG.E desc[UR8][R14.64], R211 ;  /* 0x000000d30e003986 */ /* 0x0005e6000c101908 */
[----:B------:R-:W-:Y:S01]  /*55c50*/  VIADD R0, R3, 0x79 ;  /* 0x0000007903007836 */ /* 0x000fe20000000000 */
[----:B------:R-:W-:Y:S01]  /*55c60*/  @P4 STG.E desc[UR8][R16.64], R231 ;  /* 0x000000e710004986 */ /* 0x000fe2000c101908 */
[----:B------:R-:W-:Y:S01]  /*55c70*/  ISETP.LT.AND P4, PT, R7, UR4, !P2 ;  /* 0x0000000407007c0c */ /* 0x000fe2000d781270 */
[----:B-1----:R-:W-:Y:S01]  /*55c80*/  IMAD.WIDE R18, R23, 0x4, R4 ;  /* 0x0000000417127825 */ /* 0x002fe200078e0204 */
[----:B------:R-:W-:Y:S01]  /*55c90*/  ISETP.LT.AND P2, PT, R9, UR6, !P2 ;  /* 0x0000000609007c0c */ /* 0x000fe2000d741270 */
[----:B------:R-:W-:Y:S02]  /*55ca0*/  ULDC UR4, c[0x0][0x228] ;  /* 0x00008a0000047ab9 */ /* 0x000fe40000000800 */
[C---:B------:R-:W-:Y:S01]  /*55cb0*/  IMAD.WIDE R20, R23.reuse, 0x4, R10 ;  /* 0x0000000417147825 */ /* 0x040fe200078e020a */
[----:B------:R-:W-:Y:S01]  /*55cc0*/  ISETP.GE.AND P5, PT, R0, UR17, PT ;  /* 0x0000001100007c0c */ /* 0x000fe2000bfa6270 */
[----:B------:R-:W-:Y:S02]  /*55cd0*/  @P6 STG.E desc[UR8][R18.64], R147 ;  /* 0x0000009312006986 */ /* 0x000fe4000c101908 */
[----:B--2---:R-:W-:Y:S01]  /*55ce0*/  VIADD R15, R23, UR26 ;  /* 0x0000001a170f7c36 */ /* 0x004fe20008000000 */
[----:B------:R-:W-:Y:S01]  /*55cf0*/  IADD3 R0, R3, 0x7a, RZ ;  /* 0x0000007a03007810 */ /* 0x000fe20007ffe0ff */
[----:B------:R1:W-:Y:S01]  /*55d00*/  @P0 STG.E desc[UR8][R20.64], R83 ;  /* 0x0000005314000986 */ /* 0x0003e2000c101908 */
[----:B------:R-:W-:Y:S01]  /*55d10*/  ISETP.LT.AND P6, PT, R7, UR10, !P5 ;  /* 0x0000000a07007c0c */ /* 0x000fe2000efc1270 */
[----:B------:R-:W-:Y:S01]  /*55d20*/  IMAD.WIDE R12, R15, 0x4, R4 ;  /* 0x000000040f0c7825 */ /* 0x000fe200078e0204 */
[----:B------:R-:W-:Y:S01]  /*55d30*/  ISETP.LT.AND P5, PT, R9, UR4, !P5 ;  /* 0x0000000409007c0c */ /* 0x000fe2000efa1270 */
[----:B------:R-:W-:Y:S01]  /*55d40*/  ULDC UR4, c[0x0][0x228] ;  /* 0x00008a0000047ab9 */ /* 0x000fe20000000800 */
[----:B------:R-:W-:Y:S01]  /*55d50*/  ISETP.GE.AND P3, PT, R0, UR15, PT ;  /* 0x0000000f00007c0c */ /* 0x000fe2000bf66270 */
[----:B------:R-:W-:Y:S01]  /*55d60*/  ULDC UR6, c[0x0][0x228] ;  /* 0x00008a0000067ab9 */ /* 0x000fe20000000800 */
[----:B------:R-:W-:Y:S01]  /*55d70*/  IADD3 R0, R3, 0x7b, RZ ;  /* 0x0000007b03007810 */ /* 0x000fe20007ffe0ff */
[C---:B-1----:R-:W-:Y:S01]  /*55d80*/  VIADD R21, R15.reuse, UR26 ;  /* 0x0000001a0f157c36 */ /* 0x042fe20008000000 */
[----:B------:R-:W-:Y:S01]  /*55d90*/  ULDC UR10, c[0x0][0x228] ;  /* 0x00008a00000a7ab9 */ /* 0x000fe20000000800 */
[----:B------:R-:W-:Y:S01]  /*55da0*/  IMAD.WIDE R14, R15, 0x4, R10 ;  /* 0x000000040f0e7825 */ /* 0x000fe200078e020a */
[----:B------:R1:W-:Y:S01]  /*55db0*/  @P4 STG.E desc[UR8][R12.64], R236 ;  /* 0x000000ec0c004986 */ /* 0x0003e2000c101908 */
[----:B------:R-:W-:-:S03]  /*55dc0*/  ISETP.GE.AND P0, PT, R0, UR13, PT ;  /* 0x0000000d00007c0c */ /* 0x000fc6000bf06270 */
[----:B------:R-:W-:Y:S01]  /*55dd0*/  @P2 STG.E desc[UR8][R14.64], R212 ;  /* 0x000000d40e002986 */ /* 0x000fe2000c101908 */
[----:B------:R-:W-:Y:S01]  /*55de0*/  ISETP.LT.AND P2, PT, R7, UR4, !P3 ;  /* 0x0000000407007c0c */ /* 0x000fe2000df41270 */
[----:B------:R-:W-:Y:S01]  /*55df0*/  IMAD.WIDE R16, R21, 0x4, R4 ;  /* 0x0000000415107825 */ /* 0x000fe200078e0204 */
[----:B------:R-:W-:Y:S01]  /*55e00*/  IADD3 R0, R3, 0x7c, RZ ;  /* 0x0000007c03007810 */ /* 0x000fe20007ffe0ff */
[----:B------:R-:W-:Y:S02]  /*55e10*/  ULDC UR4, c[0x0][0x228] ;  /* 0x00008a0000047ab9 */ /* 0x000fe40000000800 */
[C---:B------:R-:W-:Y:S01]  /*55e20*/  IMAD.WIDE R18, R21.reuse, 0x4, R10 ;  /* 0x0000000415127825 */ /* 0x040fe200078e020a */
[----:B------:R-:W-:Y:S01]  /*55e30*/  IADD3 R21, R21, UR26, RZ ;  /* 0x0000001a15157c10 */ /* 0x000fe2000fffe0ff */
[----:B------:R2:W-:Y:S01]  /*55e40*/  @P6 STG.E desc[UR8][R16.64], R84 ;  /* 0x0000005410006986 */ /* 0x0005e2000c101908 */
[----:B------:R-:W-:Y:S01]  /*55e50*/  ISETP.GE.AND P4, PT, R0, UR11, PT ;  /* 0x0000000b00007c0c */ /* 0x000fe2000bf86270 */
[----:B------:R-:W-:Y:S01]  /*55e60*/  ULDC UR11, c[0x0][0x228] ;  /* 0x00008a00000b7ab9 */ /* 0x000fe20000000800 */
[----:B------:R-:W-:Y:S01]  /*55e70*/  ISETP.LT.AND P3, PT, R9, UR4, !P3 ;  /* 0x0000000409007c0c */ /* 0x000fe2000df61270 */
[----:B------:R3:W-:Y:S01]  /*55e80*/  @P5 STG.E desc[UR8][R18.64], R24 ;  /* 0x0000001812005986 */ /* 0x0007e2000c101908 */
[----:B-1----:R-:W-:Y:S01]  /*55e90*/  IMAD.WIDE R12, R21, 0x4, R4 ;  /* 0x00000004150c7825 */ /* 0x002fe200078e0204 */
[----:B------:R-:W-:Y:S01]  /*55ea0*/  ISETP.LT.AND P5, PT, R7, UR6, !P0 ;  /* 0x0000000607007c0c */ /* 0x000fe2000c7a1270 */
[----:B------:R-:W-:Y:S01]  /*55eb0*/  ULDC UR4, c[0x0][0x228] ;  /* 0x00008a0000047ab9 */ /* 0x000fe20000000800 */
[----:B------:R-:W-:Y:S01]  /*55ec0*/  ISETP.LT.AND P0, PT, R9, UR10, !P0 ;  /* 0x0000000a09007c0c */ /* 0x000fe2000c701270 */
[----:B------:R-:W-:Y:S01]  /*55ed0*/  VIADD R0, R3, 0x7d ;  /* 0x0000007d03007836 */ /* 0x000fe20000000000 */
[----:B------:R-:W-:Y:S01]  /*55ee0*/  ISETP.LT.AND P6, PT, R7, UR11, !P4 ;  /* 0x0000000b07007c0c */ /* 0x000fe2000e7c1270 */
[C---:B--2---:R-:W-:Y:S01]  /*55ef0*/  VIADD R17, R21.reuse, UR26 ;  /* 0x0000001a15117c36 */ /* 0x044fe20008000000 */
[----:B------:R1:W-:Y:S02]  /*55f00*/  @P2 STG.E desc[UR8][R12.64], R237 ;  /* 0x000000ed0c002986 */ /* 0x0003e4000c101908 */
[----:B------:R-:W-:Y:S01]  /*55f10*/  ISETP.GE.AND P2, PT, R0, UR7, PT ;  /* 0x0000000700007c0c */ /* 0x000fe2000bf46270 */
[----:B------:R-:W-:Y:S01]  /*55f20*/  IMAD.WIDE R14, R21, 0x4, R10 ;  /* 0x00000004150e7825 */ /* 0x000fe200078e020a */
[----:B------:R-:W-:Y:S01]  /*55f30*/  ULDC UR6, c[0x0][0x228] ;  /* 0x00008a0000067ab9 */ /* 0x000fe20000000800 */
[----:B------:R-:W-:Y:S01]  /*55f40*/  IADD3 R23, R17, UR26, RZ ;  /* 0x0000001a11177c10 */ /* 0x000fe2000fffe0ff */
[----:B------:R-:W-:Y:S01]  /*55f50*/  ULDC UR7, c[0x0][0x228] ;  /* 0x00008a0000077ab9 */ /* 0x000fe20000000800 */
[----:B------:R-:W-:-:S02]  /*55f60*/  VIADD R0, R3, 0x7e ;  /* 0x0000007e03007836 */ /* 0x000fc40000000000 */
[C---:B------:R-:W-:Y:S01]  /*55f70*/  IMAD.WIDE R2, R17.reuse, 0x4, R4 ;  /* 0x0000000411027825 */ /* 0x040fe200078e0204 */
[----:B------:R2:W-:Y:S03]  /*55f80*/  @P3 STG.E desc[UR8][R14.64], R213 ;  /* 0x000000d50e003986 */ /* 0x0005e6000c101908 */
[----:B------:R-:W-:Y:S01]  /*55f90*/  IMAD.WIDE R16, R17, 0x4, R10 ;  /* 0x0000000411107825 */ /* 0x000fe200078e020a */
[----:B------:R4:W-:Y:S03]  /*55fa0*/  @P5 STG.E desc[UR8][R2.64], R85 ;  /* 0x0000005502005986 */ /* 0x0009e6000c101908 */
[C---:B---3--:R-:W-:Y:S01]  /*55fb0*/  IMAD.WIDE R18, R23.reuse, 0x4, R4 ;  /* 0x0000000417127825 */ /* 0x048fe200078e0204 */
[----:B------:R-:W-:Y:S01]  /*55fc0*/  ISETP.GE.AND P3, PT, R0, UR5, PT ;  /* 0x0000000500007c0c */ /* 0x000fe2000bf66270 */
[----:B------:R3:W-:Y:S01]  /*55fd0*/  @P0 STG.E desc[UR8][R16.64], R25 ;  /* 0x0000001910000986 */ /* 0x0007e2000c101908 */
[----:B------:R-:W-:Y:S01]  /*55fe0*/  ULDC UR5, c[0x0][0x228] ;  /* 0x00008a0000057ab9 */ /* 0x000fe20000000800 */
[----:B-1----:R-:W-:-:S02]  /*55ff0*/  IADD3 R13, R23, UR26, RZ ;  /* 0x0000001a170d7c10 */ /* 0x002fc4000fffe0ff */
[----:B------:R1:W-:Y:S01]  /*56000*/  @P6 STG.E desc[UR8][R18.64], R238 ;  /* 0x000000ee12006986 */ /* 0x0003e2000c101908 */
[C---:B------:R-:W-:Y:S01]  /*56010*/  ISETP.LT.AND P6, PT, R7.reuse, UR4, !P2 ;  /* 0x0000000407007c0c */ /* 0x040fe2000d7c1270 */
[----:B------:R-:W-:Y:S01]  /*56020*/  ULDC UR4, c[0x0][0x228] ;  /* 0x00008a0000047ab9 */ /* 0x000fe20000000800 */
[----:B------:R-:W-:Y:S01]  /*56030*/  ISETP.LT.AND P5, PT, R7, UR5, !P3 ;  /* 0x0000000507007c0c */ /* 0x000fe2000dfa1270 */
[----:B------:R-:W-:Y:S01]  /*56040*/  ULDC UR5, c[0x0][0x228] ;  /* 0x00008a0000057ab9 */ /* 0x000fe20000000800 */
[----:B------:R-:W-:Y:S02]  /*56050*/  ISETP.LT.AND P4, PT, R9, UR4, !P4 ;  /* 0x0000000409007c0c */ /* 0x000fe4000e781270 */
[----:B------:R-:W-:Y:S01]  /*56060*/  ISETP.LT.AND P0, PT, R7, UR6, !P1 ;  /* 0x0000000607007c0c */ /* 0x000fe2000cf01270 */
[----:B------:R-:W-:Y:S01]  /*56070*/  ULDC UR6, c[0x0][0x228] ;  /* 0x00008a0000067ab9 */ /* 0x000fe20000000800 */
[----:B------:R-:W-:Y:S01]  /*56080*/  ISETP.LT.AND P2, PT, R9, UR5, !P2 ;  /* 0x0000000509007c0c */ /* 0x000fe2000d741270 */
[----:B--2---:R-:W-:Y:S01]  /*56090*/  VIADD R15, R13, UR26 ;  /* 0x0000001a0d0f7c36 */ /* 0x004fe20008000000 */
[----:B------:R-:W-:-:S02]  /*560a0*/  ISETP.LT.AND P3, PT, R9, UR6, !P3 ;  /* 0x0000000609007c0c */ /* 0x000fc4000df61270 */
[----:B------:R-:W-:Y:S01]  /*560b0*/  ISETP.LT.AND P1, PT, R9, UR7, !P1 ;  /* 0x0000000709007c0c */ /* 0x000fe2000cf21270 */
[----:B----4-:R-:W-:Y:S01]  /*560c0*/  IMAD.WIDE R2, R23, 0x4, R10 ;  /* 0x0000000417027825 */ /* 0x010fe200078e020a */
[----:B---3--:R-:W-:-:S03]  /*560d0*/  IADD3 R17, R15, UR26, RZ ;  /* 0x0000001a0f117c10 */ /* 0x008fc6000fffe0ff */
[C---:B------:R-:W-:Y:S01]  /*560e0*/  IMAD.WIDE R6, R13.reuse, 0x4, R4 ;  /* 0x000000040d067825 */ /* 0x040fe200078e0204 */
[----:B------:R1:W-:Y:S03]  /*560f0*/  @P4 STG.E desc[UR8][R2.64], R214 ;  /* 0x000000d602004986 */ /* 0x0003e6000c101908 */
[----:B------:R-:W-:Y:S01]  /*56100*/  IMAD.WIDE R8, R13, 0x4, R10 ;  /* 0x000000040d087825 */ /* 0x000fe200078e020a */
[----:B------:R1:W-:Y:S03]  /*56110*/  @P6 STG.E desc[UR8][R6.64], R86 ;  /* 0x0000005606006986 */ /* 0x0003e6000c101908 */
[C---:B------:R-:W-:Y:S01]  /*56120*/  IMAD.WIDE R12, R15.reuse, 0x4, R4 ;  /* 0x000000040f0c7825 */ /* 0x040fe200078e0204 */
[----:B------:R1:W-:Y:S03]  /*56130*/  @P2 STG.E desc[UR8][R8.64], R26 ;  /* 0x0000001a08002986 */ /* 0x0003e6000c101908 */
[----:B------:R-:W-:Y:S01]  /*56140*/  IMAD.WIDE R14, R15, 0x4, R10 ;  /* 0x000000040f0e7825 */ /* 0x000fe200078e020a */
[----:B------:R1:W-:Y:S03]  /*56150*/  @P5 STG.E desc[UR8][R12.64], R239 ;  /* 0x000000ef0c005986 */ /* 0x0003e6000c101908 */
[C---:B------:R-:W-:Y:S01]  /*56160*/  IMAD.WIDE R4, R17.reuse, 0x4, R4 ;  /* 0x0000000411047825 */ /* 0x040fe200078e0204 */
[----:B------:R1:W-:Y:S04]  /*56170*/  @P3 STG.E desc[UR8][R14.64], R215 ;  /* 0x000000d70e003986 */ /* 0x0003e8000c101908 */
[----:B------:R1:W-:Y:S01]  /*56180*/  @P0 STG.E desc[UR8][R4.64], R87 ;  /* 0x0000005704000986 */ /* 0x0003e2000c101908 */
[----:B------:R-:W-:Y:S01]  /*56190*/  IMAD.WIDE R10, R17, 0x4, R10 ;  /* 0x00000004110a7825 */ /* 0x000fe200078e020a */
[----:B------:R-:W-:Y:S06]  /*561a0*/  @!P1 EXIT ;  /* 0x000000000000994d */ /* 0x000fec0003800000 */
[----:B------:R-:W-:Y:S01]  /*561b0*/  STG.E desc[UR8][R10.64], R27 ;  /* 0x0000001b0a007986 */ /* 0x000fe2000c101908 */
[----:B------:R-:W-:Y:S05]  /*561c0*/  EXIT ;  /* 0x000000000000794d */ /* 0x000fea0003800000 */
.L_x_2:
[----:B------:R-:W-:-:S00]  /*561d0*/  BRA `(.L_x_2) ;  /* 0xfffffffc00fc7947 */ /* 0x000fc0000383ffff */
[----:B------:R-:W-:-:S00]  /*561e0*/  NOP ;  /* 0x0000000000007918 */ /* 0x000fc00000000000 */
        /* <DEDUP_REMOVED lines=9> */
.L_x_3:


//--------------------- .nv.shared.matmul_kernel  --------------------------
	.section	.nv.shared.matmul_kernel,"aw",@nobits
	.sectionflags	@""
	.align	16
	.zero		1024


//--------------------- .nv.shared.reserved.0     --------------------------
	.section	.nv.shared.reserved.0,"aw",@nobits
	.weak		__nv_reservedSMEM_offset_0_alias
	.size		__nv_reservedSMEM_offset_0_alias, 0, 0
	.other		__nv_reservedSMEM_offset_0_alias,@"STO_CUDA_RESERVED_SHARED STV_DEFAULT"
__nv_reservedSMEM_offset_0_alias:
	.zero		0


//--------------------- .nv.constant0.matmul_kernel --------------------------
	.section	.nv.constant0.matmul_kernel,"a",@progbits
	.sectionflags	@""
	.align	4
.nv.constant0.matmul_kernel:
	.zero		608


//--------------------- SYMBOLS --------------------------

	.type		.nv.reservedSmem.offset0,@object
	.size		.nv.reservedSmem.offset0,0x4
